//
// Generated by NVIDIA NVVM Compiler
//
// Compiler Build ID: CL-36424714
// Cuda compilation tools, release 13.0, V13.0.88
// Based on NVVM 20.0.0
//

.version 9.0
.target sm_100
.address_size 64

	// .globl	_Z20multi_head_ca_kernelPfS_S_S_S_ii
.global .align 4 .b8 precalc_xorwow_matrix[102400];
.global .align 4 .b8 precalc_xorwow_offset_matrix[102400];
.global .align 4 .b8 mrg32k3aM1[2304];
.global .align 4 .b8 mrg32k3aM2[2304];
.global .align 4 .b8 mrg32k3aM1SubSeq[2016];
.global .align 4 .b8 mrg32k3aM2SubSeq[2016];
.global .align 4 .b8 mrg32k3aM1Seq[2304];
.global .align 4 .b8 mrg32k3aM2Seq[2304];
.const .align 8 .b8 __cr_lgamma_table[72];
// _ZZ20multi_head_ca_kernelPfS_S_S_S_iiE12neighborhood has been demoted
// _ZZ26flow_lenia_dynamics_kernelPfS_S_S_ifE10local_mass has been demoted
// _ZZ26flow_lenia_dynamics_kernelPfS_S_S_ifE6kernel has been demoted
// _ZZ29compute_effective_rank_kernelPfS_iE15singular_values has been demoted
// _ZZ24compute_coherence_kernelPfS_iE12improvements has been demoted

.visible .entry _Z20multi_head_ca_kernelPfS_S_S_S_ii(
	.param .u64 .ptr .align 1 _Z20multi_head_ca_kernelPfS_S_S_S_ii_param_0,
	.param .u64 .ptr .align 1 _Z20multi_head_ca_kernelPfS_S_S_S_ii_param_1,
	.param .u64 .ptr .align 1 _Z20multi_head_ca_kernelPfS_S_S_S_ii_param_2,
	.param .u64 .ptr .align 1 _Z20multi_head_ca_kernelPfS_S_S_S_ii_param_3,
	.param .u64 .ptr .align 1 _Z20multi_head_ca_kernelPfS_S_S_S_ii_param_4,
	.param .u32 _Z20multi_head_ca_kernelPfS_S_S_S_ii_param_5,
	.param .u32 _Z20multi_head_ca_kernelPfS_S_S_S_ii_param_6
)
{
	.local .align 16 .b8 	__local_depot0[512];
	.reg .b64 	%SP;
	.reg .b64 	%SPL;
	.reg .pred 	%p<14>;
	.reg .b32 	%r<107>;
	.reg .b32 	%f<543>;
	.reg .b64 	%rd<66>;
	// demoted variable
	.shared .align 4 .b8 _ZZ20multi_head_ca_kernelPfS_S_S_S_iiE12neighborhood[2304];
	mov.u64 	%SPL, __local_depot0;
	ld.param.u64 	%rd4, [_Z20multi_head_ca_kernelPfS_S_S_S_ii_param_0];
	ld.param.u32 	%r20, [_Z20multi_head_ca_kernelPfS_S_S_S_ii_param_6];
	add.u64 	%rd1, %SPL, 0;
	add.u64 	%rd2, %SPL, 256;
	mov.u32 	%r1, %ctaid.z;
	mov.u32 	%r21, %ctaid.x;
	mov.u32 	%r22, %ntid.x;
	mov.u32 	%r23, %tid.x;
	mad.lo.s32 	%r2, %r21, %r22, %r23;
	mov.u32 	%r24, %ntid.y;
	mov.u32 	%r25, %tid.y;
	mad.lo.s32 	%r3, %r21, %r24, %r25;
	max.s32 	%r26, %r2, %r3;
	setp.ge.s32 	%p1, %r26, %r20;
	@%p1 bra 	$L__BB0_14;
	ld.param.u32 	%r99, [_Z20multi_head_ca_kernelPfS_S_S_S_ii_param_6];
	cvta.to.global.u64 	%rd11, %rd4;
	add.s32 	%r28, %r99, -1;
	mul.lo.s32 	%r29, %r99, %r1;
	mul.lo.s32 	%r30, %r29, %r99;
	shl.b32 	%r31, %r99, 6;
	mov.u32 	%r32, %tid.z;
	shl.b32 	%r33, %r32, 2;
	mov.u32 	%r34, _ZZ20multi_head_ca_kernelPfS_S_S_S_iiE12neighborhood;
	add.s32 	%r35, %r34, %r33;
	max.s32 	%r36, %r2, 1;
	add.s32 	%r37, %r36, %r30;
	shl.b32 	%r38, %r37, 6;
	add.s32 	%r39, %r38, -64;
	max.s32 	%r40, %r3, 1;
	add.s32 	%r41, %r40, -1;
	mul.lo.s32 	%r42, %r31, %r41;
	or.b32  	%r43, %r42, %r32;
	add.s32 	%r44, %r43, %r39;
	mul.wide.u32 	%rd12, %r44, 4;
	add.s64 	%rd13, %rd11, %rd12;
	ld.global.nc.f32 	%f134, [%rd13];
	st.shared.f32 	[%r35], %f134;
	setp.lt.s32 	%p2, %r2, 0;
	min.s32 	%r45, %r2, %r28;
	selp.b32 	%r46, 0, %r45, %p2;
	add.s32 	%r47, %r46, %r30;
	shl.b32 	%r48, %r47, 6;
	add.s32 	%r49, %r43, %r48;
	mul.wide.u32 	%rd14, %r49, 4;
	add.s64 	%rd15, %rd11, %rd14;
	ld.global.nc.f32 	%f135, [%rd15];
	st.shared.f32 	[%r35+256], %f135;
	add.s32 	%r50, %r2, 1;
	setp.lt.s32 	%p3, %r2, -1;
	min.s32 	%r51, %r50, %r28;
	selp.b32 	%r52, 0, %r51, %p3;
	add.s32 	%r53, %r52, %r30;
	shl.b32 	%r54, %r53, 6;
	add.s32 	%r55, %r43, %r54;
	mul.wide.u32 	%rd16, %r55, 4;
	add.s64 	%rd17, %rd11, %rd16;
	ld.global.nc.f32 	%f136, [%rd17];
	st.shared.f32 	[%r35+512], %f136;
	setp.lt.s32 	%p4, %r3, 0;
	min.s32 	%r56, %r3, %r28;
	selp.b32 	%r57, 0, %r56, %p4;
	mul.lo.s32 	%r58, %r31, %r57;
	or.b32  	%r59, %r58, %r32;
	add.s32 	%r60, %r59, %r39;
	mul.wide.u32 	%rd18, %r60, 4;
	add.s64 	%rd19, %rd11, %rd18;
	ld.global.nc.f32 	%f137, [%rd19];
	st.shared.f32 	[%r35+768], %f137;
	add.s32 	%r61, %r59, %r48;
	mul.wide.u32 	%rd20, %r61, 4;
	add.s64 	%rd21, %rd11, %rd20;
	ld.global.nc.f32 	%f138, [%rd21];
	st.shared.f32 	[%r35+1024], %f138;
	add.s32 	%r62, %r59, %r54;
	mul.wide.u32 	%rd22, %r62, 4;
	add.s64 	%rd23, %rd11, %rd22;
	ld.global.nc.f32 	%f139, [%rd23];
	st.shared.f32 	[%r35+1280], %f139;
	add.s32 	%r63, %r3, 1;
	setp.lt.s32 	%p5, %r3, -1;
	min.s32 	%r64, %r63, %r28;
	selp.b32 	%r65, 0, %r64, %p5;
	mul.lo.s32 	%r66, %r31, %r65;
	or.b32  	%r67, %r66, %r32;
	add.s32 	%r68, %r67, %r39;
	mul.wide.u32 	%rd24, %r68, 4;
	add.s64 	%rd25, %rd11, %rd24;
	ld.global.nc.f32 	%f140, [%rd25];
	st.shared.f32 	[%r35+1536], %f140;
	add.s32 	%r69, %r67, %r48;
	mul.wide.u32 	%rd26, %r69, 4;
	add.s64 	%rd27, %rd11, %rd26;
	ld.global.nc.f32 	%f141, [%rd27];
	st.shared.f32 	[%r35+1792], %f141;
	add.s32 	%r70, %r67, %r54;
	mul.wide.u32 	%rd28, %r70, 4;
	add.s64 	%rd29, %rd11, %rd28;
	ld.global.nc.f32 	%f142, [%rd29];
	st.shared.f32 	[%r35+2048], %f142;
	bar.sync 	0;
	mov.b32 	%r101, 0;
$L__BB0_2:
	ld.param.u64 	%rd62, [_Z20multi_head_ca_kernelPfS_S_S_S_ii_param_1];
	mov.u32 	%r72, %ctaid.y;
	shl.b32 	%r73, %r72, 17;
	add.s32 	%r74, %r101, %r73;
	cvta.to.global.u64 	%rd30, %rd62;
	mul.wide.u32 	%rd31, %r74, 4;
	add.s64 	%rd32, %rd30, %rd31;
	ld.global.nc.f32 	%f1, [%rd32];
	ld.global.nc.f32 	%f2, [%rd32+1024];
	ld.global.nc.f32 	%f3, [%rd32+2048];
	ld.global.nc.f32 	%f4, [%rd32+3072];
	ld.global.nc.f32 	%f5, [%rd32+4096];
	ld.global.nc.f32 	%f6, [%rd32+5120];
	ld.global.nc.f32 	%f7, [%rd32+6144];
	ld.global.nc.f32 	%f8, [%rd32+7168];
	ld.global.nc.f32 	%f9, [%rd32+8192];
	ld.global.nc.f32 	%f10, [%rd32+9216];
	ld.global.nc.f32 	%f11, [%rd32+10240];
	ld.global.nc.f32 	%f12, [%rd32+11264];
	ld.global.nc.f32 	%f13, [%rd32+12288];
	ld.global.nc.f32 	%f14, [%rd32+13312];
	ld.global.nc.f32 	%f15, [%rd32+14336];
	ld.global.nc.f32 	%f16, [%rd32+15360];
	ld.global.nc.f32 	%f17, [%rd32+16384];
	ld.global.nc.f32 	%f18, [%rd32+17408];
	ld.global.nc.f32 	%f19, [%rd32+18432];
	ld.global.nc.f32 	%f20, [%rd32+19456];
	ld.global.nc.f32 	%f21, [%rd32+20480];
	ld.global.nc.f32 	%f22, [%rd32+21504];
	ld.global.nc.f32 	%f23, [%rd32+22528];
	ld.global.nc.f32 	%f24, [%rd32+23552];
	ld.global.nc.f32 	%f25, [%rd32+24576];
	ld.global.nc.f32 	%f26, [%rd32+25600];
	ld.global.nc.f32 	%f27, [%rd32+26624];
	ld.global.nc.f32 	%f28, [%rd32+27648];
	ld.global.nc.f32 	%f29, [%rd32+28672];
	ld.global.nc.f32 	%f30, [%rd32+29696];
	ld.global.nc.f32 	%f31, [%rd32+30720];
	ld.global.nc.f32 	%f32, [%rd32+31744];
	ld.global.nc.f32 	%f33, [%rd32+32768];
	ld.global.nc.f32 	%f34, [%rd32+33792];
	ld.global.nc.f32 	%f35, [%rd32+34816];
	ld.global.nc.f32 	%f36, [%rd32+35840];
	ld.global.nc.f32 	%f37, [%rd32+36864];
	ld.global.nc.f32 	%f38, [%rd32+37888];
	ld.global.nc.f32 	%f39, [%rd32+38912];
	ld.global.nc.f32 	%f40, [%rd32+39936];
	ld.global.nc.f32 	%f41, [%rd32+40960];
	ld.global.nc.f32 	%f42, [%rd32+41984];
	ld.global.nc.f32 	%f43, [%rd32+43008];
	ld.global.nc.f32 	%f44, [%rd32+44032];
	ld.global.nc.f32 	%f45, [%rd32+45056];
	ld.global.nc.f32 	%f46, [%rd32+46080];
	ld.global.nc.f32 	%f47, [%rd32+47104];
	ld.global.nc.f32 	%f48, [%rd32+48128];
	ld.global.nc.f32 	%f49, [%rd32+49152];
	ld.global.nc.f32 	%f50, [%rd32+50176];
	ld.global.nc.f32 	%f51, [%rd32+51200];
	ld.global.nc.f32 	%f52, [%rd32+52224];
	ld.global.nc.f32 	%f53, [%rd32+53248];
	ld.global.nc.f32 	%f54, [%rd32+54272];
	ld.global.nc.f32 	%f55, [%rd32+55296];
	ld.global.nc.f32 	%f56, [%rd32+56320];
	ld.global.nc.f32 	%f57, [%rd32+57344];
	ld.global.nc.f32 	%f58, [%rd32+58368];
	ld.global.nc.f32 	%f59, [%rd32+59392];
	ld.global.nc.f32 	%f60, [%rd32+60416];
	ld.global.nc.f32 	%f61, [%rd32+61440];
	ld.global.nc.f32 	%f62, [%rd32+62464];
	ld.global.nc.f32 	%f63, [%rd32+63488];
	ld.global.nc.f32 	%f64, [%rd32+64512];
	mov.b32 	%r102, 0;
	mov.f32 	%f541, 0f00000000;
$L__BB0_3:
	mov.u32 	%r76, _ZZ20multi_head_ca_kernelPfS_S_S_S_iiE12neighborhood;
	mad.lo.s32 	%r6, %r102, 768, %r76;
	mov.b32 	%r103, 128;
$L__BB0_4:
	add.s32 	%r77, %r6, %r103;
	ld.shared.f32 	%f144, [%r77+-128];
	fma.rn.f32 	%f145, %f144, %f1, %f541;
	ld.shared.f32 	%f146, [%r77+-124];
	fma.rn.f32 	%f147, %f146, %f2, %f145;
	ld.shared.f32 	%f148, [%r77+-120];
	fma.rn.f32 	%f149, %f148, %f3, %f147;
	ld.shared.f32 	%f150, [%r77+-116];
	fma.rn.f32 	%f151, %f150, %f4, %f149;
	ld.shared.f32 	%f152, [%r77+-112];
	fma.rn.f32 	%f153, %f152, %f5, %f151;
	ld.shared.f32 	%f154, [%r77+-108];
	fma.rn.f32 	%f155, %f154, %f6, %f153;
	ld.shared.f32 	%f156, [%r77+-104];
	fma.rn.f32 	%f157, %f156, %f7, %f155;
	ld.shared.f32 	%f158, [%r77+-100];
	fma.rn.f32 	%f159, %f158, %f8, %f157;
	ld.shared.f32 	%f160, [%r77+-96];
	fma.rn.f32 	%f161, %f160, %f9, %f159;
	ld.shared.f32 	%f162, [%r77+-92];
	fma.rn.f32 	%f163, %f162, %f10, %f161;
	ld.shared.f32 	%f164, [%r77+-88];
	fma.rn.f32 	%f165, %f164, %f11, %f163;
	ld.shared.f32 	%f166, [%r77+-84];
	fma.rn.f32 	%f167, %f166, %f12, %f165;
	ld.shared.f32 	%f168, [%r77+-80];
	fma.rn.f32 	%f169, %f168, %f13, %f167;
	ld.shared.f32 	%f170, [%r77+-76];
	fma.rn.f32 	%f171, %f170, %f14, %f169;
	ld.shared.f32 	%f172, [%r77+-72];
	fma.rn.f32 	%f173, %f172, %f15, %f171;
	ld.shared.f32 	%f174, [%r77+-68];
	fma.rn.f32 	%f175, %f174, %f16, %f173;
	ld.shared.f32 	%f176, [%r77+-64];
	fma.rn.f32 	%f177, %f176, %f17, %f175;
	ld.shared.f32 	%f178, [%r77+-60];
	fma.rn.f32 	%f179, %f178, %f18, %f177;
	ld.shared.f32 	%f180, [%r77+-56];
	fma.rn.f32 	%f181, %f180, %f19, %f179;
	ld.shared.f32 	%f182, [%r77+-52];
	fma.rn.f32 	%f183, %f182, %f20, %f181;
	ld.shared.f32 	%f184, [%r77+-48];
	fma.rn.f32 	%f185, %f184, %f21, %f183;
	ld.shared.f32 	%f186, [%r77+-44];
	fma.rn.f32 	%f187, %f186, %f22, %f185;
	ld.shared.f32 	%f188, [%r77+-40];
	fma.rn.f32 	%f189, %f188, %f23, %f187;
	ld.shared.f32 	%f190, [%r77+-36];
	fma.rn.f32 	%f191, %f190, %f24, %f189;
	ld.shared.f32 	%f192, [%r77+-32];
	fma.rn.f32 	%f193, %f192, %f25, %f191;
	ld.shared.f32 	%f194, [%r77+-28];
	fma.rn.f32 	%f195, %f194, %f26, %f193;
	ld.shared.f32 	%f196, [%r77+-24];
	fma.rn.f32 	%f197, %f196, %f27, %f195;
	ld.shared.f32 	%f198, [%r77+-20];
	fma.rn.f32 	%f199, %f198, %f28, %f197;
	ld.shared.f32 	%f200, [%r77+-16];
	fma.rn.f32 	%f201, %f200, %f29, %f199;
	ld.shared.f32 	%f202, [%r77+-12];
	fma.rn.f32 	%f203, %f202, %f30, %f201;
	ld.shared.f32 	%f204, [%r77+-8];
	fma.rn.f32 	%f205, %f204, %f31, %f203;
	ld.shared.f32 	%f206, [%r77+-4];
	fma.rn.f32 	%f207, %f206, %f32, %f205;
	ld.shared.f32 	%f208, [%r77];
	fma.rn.f32 	%f209, %f208, %f33, %f207;
	ld.shared.f32 	%f210, [%r77+4];
	fma.rn.f32 	%f211, %f210, %f34, %f209;
	ld.shared.f32 	%f212, [%r77+8];
	fma.rn.f32 	%f213, %f212, %f35, %f211;
	ld.shared.f32 	%f214, [%r77+12];
	fma.rn.f32 	%f215, %f214, %f36, %f213;
	ld.shared.f32 	%f216, [%r77+16];
	fma.rn.f32 	%f217, %f216, %f37, %f215;
	ld.shared.f32 	%f218, [%r77+20];
	fma.rn.f32 	%f219, %f218, %f38, %f217;
	ld.shared.f32 	%f220, [%r77+24];
	fma.rn.f32 	%f221, %f220, %f39, %f219;
	ld.shared.f32 	%f222, [%r77+28];
	fma.rn.f32 	%f223, %f222, %f40, %f221;
	ld.shared.f32 	%f224, [%r77+32];
	fma.rn.f32 	%f225, %f224, %f41, %f223;
	ld.shared.f32 	%f226, [%r77+36];
	fma.rn.f32 	%f227, %f226, %f42, %f225;
	ld.shared.f32 	%f228, [%r77+40];
	fma.rn.f32 	%f229, %f228, %f43, %f227;
	ld.shared.f32 	%f230, [%r77+44];
	fma.rn.f32 	%f231, %f230, %f44, %f229;
	ld.shared.f32 	%f232, [%r77+48];
	fma.rn.f32 	%f233, %f232, %f45, %f231;
	ld.shared.f32 	%f234, [%r77+52];
	fma.rn.f32 	%f235, %f234, %f46, %f233;
	ld.shared.f32 	%f236, [%r77+56];
	fma.rn.f32 	%f237, %f236, %f47, %f235;
	ld.shared.f32 	%f238, [%r77+60];
	fma.rn.f32 	%f239, %f238, %f48, %f237;
	ld.shared.f32 	%f240, [%r77+64];
	fma.rn.f32 	%f241, %f240, %f49, %f239;
	ld.shared.f32 	%f242, [%r77+68];
	fma.rn.f32 	%f243, %f242, %f50, %f241;
	ld.shared.f32 	%f244, [%r77+72];
	fma.rn.f32 	%f245, %f244, %f51, %f243;
	ld.shared.f32 	%f246, [%r77+76];
	fma.rn.f32 	%f247, %f246, %f52, %f245;
	ld.shared.f32 	%f248, [%r77+80];
	fma.rn.f32 	%f249, %f248, %f53, %f247;
	ld.shared.f32 	%f250, [%r77+84];
	fma.rn.f32 	%f251, %f250, %f54, %f249;
	ld.shared.f32 	%f252, [%r77+88];
	fma.rn.f32 	%f253, %f252, %f55, %f251;
	ld.shared.f32 	%f254, [%r77+92];
	fma.rn.f32 	%f255, %f254, %f56, %f253;
	ld.shared.f32 	%f256, [%r77+96];
	fma.rn.f32 	%f257, %f256, %f57, %f255;
	ld.shared.f32 	%f258, [%r77+100];
	fma.rn.f32 	%f259, %f258, %f58, %f257;
	ld.shared.f32 	%f260, [%r77+104];
	fma.rn.f32 	%f261, %f260, %f59, %f259;
	ld.shared.f32 	%f262, [%r77+108];
	fma.rn.f32 	%f263, %f262, %f60, %f261;
	ld.shared.f32 	%f264, [%r77+112];
	fma.rn.f32 	%f265, %f264, %f61, %f263;
	ld.shared.f32 	%f266, [%r77+116];
	fma.rn.f32 	%f267, %f266, %f62, %f265;
	ld.shared.f32 	%f268, [%r77+120];
	fma.rn.f32 	%f269, %f268, %f63, %f267;
	ld.shared.f32 	%f270, [%r77+124];
	fma.rn.f32 	%f541, %f270, %f64, %f269;
	add.s32 	%r103, %r103, 256;
	setp.ne.s32 	%p6, %r103, 896;
	@%p6 bra 	$L__BB0_4;
	add.s32 	%r102, %r102, 1;
	setp.ne.s32 	%p7, %r102, 3;
	@%p7 bra 	$L__BB0_3;
	max.f32 	%f271, %f541, 0f00000000;
	mul.wide.u32 	%rd33, %r101, 4;
	add.s64 	%rd34, %rd1, %rd33;
	st.local.f32 	[%rd34], %f271;
	add.s32 	%r101, %r101, 1;
	setp.ne.s32 	%p8, %r101, 64;
	@%p8 bra 	$L__BB0_2;
	ld.local.v4.f32 	{%f68, %f69, %f70, %f71}, [%rd1];
	ld.local.v4.f32 	{%f72, %f73, %f74, %f75}, [%rd1+16];
	ld.local.v4.f32 	{%f76, %f77, %f78, %f79}, [%rd1+32];
	ld.local.v4.f32 	{%f80, %f81, %f82, %f83}, [%rd1+48];
	ld.local.v4.f32 	{%f84, %f85, %f86, %f87}, [%rd1+64];
	ld.local.v4.f32 	{%f88, %f89, %f90, %f91}, [%rd1+80];
	ld.local.v4.f32 	{%f92, %f93, %f94, %f95}, [%rd1+96];
	ld.local.v4.f32 	{%f96, %f97, %f98, %f99}, [%rd1+112];
	ld.local.v4.f32 	{%f100, %f101, %f102, %f103}, [%rd1+128];
	ld.local.v4.f32 	{%f104, %f105, %f106, %f107}, [%rd1+144];
	ld.local.v4.f32 	{%f108, %f109, %f110, %f111}, [%rd1+160];
	ld.local.v4.f32 	{%f112, %f113, %f114, %f115}, [%rd1+176];
	ld.local.v4.f32 	{%f116, %f117, %f118, %f119}, [%rd1+192];
	ld.local.v4.f32 	{%f120, %f121, %f122, %f123}, [%rd1+208];
	ld.local.v4.f32 	{%f124, %f125, %f126, %f127}, [%rd1+224];
	ld.local.v4.f32 	{%f128, %f129, %f130, %f131}, [%rd1+240];
	mov.b32 	%r104, 0;
	mov.u32 	%r12, %ctaid.y;
	shl.b32 	%r13, %r12, 17;
$L__BB0_8:
	ld.param.u64 	%rd63, [_Z20multi_head_ca_kernelPfS_S_S_S_ii_param_2];
	mul.wide.u32 	%rd35, %r104, 4;
	add.s64 	%rd36, %rd1, %rd35;
	add.s32 	%r79, %r104, %r13;
	cvta.to.global.u64 	%rd37, %rd63;
	mul.wide.u32 	%rd38, %r79, 4;
	add.s64 	%rd39, %rd37, %rd38;
	ld.global.nc.f32 	%f272, [%rd39];
	fma.rn.f32 	%f273, %f68, %f272, 0f00000000;
	ld.global.nc.f32 	%f274, [%rd39+1024];
	fma.rn.f32 	%f275, %f69, %f274, %f273;
	ld.global.nc.f32 	%f276, [%rd39+2048];
	fma.rn.f32 	%f277, %f70, %f276, %f275;
	ld.global.nc.f32 	%f278, [%rd39+3072];
	fma.rn.f32 	%f279, %f71, %f278, %f277;
	ld.global.nc.f32 	%f280, [%rd39+4096];
	fma.rn.f32 	%f281, %f72, %f280, %f279;
	ld.global.nc.f32 	%f282, [%rd39+5120];
	fma.rn.f32 	%f283, %f73, %f282, %f281;
	ld.global.nc.f32 	%f284, [%rd39+6144];
	fma.rn.f32 	%f285, %f74, %f284, %f283;
	ld.global.nc.f32 	%f286, [%rd39+7168];
	fma.rn.f32 	%f287, %f75, %f286, %f285;
	ld.global.nc.f32 	%f288, [%rd39+8192];
	fma.rn.f32 	%f289, %f76, %f288, %f287;
	ld.global.nc.f32 	%f290, [%rd39+9216];
	fma.rn.f32 	%f291, %f77, %f290, %f289;
	ld.global.nc.f32 	%f292, [%rd39+10240];
	fma.rn.f32 	%f293, %f78, %f292, %f291;
	ld.global.nc.f32 	%f294, [%rd39+11264];
	fma.rn.f32 	%f295, %f79, %f294, %f293;
	ld.global.nc.f32 	%f296, [%rd39+12288];
	fma.rn.f32 	%f297, %f80, %f296, %f295;
	ld.global.nc.f32 	%f298, [%rd39+13312];
	fma.rn.f32 	%f299, %f81, %f298, %f297;
	ld.global.nc.f32 	%f300, [%rd39+14336];
	fma.rn.f32 	%f301, %f82, %f300, %f299;
	ld.global.nc.f32 	%f302, [%rd39+15360];
	fma.rn.f32 	%f303, %f83, %f302, %f301;
	ld.global.nc.f32 	%f304, [%rd39+16384];
	fma.rn.f32 	%f305, %f84, %f304, %f303;
	ld.global.nc.f32 	%f306, [%rd39+17408];
	fma.rn.f32 	%f307, %f85, %f306, %f305;
	ld.global.nc.f32 	%f308, [%rd39+18432];
	fma.rn.f32 	%f309, %f86, %f308, %f307;
	ld.global.nc.f32 	%f310, [%rd39+19456];
	fma.rn.f32 	%f311, %f87, %f310, %f309;
	ld.global.nc.f32 	%f312, [%rd39+20480];
	fma.rn.f32 	%f313, %f88, %f312, %f311;
	ld.global.nc.f32 	%f314, [%rd39+21504];
	fma.rn.f32 	%f315, %f89, %f314, %f313;
	ld.global.nc.f32 	%f316, [%rd39+22528];
	fma.rn.f32 	%f317, %f90, %f316, %f315;
	ld.global.nc.f32 	%f318, [%rd39+23552];
	fma.rn.f32 	%f319, %f91, %f318, %f317;
	ld.global.nc.f32 	%f320, [%rd39+24576];
	fma.rn.f32 	%f321, %f92, %f320, %f319;
	ld.global.nc.f32 	%f322, [%rd39+25600];
	fma.rn.f32 	%f323, %f93, %f322, %f321;
	ld.global.nc.f32 	%f324, [%rd39+26624];
	fma.rn.f32 	%f325, %f94, %f324, %f323;
	ld.global.nc.f32 	%f326, [%rd39+27648];
	fma.rn.f32 	%f327, %f95, %f326, %f325;
	ld.global.nc.f32 	%f328, [%rd39+28672];
	fma.rn.f32 	%f329, %f96, %f328, %f327;
	ld.global.nc.f32 	%f330, [%rd39+29696];
	fma.rn.f32 	%f331, %f97, %f330, %f329;
	ld.global.nc.f32 	%f332, [%rd39+30720];
	fma.rn.f32 	%f333, %f98, %f332, %f331;
	ld.global.nc.f32 	%f334, [%rd39+31744];
	fma.rn.f32 	%f335, %f99, %f334, %f333;
	ld.global.nc.f32 	%f336, [%rd39+32768];
	fma.rn.f32 	%f337, %f100, %f336, %f335;
	ld.global.nc.f32 	%f338, [%rd39+33792];
	fma.rn.f32 	%f339, %f101, %f338, %f337;
	ld.global.nc.f32 	%f340, [%rd39+34816];
	fma.rn.f32 	%f341, %f102, %f340, %f339;
	ld.global.nc.f32 	%f342, [%rd39+35840];
	fma.rn.f32 	%f343, %f103, %f342, %f341;
	ld.global.nc.f32 	%f344, [%rd39+36864];
	fma.rn.f32 	%f345, %f104, %f344, %f343;
	ld.global.nc.f32 	%f346, [%rd39+37888];
	fma.rn.f32 	%f347, %f105, %f346, %f345;
	ld.global.nc.f32 	%f348, [%rd39+38912];
	fma.rn.f32 	%f349, %f106, %f348, %f347;
	ld.global.nc.f32 	%f350, [%rd39+39936];
	fma.rn.f32 	%f351, %f107, %f350, %f349;
	ld.global.nc.f32 	%f352, [%rd39+40960];
	fma.rn.f32 	%f353, %f108, %f352, %f351;
	ld.global.nc.f32 	%f354, [%rd39+41984];
	fma.rn.f32 	%f355, %f109, %f354, %f353;
	ld.global.nc.f32 	%f356, [%rd39+43008];
	fma.rn.f32 	%f357, %f110, %f356, %f355;
	ld.global.nc.f32 	%f358, [%rd39+44032];
	fma.rn.f32 	%f359, %f111, %f358, %f357;
	ld.global.nc.f32 	%f360, [%rd39+45056];
	fma.rn.f32 	%f361, %f112, %f360, %f359;
	ld.global.nc.f32 	%f362, [%rd39+46080];
	fma.rn.f32 	%f363, %f113, %f362, %f361;
	ld.global.nc.f32 	%f364, [%rd39+47104];
	fma.rn.f32 	%f365, %f114, %f364, %f363;
	ld.global.nc.f32 	%f366, [%rd39+48128];
	fma.rn.f32 	%f367, %f115, %f366, %f365;
	ld.global.nc.f32 	%f368, [%rd39+49152];
	fma.rn.f32 	%f369, %f116, %f368, %f367;
	ld.global.nc.f32 	%f370, [%rd39+50176];
	fma.rn.f32 	%f371, %f117, %f370, %f369;
	ld.global.nc.f32 	%f372, [%rd39+51200];
	fma.rn.f32 	%f373, %f118, %f372, %f371;
	ld.global.nc.f32 	%f374, [%rd39+52224];
	fma.rn.f32 	%f375, %f119, %f374, %f373;
	ld.global.nc.f32 	%f376, [%rd39+53248];
	fma.rn.f32 	%f377, %f120, %f376, %f375;
	ld.global.nc.f32 	%f378, [%rd39+54272];
	fma.rn.f32 	%f379, %f121, %f378, %f377;
	ld.global.nc.f32 	%f380, [%rd39+55296];
	fma.rn.f32 	%f381, %f122, %f380, %f379;
	ld.global.nc.f32 	%f382, [%rd39+56320];
	fma.rn.f32 	%f383, %f123, %f382, %f381;
	ld.global.nc.f32 	%f384, [%rd39+57344];
	fma.rn.f32 	%f385, %f124, %f384, %f383;
	ld.global.nc.f32 	%f386, [%rd39+58368];
	fma.rn.f32 	%f387, %f125, %f386, %f385;
	ld.global.nc.f32 	%f388, [%rd39+59392];
	fma.rn.f32 	%f389, %f126, %f388, %f387;
	ld.global.nc.f32 	%f390, [%rd39+60416];
	fma.rn.f32 	%f391, %f127, %f390, %f389;
	ld.global.nc.f32 	%f392, [%rd39+61440];
	fma.rn.f32 	%f393, %f128, %f392, %f391;
	ld.global.nc.f32 	%f394, [%rd39+62464];
	fma.rn.f32 	%f395, %f129, %f394, %f393;
	ld.global.nc.f32 	%f396, [%rd39+63488];
	fma.rn.f32 	%f397, %f130, %f396, %f395;
	ld.global.nc.f32 	%f398, [%rd39+64512];
	fma.rn.f32 	%f399, %f131, %f398, %f397;
	mul.f32 	%f400, %f399, 0f3F000000;
	mul.f32 	%f401, %f399, 0f3D372713;
	mul.f32 	%f402, %f399, %f401;
	fma.rn.f32 	%f403, %f399, %f402, %f399;
	mul.f32 	%f404, %f403, 0f3F4C4229;
	abs.f32 	%f405, %f404;
	mul.f32 	%f406, %f405, 0f4038AA3B;
	ex2.approx.ftz.f32 	%f407, %f406;
	add.f32 	%f408, %f407, 0f3F800000;
	rcp.approx.ftz.f32 	%f409, %f408;
	fma.rn.f32 	%f410, %f409, 0fC0000000, 0f3F800000;
	setp.ge.f32 	%p9, %f405, 0f41102CB4;
	selp.f32 	%f411, 0f3F800000, %f410, %p9;
	copysign.f32 	%f412, %f404, %f411;
	mul.f32 	%f413, %f404, %f404;
	fma.rn.f32 	%f414, %f413, 0f3C80F082, 0fBD563CAE;
	fma.rn.f32 	%f415, %f414, %f413, 0f3E085941;
	fma.rn.f32 	%f416, %f415, %f413, 0fBEAAA9ED;
	fma.rn.f32 	%f417, %f416, %f413, 0f00000000;
	fma.rn.f32 	%f418, %f417, %f404, %f404;
	setp.ge.f32 	%p10, %f405, 0f3F19999A;
	selp.f32 	%f419, %f412, %f418, %p10;
	add.f32 	%f420, %f419, 0f3F800000;
	mul.f32 	%f421, %f400, %f420;
	st.local.f32 	[%rd36], %f421;
	add.s32 	%r104, %r104, 1;
	setp.ne.s32 	%p11, %r104, 64;
	@%p11 bra 	$L__BB0_8;
	ld.param.u64 	%rd64, [_Z20multi_head_ca_kernelPfS_S_S_S_ii_param_3];
	cvta.to.global.u64 	%rd3, %rd64;
	mov.b32 	%r105, 0;
$L__BB0_10:
	add.s32 	%r16, %r105, %r13;
	mov.b32 	%r106, 0;
	mov.f32 	%f542, 0f00000000;
$L__BB0_11:
	shl.b32 	%r82, %r106, 9;
	add.s32 	%r83, %r16, %r82;
	shl.b32 	%r84, %r106, 2;
	cvt.u64.u32 	%rd40, %r84;
	and.b64  	%rd41, %rd40, 192;
	add.s64 	%rd42, %rd1, %rd41;
	ld.local.f32 	%f423, [%rd42];
	mul.wide.u32 	%rd43, %r83, 4;
	add.s64 	%rd44, %rd3, %rd43;
	ld.global.nc.f32 	%f424, [%rd44];
	fma.rn.f32 	%f425, %f423, %f424, %f542;
	add.s32 	%r85, %r84, 4;
	cvt.u64.u32 	%rd45, %r85;
	and.b64  	%rd46, %rd45, 196;
	add.s64 	%rd47, %rd1, %rd46;
	ld.local.f32 	%f426, [%rd47];
	ld.global.nc.f32 	%f427, [%rd44+2048];
	fma.rn.f32 	%f428, %f426, %f427, %f425;
	add.s32 	%r86, %r84, 8;
	cvt.u64.u32 	%rd48, %r86;
	and.b64  	%rd49, %rd48, 200;
	add.s64 	%rd50, %rd1, %rd49;
	ld.local.f32 	%f429, [%rd50];
	ld.global.nc.f32 	%f430, [%rd44+4096];
	fma.rn.f32 	%f431, %f429, %f430, %f428;
	ld.local.f32 	%f432, [%rd47+8];
	.pragma "used_bytes_mask 61680";
	ld.local.v4.f32 	{%f433, %f434, %f435, %f436}, [%rd47+12];
	ld.global.nc.f32 	%f437, [%rd44+6144];
	fma.rn.f32 	%f438, %f432, %f437, %f431;
	add.s32 	%r87, %r84, 16;
	cvt.u64.u32 	%rd51, %r87;
	and.b64  	%rd52, %rd51, 208;
	add.s64 	%rd53, %rd1, %rd52;
	ld.local.f32 	%f439, [%rd53];
	ld.global.nc.f32 	%f440, [%rd44+8192];
	fma.rn.f32 	%f441, %f439, %f440, %f438;
	ld.global.nc.f32 	%f442, [%rd44+10240];
	fma.rn.f32 	%f443, %f434, %f442, %f441;
	ld.local.f32 	%f444, [%rd50+16];
	ld.global.nc.f32 	%f445, [%rd44+12288];
	fma.rn.f32 	%f446, %f444, %f445, %f443;
	.pragma "used_bytes_mask 61680";
	ld.local.v4.f32 	{%f447, %f448, %f449, %f450}, [%rd47+28];
	ld.global.nc.f32 	%f451, [%rd44+14336];
	fma.rn.f32 	%f452, %f436, %f451, %f446;
	add.s32 	%r88, %r84, 32;
	cvt.u64.u32 	%rd54, %r88;
	and.b64  	%rd55, %rd54, 224;
	add.s64 	%rd56, %rd1, %rd55;
	ld.local.f32 	%f453, [%rd56];
	ld.global.nc.f32 	%f454, [%rd44+16384];
	fma.rn.f32 	%f455, %f453, %f454, %f452;
	ld.global.nc.f32 	%f456, [%rd44+18432];
	fma.rn.f32 	%f457, %f448, %f456, %f455;
	ld.local.f32 	%f458, [%rd50+32];
	ld.global.nc.f32 	%f459, [%rd44+20480];
	fma.rn.f32 	%f460, %f458, %f459, %f457;
	.pragma "used_bytes_mask 61680";
	ld.local.v4.f32 	{%f461, %f462, %f463, %f464}, [%rd47+44];
	ld.global.nc.f32 	%f465, [%rd44+22528];
	fma.rn.f32 	%f466, %f450, %f465, %f460;
	ld.local.f32 	%f467, [%rd53+32];
	ld.global.nc.f32 	%f468, [%rd44+24576];
	fma.rn.f32 	%f469, %f467, %f468, %f466;
	ld.global.nc.f32 	%f470, [%rd44+26624];
	fma.rn.f32 	%f471, %f462, %f470, %f469;
	ld.local.f32 	%f472, [%rd50+48];
	ld.global.nc.f32 	%f473, [%rd44+28672];
	fma.rn.f32 	%f474, %f472, %f473, %f471;
	ld.global.nc.f32 	%f475, [%rd44+30720];
	fma.rn.f32 	%f542, %f464, %f475, %f474;
	add.s32 	%r106, %r106, 16;
	setp.ne.s32 	%p12, %r106, 256;
	@%p12 bra 	$L__BB0_11;
	mul.wide.u32 	%rd57, %r105, 4;
	add.s64 	%rd58, %rd2, %rd57;
	st.local.f32 	[%rd58], %f542;
	add.s32 	%r105, %r105, 1;
	setp.ne.s32 	%p13, %r105, 64;
	@%p13 bra 	$L__BB0_10;
	ld.param.u32 	%r100, [_Z20multi_head_ca_kernelPfS_S_S_S_ii_param_6];
	ld.param.u64 	%rd65, [_Z20multi_head_ca_kernelPfS_S_S_S_ii_param_4];
	mov.u32 	%r89, %ctaid.z;
	mul.lo.s32 	%r90, %r89, %r100;
	shl.b32 	%r91, %r90, 3;
	mul.lo.s32 	%r92, %r12, %r100;
	mul.lo.s32 	%r93, %r92, %r100;
	shl.b32 	%r94, %r93, 6;
	add.s32 	%r95, %r91, %r3;
	mad.lo.s32 	%r96, %r95, %r100, %r2;
	shl.b32 	%r97, %r96, 6;
	add.s32 	%r98, %r97, %r94;
	ld.local.v4.f32 	{%f476, %f477, %f478, %f479}, [%rd2];
	cvta.to.global.u64 	%rd59, %rd65;
	mul.wide.s32 	%rd60, %r98, 4;
	add.s64 	%rd61, %rd59, %rd60;
	st.global.f32 	[%rd61], %f476;
	st.global.f32 	[%rd61+4], %f477;
	st.global.f32 	[%rd61+8], %f478;
	st.global.f32 	[%rd61+12], %f479;
	ld.local.v4.f32 	{%f480, %f481, %f482, %f483}, [%rd2+16];
	st.global.f32 	[%rd61+16], %f480;
	st.global.f32 	[%rd61+20], %f481;
	st.global.f32 	[%rd61+24], %f482;
	st.global.f32 	[%rd61+28], %f483;
	ld.local.v4.f32 	{%f484, %f485, %f486, %f487}, [%rd2+32];
	st.global.f32 	[%rd61+32], %f484;
	st.global.f32 	[%rd61+36], %f485;
	st.global.f32 	[%rd61+40], %f486;
	st.global.f32 	[%rd61+44], %f487;
	ld.local.v4.f32 	{%f488, %f489, %f490, %f491}, [%rd2+48];
	st.global.f32 	[%rd61+48], %f488;
	st.global.f32 	[%rd61+52], %f489;
	st.global.f32 	[%rd61+56], %f490;
	st.global.f32 	[%rd61+60], %f491;
	ld.local.v4.f32 	{%f492, %f493, %f494, %f495}, [%rd2+64];
	st.global.f32 	[%rd61+64], %f492;
	st.global.f32 	[%rd61+68], %f493;
	st.global.f32 	[%rd61+72], %f494;
	st.global.f32 	[%rd61+76], %f495;
	ld.local.v4.f32 	{%f496, %f497, %f498, %f499}, [%rd2+80];
	st.global.f32 	[%rd61+80], %f496;
	st.global.f32 	[%rd61+84], %f497;
	st.global.f32 	[%rd61+88], %f498;
	st.global.f32 	[%rd61+92], %f499;
	ld.local.v4.f32 	{%f500, %f501, %f502, %f503}, [%rd2+96];
	st.global.f32 	[%rd61+96], %f500;
	st.global.f32 	[%rd61+100], %f501;
	st.global.f32 	[%rd61+104], %f502;
	st.global.f32 	[%rd61+108], %f503;
	ld.local.v4.f32 	{%f504, %f505, %f506, %f507}, [%rd2+112];
	st.global.f32 	[%rd61+112], %f504;
	st.global.f32 	[%rd61+116], %f505;
	st.global.f32 	[%rd61+120], %f506;
	st.global.f32 	[%rd61+124], %f507;
	ld.local.v4.f32 	{%f508, %f509, %f510, %f511}, [%rd2+128];
	st.global.f32 	[%rd61+128], %f508;
	st.global.f32 	[%rd61+132], %f509;
	st.global.f32 	[%rd61+136], %f510;
	st.global.f32 	[%rd61+140], %f511;
	ld.local.v4.f32 	{%f512, %f513, %f514, %f515}, [%rd2+144];
	st.global.f32 	[%rd61+144], %f512;
	st.global.f32 	[%rd61+148], %f513;
	st.global.f32 	[%rd61+152], %f514;
	st.global.f32 	[%rd61+156], %f515;
	ld.local.v4.f32 	{%f516, %f517, %f518, %f519}, [%rd2+160];
	st.global.f32 	[%rd61+160], %f516;
	st.global.f32 	[%rd61+164], %f517;
	st.global.f32 	[%rd61+168], %f518;
	st.global.f32 	[%rd61+172], %f519;
	ld.local.v4.f32 	{%f520, %f521, %f522, %f523}, [%rd2+176];
	st.global.f32 	[%rd61+176], %f520;
	st.global.f32 	[%rd61+180], %f521;
	st.global.f32 	[%rd61+184], %f522;
	st.global.f32 	[%rd61+188], %f523;
	ld.local.v4.f32 	{%f524, %f525, %f526, %f527}, [%rd2+192];
	st.global.f32 	[%rd61+192], %f524;
	st.global.f32 	[%rd61+196], %f525;
	st.global.f32 	[%rd61+200], %f526;
	st.global.f32 	[%rd61+204], %f527;
	ld.local.v4.f32 	{%f528, %f529, %f530, %f531}, [%rd2+208];
	st.global.f32 	[%rd61+208], %f528;
	st.global.f32 	[%rd61+212], %f529;
	st.global.f32 	[%rd61+216], %f530;
	st.global.f32 	[%rd61+220], %f531;
	ld.local.v4.f32 	{%f532, %f533, %f534, %f535}, [%rd2+224];
	st.global.f32 	[%rd61+224], %f532;
	st.global.f32 	[%rd61+228], %f533;
	st.global.f32 	[%rd61+232], %f534;
	st.global.f32 	[%rd61+236], %f535;
	ld.local.v4.f32 	{%f536, %f537, %f538, %f539}, [%rd2+240];
	st.global.f32 	[%rd61+240], %f536;
	st.global.f32 	[%rd61+244], %f537;
	st.global.f32 	[%rd61+248], %f538;
	st.global.f32 	[%rd61+252], %f539;
$L__BB0_14:
	ret;

}
	// .globl	_Z26flow_lenia_dynamics_kernelPfS_S_S_if
.visible .entry _Z26flow_lenia_dynamics_kernelPfS_S_S_if(
	.param .u64 .ptr .align 1 _Z26flow_lenia_dynamics_kernelPfS_S_S_if_param_0,
	.param .u64 .ptr .align 1 _Z26flow_lenia_dynamics_kernelPfS_S_S_if_param_1,
	.param .u64 .ptr .align 1 _Z26flow_lenia_dynamics_kernelPfS_S_S_if_param_2,
	.param .u64 .ptr .align 1 _Z26flow_lenia_dynamics_kernelPfS_S_S_if_param_3,
	.param .u32 _Z26flow_lenia_dynamics_kernelPfS_S_S_if_param_4,
	.param .f32 _Z26flow_lenia_dynamics_kernelPfS_S_S_if_param_5
)
{
	.reg .pred 	%p<13>;
	.reg .b32 	%r<120>;
	.reg .b32 	%f<372>;
	.reg .b64 	%rd<43>;
	// demoted variable
	.shared .align 4 .b8 _ZZ26flow_lenia_dynamics_kernelPfS_S_S_ifE10local_mass[4096];
	// demoted variable
	.shared .align 4 .b8 _ZZ26flow_lenia_dynamics_kernelPfS_S_S_ifE6kernel[36];
	ld.param.u64 	%rd11, [_Z26flow_lenia_dynamics_kernelPfS_S_S_if_param_0];
	ld.param.u64 	%rd8, [_Z26flow_lenia_dynamics_kernelPfS_S_S_if_param_1];
	ld.param.u64 	%rd9, [_Z26flow_lenia_dynamics_kernelPfS_S_S_if_param_2];
	ld.param.u32 	%r40, [_Z26flow_lenia_dynamics_kernelPfS_S_S_if_param_4];
	ld.param.f32 	%f76, [_Z26flow_lenia_dynamics_kernelPfS_S_S_if_param_5];
	cvta.to.global.u64 	%rd1, %rd11;
	cvta.to.global.u64 	%rd2, %rd8;
	mov.u32 	%r41, %ctaid.x;
	mov.u32 	%r42, %ntid.x;
	mov.u32 	%r1, %tid.x;
	mad.lo.s32 	%r2, %r41, %r42, %r1;
	mov.u32 	%r43, %ctaid.y;
	mov.u32 	%r44, %ntid.y;
	mov.u32 	%r3, %tid.y;
	mad.lo.s32 	%r45, %r43, %r44, %r3;
	mov.u32 	%r5, %ctaid.z;
	max.s32 	%r46, %r2, %r45;
	setp.ge.s32 	%p1, %r46, %r40;
	@%p1 bra 	$L__BB1_11;
	max.u32 	%r48, %r1, %r3;
	setp.gt.u32 	%p2, %r48, 2;
	@%p2 bra 	$L__BB1_3;
	mad.lo.s32 	%r49, %r3, 3, %r1;
	mad.lo.s32 	%r50, %r5, 9, %r49;
	cvta.to.global.u64 	%rd12, %rd9;
	mul.wide.u32 	%rd13, %r50, 4;
	add.s64 	%rd14, %rd12, %rd13;
	ld.global.nc.f32 	%f77, [%rd14];
	mov.u32 	%r51, _ZZ26flow_lenia_dynamics_kernelPfS_S_S_ifE6kernel;
	mad.lo.s32 	%r52, %r3, 12, %r51;
	shl.b32 	%r53, %r1, 2;
	add.s32 	%r54, %r52, %r53;
	st.shared.f32 	[%r54], %f77;
$L__BB1_3:
	bar.sync 	0;
	mul.lo.s32 	%r56, %r45, %r40;
	shl.b32 	%r57, %r56, 9;
	shl.b32 	%r58, %r2, 9;
	add.s32 	%r59, %r57, %r58;
	shl.b32 	%r60, %r5, 6;
	add.s32 	%r6, %r59, %r60;
	mul.wide.s32 	%rd15, %r6, 4;
	add.s64 	%rd42, %rd1, %rd15;
	ld.global.nc.f32 	%f78, [%rd42];
	add.f32 	%f79, %f78, 0f00000000;
	ld.global.nc.f32 	%f80, [%rd42+4];
	add.f32 	%f81, %f79, %f80;
	ld.global.nc.f32 	%f82, [%rd42+8];
	add.f32 	%f83, %f81, %f82;
	ld.global.nc.f32 	%f84, [%rd42+12];
	add.f32 	%f85, %f83, %f84;
	ld.global.nc.f32 	%f86, [%rd42+16];
	add.f32 	%f87, %f85, %f86;
	ld.global.nc.f32 	%f88, [%rd42+20];
	add.f32 	%f89, %f87, %f88;
	ld.global.nc.f32 	%f90, [%rd42+24];
	add.f32 	%f91, %f89, %f90;
	ld.global.nc.f32 	%f92, [%rd42+28];
	add.f32 	%f93, %f91, %f92;
	ld.global.nc.f32 	%f94, [%rd42+32];
	add.f32 	%f95, %f93, %f94;
	ld.global.nc.f32 	%f96, [%rd42+36];
	add.f32 	%f97, %f95, %f96;
	ld.global.nc.f32 	%f98, [%rd42+40];
	add.f32 	%f99, %f97, %f98;
	ld.global.nc.f32 	%f100, [%rd42+44];
	add.f32 	%f101, %f99, %f100;
	ld.global.nc.f32 	%f102, [%rd42+48];
	add.f32 	%f103, %f101, %f102;
	ld.global.nc.f32 	%f104, [%rd42+52];
	add.f32 	%f105, %f103, %f104;
	ld.global.nc.f32 	%f106, [%rd42+56];
	add.f32 	%f107, %f105, %f106;
	ld.global.nc.f32 	%f108, [%rd42+60];
	add.f32 	%f109, %f107, %f108;
	ld.global.nc.f32 	%f110, [%rd42+64];
	add.f32 	%f111, %f109, %f110;
	ld.global.nc.f32 	%f112, [%rd42+68];
	add.f32 	%f113, %f111, %f112;
	ld.global.nc.f32 	%f114, [%rd42+72];
	add.f32 	%f115, %f113, %f114;
	ld.global.nc.f32 	%f116, [%rd42+76];
	add.f32 	%f117, %f115, %f116;
	ld.global.nc.f32 	%f118, [%rd42+80];
	add.f32 	%f119, %f117, %f118;
	ld.global.nc.f32 	%f120, [%rd42+84];
	add.f32 	%f121, %f119, %f120;
	ld.global.nc.f32 	%f122, [%rd42+88];
	add.f32 	%f123, %f121, %f122;
	ld.global.nc.f32 	%f124, [%rd42+92];
	add.f32 	%f125, %f123, %f124;
	ld.global.nc.f32 	%f126, [%rd42+96];
	add.f32 	%f127, %f125, %f126;
	ld.global.nc.f32 	%f128, [%rd42+100];
	add.f32 	%f129, %f127, %f128;
	ld.global.nc.f32 	%f130, [%rd42+104];
	add.f32 	%f131, %f129, %f130;
	ld.global.nc.f32 	%f132, [%rd42+108];
	add.f32 	%f133, %f131, %f132;
	ld.global.nc.f32 	%f134, [%rd42+112];
	add.f32 	%f135, %f133, %f134;
	ld.global.nc.f32 	%f136, [%rd42+116];
	add.f32 	%f137, %f135, %f136;
	ld.global.nc.f32 	%f138, [%rd42+120];
	add.f32 	%f139, %f137, %f138;
	ld.global.nc.f32 	%f140, [%rd42+124];
	add.f32 	%f141, %f139, %f140;
	ld.global.nc.f32 	%f142, [%rd42+128];
	add.f32 	%f143, %f141, %f142;
	ld.global.nc.f32 	%f144, [%rd42+132];
	add.f32 	%f145, %f143, %f144;
	ld.global.nc.f32 	%f146, [%rd42+136];
	add.f32 	%f147, %f145, %f146;
	ld.global.nc.f32 	%f148, [%rd42+140];
	add.f32 	%f149, %f147, %f148;
	ld.global.nc.f32 	%f150, [%rd42+144];
	add.f32 	%f151, %f149, %f150;
	ld.global.nc.f32 	%f152, [%rd42+148];
	add.f32 	%f153, %f151, %f152;
	ld.global.nc.f32 	%f154, [%rd42+152];
	add.f32 	%f155, %f153, %f154;
	ld.global.nc.f32 	%f156, [%rd42+156];
	add.f32 	%f157, %f155, %f156;
	ld.global.nc.f32 	%f158, [%rd42+160];
	add.f32 	%f159, %f157, %f158;
	ld.global.nc.f32 	%f160, [%rd42+164];
	add.f32 	%f161, %f159, %f160;
	ld.global.nc.f32 	%f162, [%rd42+168];
	add.f32 	%f163, %f161, %f162;
	ld.global.nc.f32 	%f164, [%rd42+172];
	add.f32 	%f165, %f163, %f164;
	ld.global.nc.f32 	%f166, [%rd42+176];
	add.f32 	%f167, %f165, %f166;
	ld.global.nc.f32 	%f168, [%rd42+180];
	add.f32 	%f169, %f167, %f168;
	ld.global.nc.f32 	%f170, [%rd42+184];
	add.f32 	%f171, %f169, %f170;
	ld.global.nc.f32 	%f172, [%rd42+188];
	add.f32 	%f173, %f171, %f172;
	ld.global.nc.f32 	%f174, [%rd42+192];
	add.f32 	%f175, %f173, %f174;
	ld.global.nc.f32 	%f176, [%rd42+196];
	add.f32 	%f177, %f175, %f176;
	ld.global.nc.f32 	%f178, [%rd42+200];
	add.f32 	%f179, %f177, %f178;
	ld.global.nc.f32 	%f180, [%rd42+204];
	add.f32 	%f181, %f179, %f180;
	ld.global.nc.f32 	%f182, [%rd42+208];
	add.f32 	%f183, %f181, %f182;
	ld.global.nc.f32 	%f184, [%rd42+212];
	add.f32 	%f185, %f183, %f184;
	ld.global.nc.f32 	%f186, [%rd42+216];
	add.f32 	%f187, %f185, %f186;
	ld.global.nc.f32 	%f188, [%rd42+220];
	add.f32 	%f189, %f187, %f188;
	ld.global.nc.f32 	%f190, [%rd42+224];
	add.f32 	%f191, %f189, %f190;
	ld.global.nc.f32 	%f192, [%rd42+228];
	add.f32 	%f193, %f191, %f192;
	ld.global.nc.f32 	%f194, [%rd42+232];
	add.f32 	%f195, %f193, %f194;
	ld.global.nc.f32 	%f196, [%rd42+236];
	add.f32 	%f197, %f195, %f196;
	ld.global.nc.f32 	%f198, [%rd42+240];
	add.f32 	%f199, %f197, %f198;
	ld.global.nc.f32 	%f200, [%rd42+244];
	add.f32 	%f201, %f199, %f200;
	ld.global.nc.f32 	%f202, [%rd42+248];
	add.f32 	%f203, %f201, %f202;
	ld.global.nc.f32 	%f204, [%rd42+252];
	add.f32 	%f1, %f203, %f204;
	shl.b32 	%r61, %r3, 7;
	mov.u32 	%r62, _ZZ26flow_lenia_dynamics_kernelPfS_S_S_ifE10local_mass;
	add.s32 	%r63, %r62, %r61;
	shl.b32 	%r64, %r1, 2;
	add.s32 	%r65, %r63, %r64;
	st.shared.f32 	[%r65], %f1;
	add.s32 	%r66, %r40, -1;
	shl.b32 	%r67, %r40, 9;
	ld.shared.f32 	%f2, [_ZZ26flow_lenia_dynamics_kernelPfS_S_S_ifE6kernel];
	ld.shared.f32 	%f3, [_ZZ26flow_lenia_dynamics_kernelPfS_S_S_ifE6kernel+4];
	ld.shared.f32 	%f4, [_ZZ26flow_lenia_dynamics_kernelPfS_S_S_ifE6kernel+8];
	ld.shared.f32 	%f5, [_ZZ26flow_lenia_dynamics_kernelPfS_S_S_ifE6kernel+12];
	ld.shared.f32 	%f6, [_ZZ26flow_lenia_dynamics_kernelPfS_S_S_ifE6kernel+16];
	ld.shared.f32 	%f7, [_ZZ26flow_lenia_dynamics_kernelPfS_S_S_ifE6kernel+20];
	ld.shared.f32 	%f8, [_ZZ26flow_lenia_dynamics_kernelPfS_S_S_ifE6kernel+24];
	ld.shared.f32 	%f9, [_ZZ26flow_lenia_dynamics_kernelPfS_S_S_ifE6kernel+28];
	ld.shared.f32 	%f10, [_ZZ26flow_lenia_dynamics_kernelPfS_S_S_ifE6kernel+32];
	add.s32 	%r68, %r2, -1;
	min.u32 	%r69, %r68, %r66;
	shl.b32 	%r70, %r69, 9;
	setp.gt.s32 	%p3, %r2, 0;
	selp.b32 	%r71, %r70, 0, %p3;
	add.s32 	%r72, %r45, -1;
	setp.eq.s32 	%p4, %r45, 0;
	min.u32 	%r73, %r72, %r66;
	selp.b32 	%r74, 0, %r73, %p4;
	mul.lo.s32 	%r75, %r67, %r74;
	setp.lt.s32 	%p5, %r2, 0;
	min.u32 	%r76, %r2, %r66;
	shl.b32 	%r77, %r76, 9;
	selp.b32 	%r78, 0, %r77, %p5;
	add.s32 	%r79, %r2, 1;
	setp.lt.s32 	%p6, %r2, -1;
	min.u32 	%r80, %r79, %r66;
	shl.b32 	%r81, %r80, 9;
	selp.b32 	%r82, 0, %r81, %p6;
	min.u32 	%r83, %r45, %r66;
	mul.lo.s32 	%r84, %r67, %r83;
	add.s32 	%r85, %r45, 1;
	min.u32 	%r86, %r85, %r66;
	mul.lo.s32 	%r87, %r67, %r86;
	add.s32 	%r88, %r82, %r87;
	add.s32 	%r117, %r88, %r60;
	add.s32 	%r89, %r78, %r87;
	add.s32 	%r116, %r89, %r60;
	add.s32 	%r90, %r71, %r87;
	add.s32 	%r115, %r90, %r60;
	add.s32 	%r91, %r82, %r84;
	add.s32 	%r114, %r91, %r60;
	add.s32 	%r92, %r78, %r84;
	add.s32 	%r113, %r92, %r60;
	add.s32 	%r93, %r71, %r84;
	add.s32 	%r112, %r93, %r60;
	add.s32 	%r94, %r82, %r75;
	add.s32 	%r111, %r94, %r60;
	add.s32 	%r95, %r78, %r75;
	add.s32 	%r110, %r95, %r60;
	add.s32 	%r96, %r71, %r75;
	add.s32 	%r109, %r96, %r60;
	mov.b32 	%r119, 0;
	mov.u32 	%r118, %r6;
$L__BB1_4:
	mul.wide.s32 	%rd16, %r118, 4;
	add.s64 	%rd17, %rd2, %rd16;
	mul.wide.s32 	%rd18, %r117, 4;
	add.s64 	%rd19, %rd1, %rd18;
	mul.wide.s32 	%rd20, %r116, 4;
	add.s64 	%rd21, %rd1, %rd20;
	mul.wide.s32 	%rd22, %r115, 4;
	add.s64 	%rd23, %rd1, %rd22;
	mul.wide.s32 	%rd24, %r114, 4;
	add.s64 	%rd25, %rd1, %rd24;
	mul.wide.s32 	%rd26, %r113, 4;
	add.s64 	%rd27, %rd1, %rd26;
	mul.wide.s32 	%rd28, %r112, 4;
	add.s64 	%rd29, %rd1, %rd28;
	mul.wide.s32 	%rd30, %r111, 4;
	add.s64 	%rd31, %rd1, %rd30;
	mul.wide.s32 	%rd32, %r110, 4;
	add.s64 	%rd33, %rd1, %rd32;
	mul.wide.s32 	%rd34, %r109, 4;
	add.s64 	%rd35, %rd1, %rd34;
	ld.global.nc.f32 	%f205, [%rd35];
	fma.rn.f32 	%f206, %f205, %f2, 0f00000000;
	ld.global.nc.f32 	%f207, [%rd33];
	fma.rn.f32 	%f208, %f207, %f3, %f206;
	ld.global.nc.f32 	%f209, [%rd31];
	fma.rn.f32 	%f210, %f209, %f4, %f208;
	ld.global.nc.f32 	%f211, [%rd29];
	fma.rn.f32 	%f212, %f211, %f5, %f210;
	ld.global.nc.f32 	%f213, [%rd27];
	fma.rn.f32 	%f214, %f213, %f6, %f212;
	ld.global.nc.f32 	%f215, [%rd25];
	fma.rn.f32 	%f216, %f215, %f7, %f214;
	ld.global.nc.f32 	%f217, [%rd23];
	fma.rn.f32 	%f218, %f217, %f8, %f216;
	ld.global.nc.f32 	%f219, [%rd21];
	fma.rn.f32 	%f220, %f219, %f9, %f218;
	ld.global.nc.f32 	%f221, [%rd19];
	fma.rn.f32 	%f222, %f221, %f10, %f220;
	neg.f32 	%f223, %f222;
	mul.f32 	%f224, %f222, %f223;
	fma.rn.f32 	%f225, %f224, 0f3BBB989D, 0f3F000000;
	cvt.sat.f32.f32 	%f226, %f225;
	mov.f32 	%f227, 0f4B400001;
	mov.f32 	%f228, 0f437C0000;
	fma.rm.f32 	%f229, %f226, %f228, %f227;
	add.f32 	%f230, %f229, 0fCB40007F;
	neg.f32 	%f231, %f230;
	fma.rn.f32 	%f232, %f224, 0f3FB8AA3B, %f231;
	fma.rn.f32 	%f233, %f224, 0f32A57060, %f232;
	mov.b32 	%r97, %f229;
	shl.b32 	%r98, %r97, 23;
	mov.b32 	%f234, %r98;
	ex2.approx.ftz.f32 	%f235, %f233;
	mul.f32 	%f236, %f235, %f234;
	mul.f32 	%f237, %f222, %f236;
	ld.global.nc.f32 	%f238, [%rd42];
	fma.rn.f32 	%f239, %f76, %f237, %f238;
	st.global.f32 	[%rd17], %f239;
	add.s32 	%r119, %r119, 1;
	add.s64 	%rd42, %rd42, 4;
	add.s32 	%r118, %r118, 1;
	add.s32 	%r117, %r117, 1;
	add.s32 	%r116, %r116, 1;
	add.s32 	%r115, %r115, 1;
	add.s32 	%r114, %r114, 1;
	add.s32 	%r113, %r113, 1;
	add.s32 	%r112, %r112, 1;
	add.s32 	%r111, %r111, 1;
	add.s32 	%r110, %r110, 1;
	add.s32 	%r109, %r109, 1;
	setp.ne.s32 	%p7, %r119, 64;
	@%p7 bra 	$L__BB1_4;
	ld.param.u64 	%rd40, [_Z26flow_lenia_dynamics_kernelPfS_S_S_if_param_1];
	bar.sync 	0;
	cvta.to.global.u64 	%rd36, %rd40;
	mul.wide.s32 	%rd37, %r6, 4;
	add.s64 	%rd6, %rd36, %rd37;
	ld.global.f32 	%f11, [%rd6];
	add.f32 	%f240, %f11, 0f00000000;
	ld.global.f32 	%f12, [%rd6+4];
	add.f32 	%f241, %f240, %f12;
	ld.global.f32 	%f13, [%rd6+8];
	add.f32 	%f242, %f241, %f13;
	ld.global.f32 	%f14, [%rd6+12];
	add.f32 	%f243, %f242, %f14;
	ld.global.f32 	%f15, [%rd6+16];
	add.f32 	%f244, %f243, %f15;
	ld.global.f32 	%f16, [%rd6+20];
	add.f32 	%f245, %f244, %f16;
	ld.global.f32 	%f17, [%rd6+24];
	add.f32 	%f246, %f245, %f17;
	ld.global.f32 	%f18, [%rd6+28];
	add.f32 	%f247, %f246, %f18;
	ld.global.f32 	%f19, [%rd6+32];
	add.f32 	%f248, %f247, %f19;
	ld.global.f32 	%f20, [%rd6+36];
	add.f32 	%f249, %f248, %f20;
	ld.global.f32 	%f21, [%rd6+40];
	add.f32 	%f250, %f249, %f21;
	ld.global.f32 	%f22, [%rd6+44];
	add.f32 	%f251, %f250, %f22;
	ld.global.f32 	%f23, [%rd6+48];
	add.f32 	%f252, %f251, %f23;
	ld.global.f32 	%f24, [%rd6+52];
	add.f32 	%f253, %f252, %f24;
	ld.global.f32 	%f25, [%rd6+56];
	add.f32 	%f254, %f253, %f25;
	ld.global.f32 	%f26, [%rd6+60];
	add.f32 	%f255, %f254, %f26;
	ld.global.f32 	%f27, [%rd6+64];
	add.f32 	%f256, %f255, %f27;
	ld.global.f32 	%f28, [%rd6+68];
	add.f32 	%f257, %f256, %f28;
	ld.global.f32 	%f29, [%rd6+72];
	add.f32 	%f258, %f257, %f29;
	ld.global.f32 	%f30, [%rd6+76];
	add.f32 	%f259, %f258, %f30;
	ld.global.f32 	%f31, [%rd6+80];
	add.f32 	%f260, %f259, %f31;
	ld.global.f32 	%f32, [%rd6+84];
	add.f32 	%f261, %f260, %f32;
	ld.global.f32 	%f33, [%rd6+88];
	add.f32 	%f262, %f261, %f33;
	ld.global.f32 	%f34, [%rd6+92];
	add.f32 	%f263, %f262, %f34;
	ld.global.f32 	%f35, [%rd6+96];
	add.f32 	%f264, %f263, %f35;
	ld.global.f32 	%f36, [%rd6+100];
	add.f32 	%f265, %f264, %f36;
	ld.global.f32 	%f37, [%rd6+104];
	add.f32 	%f266, %f265, %f37;
	ld.global.f32 	%f38, [%rd6+108];
	add.f32 	%f267, %f266, %f38;
	ld.global.f32 	%f39, [%rd6+112];
	add.f32 	%f268, %f267, %f39;
	ld.global.f32 	%f40, [%rd6+116];
	add.f32 	%f269, %f268, %f40;
	ld.global.f32 	%f41, [%rd6+120];
	add.f32 	%f270, %f269, %f41;
	ld.global.f32 	%f42, [%rd6+124];
	add.f32 	%f271, %f270, %f42;
	ld.global.f32 	%f43, [%rd6+128];
	add.f32 	%f272, %f271, %f43;
	ld.global.f32 	%f44, [%rd6+132];
	add.f32 	%f273, %f272, %f44;
	ld.global.f32 	%f45, [%rd6+136];
	add.f32 	%f274, %f273, %f45;
	ld.global.f32 	%f46, [%rd6+140];
	add.f32 	%f275, %f274, %f46;
	ld.global.f32 	%f47, [%rd6+144];
	add.f32 	%f276, %f275, %f47;
	ld.global.f32 	%f48, [%rd6+148];
	add.f32 	%f277, %f276, %f48;
	ld.global.f32 	%f49, [%rd6+152];
	add.f32 	%f278, %f277, %f49;
	ld.global.f32 	%f50, [%rd6+156];
	add.f32 	%f279, %f278, %f50;
	ld.global.f32 	%f51, [%rd6+160];
	add.f32 	%f280, %f279, %f51;
	ld.global.f32 	%f52, [%rd6+164];
	add.f32 	%f281, %f280, %f52;
	ld.global.f32 	%f53, [%rd6+168];
	add.f32 	%f282, %f281, %f53;
	ld.global.f32 	%f54, [%rd6+172];
	add.f32 	%f283, %f282, %f54;
	ld.global.f32 	%f55, [%rd6+176];
	add.f32 	%f284, %f283, %f55;
	ld.global.f32 	%f56, [%rd6+180];
	add.f32 	%f285, %f284, %f56;
	ld.global.f32 	%f57, [%rd6+184];
	add.f32 	%f286, %f285, %f57;
	ld.global.f32 	%f58, [%rd6+188];
	add.f32 	%f287, %f286, %f58;
	ld.global.f32 	%f59, [%rd6+192];
	add.f32 	%f288, %f287, %f59;
	ld.global.f32 	%f60, [%rd6+196];
	add.f32 	%f289, %f288, %f60;
	ld.global.f32 	%f61, [%rd6+200];
	add.f32 	%f290, %f289, %f61;
	ld.global.f32 	%f62, [%rd6+204];
	add.f32 	%f291, %f290, %f62;
	ld.global.f32 	%f63, [%rd6+208];
	add.f32 	%f292, %f291, %f63;
	ld.global.f32 	%f64, [%rd6+212];
	add.f32 	%f293, %f292, %f64;
	ld.global.f32 	%f65, [%rd6+216];
	add.f32 	%f294, %f293, %f65;
	ld.global.f32 	%f66, [%rd6+220];
	add.f32 	%f295, %f294, %f66;
	ld.global.f32 	%f67, [%rd6+224];
	add.f32 	%f296, %f295, %f67;
	ld.global.f32 	%f68, [%rd6+228];
	add.f32 	%f297, %f296, %f68;
	ld.global.f32 	%f69, [%rd6+232];
	add.f32 	%f298, %f297, %f69;
	ld.global.f32 	%f70, [%rd6+236];
	add.f32 	%f299, %f298, %f70;
	ld.global.f32 	%f71, [%rd6+240];
	add.f32 	%f300, %f299, %f71;
	ld.global.f32 	%f72, [%rd6+244];
	add.f32 	%f301, %f300, %f72;
	ld.global.f32 	%f73, [%rd6+248];
	add.f32 	%f302, %f301, %f73;
	ld.global.f32 	%f74, [%rd6+252];
	add.f32 	%f75, %f302, %f74;
	abs.f32 	%f303, %f75;
	setp.leu.f32 	%p8, %f303, 0f358637BD;
	@%p8 bra 	$L__BB1_7;
	mov.u32 	%r99, %tid.y;
	shl.b32 	%r100, %r99, 7;
	mov.u32 	%r101, _ZZ26flow_lenia_dynamics_kernelPfS_S_S_ifE10local_mass;
	add.s32 	%r102, %r101, %r100;
	mov.u32 	%r103, %tid.x;
	shl.b32 	%r104, %r103, 2;
	add.s32 	%r105, %r102, %r104;
	ld.shared.f32 	%f304, [%r105];
	div.rn.f32 	%f305, %f304, %f75;
	mul.f32 	%f306, %f305, %f11;
	st.global.f32 	[%rd6], %f306;
	mul.f32 	%f307, %f305, %f12;
	st.global.f32 	[%rd6+4], %f307;
	mul.f32 	%f308, %f305, %f13;
	st.global.f32 	[%rd6+8], %f308;
	mul.f32 	%f309, %f305, %f14;
	st.global.f32 	[%rd6+12], %f309;
	mul.f32 	%f310, %f305, %f15;
	st.global.f32 	[%rd6+16], %f310;
	mul.f32 	%f311, %f305, %f16;
	st.global.f32 	[%rd6+20], %f311;
	mul.f32 	%f312, %f305, %f17;
	st.global.f32 	[%rd6+24], %f312;
	mul.f32 	%f313, %f305, %f18;
	st.global.f32 	[%rd6+28], %f313;
	mul.f32 	%f314, %f305, %f19;
	st.global.f32 	[%rd6+32], %f314;
	mul.f32 	%f315, %f305, %f20;
	st.global.f32 	[%rd6+36], %f315;
	mul.f32 	%f316, %f305, %f21;
	st.global.f32 	[%rd6+40], %f316;
	mul.f32 	%f317, %f305, %f22;
	st.global.f32 	[%rd6+44], %f317;
	mul.f32 	%f318, %f305, %f23;
	st.global.f32 	[%rd6+48], %f318;
	mul.f32 	%f319, %f305, %f24;
	st.global.f32 	[%rd6+52], %f319;
	mul.f32 	%f320, %f305, %f25;
	st.global.f32 	[%rd6+56], %f320;
	mul.f32 	%f321, %f305, %f26;
	st.global.f32 	[%rd6+60], %f321;
	mul.f32 	%f322, %f305, %f27;
	st.global.f32 	[%rd6+64], %f322;
	mul.f32 	%f323, %f305, %f28;
	st.global.f32 	[%rd6+68], %f323;
	mul.f32 	%f324, %f305, %f29;
	st.global.f32 	[%rd6+72], %f324;
	mul.f32 	%f325, %f305, %f30;
	st.global.f32 	[%rd6+76], %f325;
	mul.f32 	%f326, %f305, %f31;
	st.global.f32 	[%rd6+80], %f326;
	mul.f32 	%f327, %f305, %f32;
	st.global.f32 	[%rd6+84], %f327;
	mul.f32 	%f328, %f305, %f33;
	st.global.f32 	[%rd6+88], %f328;
	mul.f32 	%f329, %f305, %f34;
	st.global.f32 	[%rd6+92], %f329;
	mul.f32 	%f330, %f305, %f35;
	st.global.f32 	[%rd6+96], %f330;
	mul.f32 	%f331, %f305, %f36;
	st.global.f32 	[%rd6+100], %f331;
	mul.f32 	%f332, %f305, %f37;
	st.global.f32 	[%rd6+104], %f332;
	mul.f32 	%f333, %f305, %f38;
	st.global.f32 	[%rd6+108], %f333;
	mul.f32 	%f334, %f305, %f39;
	st.global.f32 	[%rd6+112], %f334;
	mul.f32 	%f335, %f305, %f40;
	st.global.f32 	[%rd6+116], %f335;
	mul.f32 	%f336, %f305, %f41;
	st.global.f32 	[%rd6+120], %f336;
	mul.f32 	%f337, %f305, %f42;
	st.global.f32 	[%rd6+124], %f337;
	mul.f32 	%f338, %f305, %f43;
	st.global.f32 	[%rd6+128], %f338;
	mul.f32 	%f339, %f305, %f44;
	st.global.f32 	[%rd6+132], %f339;
	mul.f32 	%f340, %f305, %f45;
	st.global.f32 	[%rd6+136], %f340;
	mul.f32 	%f341, %f305, %f46;
	st.global.f32 	[%rd6+140], %f341;
	mul.f32 	%f342, %f305, %f47;
	st.global.f32 	[%rd6+144], %f342;
	mul.f32 	%f343, %f305, %f48;
	st.global.f32 	[%rd6+148], %f343;
	mul.f32 	%f344, %f305, %f49;
	st.global.f32 	[%rd6+152], %f344;
	mul.f32 	%f345, %f305, %f50;
	st.global.f32 	[%rd6+156], %f345;
	mul.f32 	%f346, %f305, %f51;
	st.global.f32 	[%rd6+160], %f346;
	mul.f32 	%f347, %f305, %f52;
	st.global.f32 	[%rd6+164], %f347;
	mul.f32 	%f348, %f305, %f53;
	st.global.f32 	[%rd6+168], %f348;
	mul.f32 	%f349, %f305, %f54;
	st.global.f32 	[%rd6+172], %f349;
	mul.f32 	%f350, %f305, %f55;
	st.global.f32 	[%rd6+176], %f350;
	mul.f32 	%f351, %f305, %f56;
	st.global.f32 	[%rd6+180], %f351;
	mul.f32 	%f352, %f305, %f57;
	st.global.f32 	[%rd6+184], %f352;
	mul.f32 	%f353, %f305, %f58;
	st.global.f32 	[%rd6+188], %f353;
	mul.f32 	%f354, %f305, %f59;
	st.global.f32 	[%rd6+192], %f354;
	mul.f32 	%f355, %f305, %f60;
	st.global.f32 	[%rd6+196], %f355;
	mul.f32 	%f356, %f305, %f61;
	st.global.f32 	[%rd6+200], %f356;
	mul.f32 	%f357, %f305, %f62;
	st.global.f32 	[%rd6+204], %f357;
	mul.f32 	%f358, %f305, %f63;
	st.global.f32 	[%rd6+208], %f358;
	mul.f32 	%f359, %f305, %f64;
	st.global.f32 	[%rd6+212], %f359;
	mul.f32 	%f360, %f305, %f65;
	st.global.f32 	[%rd6+216], %f360;
	mul.f32 	%f361, %f305, %f66;
	st.global.f32 	[%rd6+220], %f361;
	mul.f32 	%f362, %f305, %f67;
	st.global.f32 	[%rd6+224], %f362;
	mul.f32 	%f363, %f305, %f68;
	st.global.f32 	[%rd6+228], %f363;
	mul.f32 	%f364, %f305, %f69;
	st.global.f32 	[%rd6+232], %f364;
	mul.f32 	%f365, %f305, %f70;
	st.global.f32 	[%rd6+236], %f365;
	mul.f32 	%f366, %f305, %f71;
	st.global.f32 	[%rd6+240], %f366;
	mul.f32 	%f367, %f305, %f72;
	st.global.f32 	[%rd6+244], %f367;
	mul.f32 	%f368, %f305, %f73;
	st.global.f32 	[%rd6+248], %f368;
	mul.f32 	%f369, %f305, %f74;
	st.global.f32 	[%rd6+252], %f369;
$L__BB1_7:
	ld.param.u64 	%rd41, [_Z26flow_lenia_dynamics_kernelPfS_S_S_if_param_3];
	mov.u32 	%r106, %tid.y;
	mov.u32 	%r107, %tid.x;
	or.b32  	%r38, %r107, %r106;
	setp.ne.s32 	%p9, %r38, 0;
	setp.eq.s64 	%p10, %rd41, 0;
	mov.u32 	%r108, %ctaid.z;
	cvta.to.global.u64 	%rd38, %rd41;
	mul.wide.u32 	%rd39, %r108, 4;
	add.s64 	%rd7, %rd38, %rd39;
	or.pred  	%p11, %p9, %p10;
	@%p11 bra 	$L__BB1_9;
	st.global.f32 	[%rd7], %f75;
	bra.uni 	$L__BB1_10;
$L__BB1_9:
	setp.ne.s32 	%p12, %r38, 0;
	@%p12 bra 	$L__BB1_11;
$L__BB1_10:
	sub.f32 	%f370, %f75, %f1;
	atom.global.add.f32 	%f371, [%rd7], %f370;
$L__BB1_11:
	ret;

}
	// .globl	_Z16mix_heads_kernelPfS_S_ii
.visible .entry _Z16mix_heads_kernelPfS_S_ii(
	.param .u64 .ptr .align 1 _Z16mix_heads_kernelPfS_S_ii_param_0,
	.param .u64 .ptr .align 1 _Z16mix_heads_kernelPfS_S_ii_param_1,
	.param .u64 .ptr .align 1 _Z16mix_heads_kernelPfS_S_ii_param_2,
	.param .u32 _Z16mix_heads_kernelPfS_S_ii_param_3,
	.param .u32 _Z16mix_heads_kernelPfS_S_ii_param_4
)
{
	.reg .pred 	%p<4>;
	.reg .b32 	%r<45>;
	.reg .b32 	%f<41>;
	.reg .b64 	%rd<39>;

	ld.param.u32 	%r15, [_Z16mix_heads_kernelPfS_S_ii_param_4];
	mov.u32 	%r16, %ctaid.y;
	mov.u32 	%r17, %ntid.y;
	mov.u32 	%r18, %tid.y;
	mad.lo.s32 	%r19, %r16, %r17, %r18;
	mov.u32 	%r20, %ctaid.x;
	mov.u32 	%r21, %ntid.x;
	mov.u32 	%r22, %tid.x;
	mad.lo.s32 	%r2, %r20, %r21, %r22;
	max.s32 	%r23, %r2, %r19;
	setp.ge.s32 	%p1, %r23, %r15;
	@%p1 bra 	$L__BB2_5;
	ld.param.u64 	%rd35, [_Z16mix_heads_kernelPfS_S_ii_param_0];
	cvta.to.global.u64 	%rd10, %rd35;
	mov.u32 	%r25, %ctaid.z;
	mul.lo.s32 	%r26, %r15, %r25;
	mul.lo.s32 	%r27, %r19, %r15;
	shl.b32 	%r28, %r27, 9;
	mad.lo.s32 	%r29, %r26, %r15, %r2;
	shl.b32 	%r30, %r29, 9;
	shl.b32 	%r31, %r26, 3;
	mul.lo.s32 	%r32, %r15, %r15;
	shl.b32 	%r33, %r32, 6;
	add.s32 	%r34, %r31, %r19;
	mad.lo.s32 	%r35, %r34, %r15, %r2;
	shl.b32 	%r3, %r35, 6;
	add.s32 	%r4, %r28, %r30;
	mul.wide.s32 	%rd11, %r33, 28;
	add.s64 	%rd12, %rd11, %rd10;
	add.s64 	%rd1, %rd12, 4;
	mul.wide.s32 	%rd2, %r33, 4;
	mul.wide.s32 	%rd13, %r33, 24;
	add.s64 	%rd14, %rd13, %rd10;
	add.s64 	%rd3, %rd14, 4;
	mul.wide.s32 	%rd4, %r33, 8;
	mul.wide.s32 	%rd15, %r33, 20;
	add.s64 	%rd16, %rd15, %rd10;
	add.s64 	%rd5, %rd16, 4;
	mul.wide.s32 	%rd6, %r33, 12;
	mov.b32 	%r41, 0;
$L__BB2_2:
	ld.param.u64 	%rd37, [_Z16mix_heads_kernelPfS_S_ii_param_1];
	shl.b32 	%r37, %r41, 6;
	shl.b32 	%r38, %r41, 3;
	cvta.to.global.u64 	%rd17, %rd37;
	mul.wide.u32 	%rd18, %r38, 4;
	add.s64 	%rd19, %rd17, %rd18;
	ld.global.nc.f32 	%f1, [%rd19];
	ld.global.nc.f32 	%f2, [%rd19+4];
	ld.global.nc.f32 	%f3, [%rd19+8];
	ld.global.nc.f32 	%f4, [%rd19+12];
	ld.global.nc.f32 	%f5, [%rd19+16];
	ld.global.nc.f32 	%f6, [%rd19+20];
	ld.global.nc.f32 	%f7, [%rd19+24];
	ld.global.nc.f32 	%f8, [%rd19+28];
	add.s32 	%r42, %r4, %r37;
	mov.b32 	%r44, 0;
	mov.u32 	%r43, %r3;
$L__BB2_3:
	ld.param.u64 	%rd38, [_Z16mix_heads_kernelPfS_S_ii_param_2];
	ld.param.u64 	%rd36, [_Z16mix_heads_kernelPfS_S_ii_param_0];
	mul.wide.s32 	%rd20, %r43, 4;
	cvta.to.global.u64 	%rd21, %rd36;
	add.s64 	%rd22, %rd21, %rd20;
	add.s64 	%rd23, %rd22, 4;
	mul.wide.s32 	%rd24, %r42, 4;
	cvta.to.global.u64 	%rd25, %rd38;
	add.s64 	%rd26, %rd25, %rd24;
	add.s64 	%rd27, %rd1, %rd20;
	add.s64 	%rd28, %rd3, %rd20;
	add.s64 	%rd29, %rd5, %rd20;
	ld.global.nc.f32 	%f9, [%rd22];
	fma.rn.f32 	%f10, %f1, %f9, 0f00000000;
	add.s64 	%rd30, %rd23, %rd2;
	ld.global.nc.f32 	%f11, [%rd30+-4];
	fma.rn.f32 	%f12, %f2, %f11, %f10;
	add.s64 	%rd31, %rd23, %rd4;
	ld.global.nc.f32 	%f13, [%rd31+-4];
	fma.rn.f32 	%f14, %f3, %f13, %f12;
	add.s64 	%rd32, %rd23, %rd6;
	ld.global.nc.f32 	%f15, [%rd32+-4];
	fma.rn.f32 	%f16, %f4, %f15, %f14;
	mul.lo.s32 	%r39, %r15, %r15;
	shl.b32 	%r40, %r39, 6;
	mul.wide.s32 	%rd33, %r40, 16;
	add.s64 	%rd34, %rd23, %rd33;
	ld.global.nc.f32 	%f17, [%rd34+-4];
	fma.rn.f32 	%f18, %f5, %f17, %f16;
	ld.global.nc.f32 	%f19, [%rd29+-4];
	fma.rn.f32 	%f20, %f6, %f19, %f18;
	ld.global.nc.f32 	%f21, [%rd28+-4];
	fma.rn.f32 	%f22, %f7, %f21, %f20;
	ld.global.nc.f32 	%f23, [%rd27+-4];
	fma.rn.f32 	%f24, %f8, %f23, %f22;
	st.global.f32 	[%rd26], %f24;
	ld.global.nc.f32 	%f25, [%rd22+4];
	fma.rn.f32 	%f26, %f1, %f25, 0f00000000;
	ld.global.nc.f32 	%f27, [%rd30];
	fma.rn.f32 	%f28, %f2, %f27, %f26;
	ld.global.nc.f32 	%f29, [%rd31];
	fma.rn.f32 	%f30, %f3, %f29, %f28;
	ld.global.nc.f32 	%f31, [%rd32];
	fma.rn.f32 	%f32, %f4, %f31, %f30;
	ld.global.nc.f32 	%f33, [%rd34];
	fma.rn.f32 	%f34, %f5, %f33, %f32;
	ld.global.nc.f32 	%f35, [%rd29];
	fma.rn.f32 	%f36, %f6, %f35, %f34;
	ld.global.nc.f32 	%f37, [%rd28];
	fma.rn.f32 	%f38, %f7, %f37, %f36;
	ld.global.nc.f32 	%f39, [%rd27];
	fma.rn.f32 	%f40, %f8, %f39, %f38;
	st.global.f32 	[%rd26+4], %f40;
	add.s32 	%r44, %r44, 2;
	add.s32 	%r43, %r43, 2;
	add.s32 	%r42, %r42, 2;
	setp.ne.s32 	%p2, %r44, 64;
	@%p2 bra 	$L__BB2_3;
	add.s32 	%r41, %r41, 1;
	setp.ne.s32 	%p3, %r41, 8;
	@%p3 bra 	$L__BB2_2;
$L__BB2_5:
	ret;

}
	// .globl	_Z21tensor_core_ca_kernelP6__halfS0_Pfiii
.visible .entry _Z21tensor_core_ca_kernelP6__halfS0_Pfiii(
	.param .u64 .ptr .align 1 _Z21tensor_core_ca_kernelP6__halfS0_Pfiii_param_0,
	.param .u64 .ptr .align 1 _Z21tensor_core_ca_kernelP6__halfS0_Pfiii_param_1,
	.param .u64 .ptr .align 1 _Z21tensor_core_ca_kernelP6__halfS0_Pfiii_param_2,
	.param .u32 _Z21tensor_core_ca_kernelP6__halfS0_Pfiii_param_3,
	.param .u32 _Z21tensor_core_ca_kernelP6__halfS0_Pfiii_param_4,
	.param .u32 _Z21tensor_core_ca_kernelP6__halfS0_Pfiii_param_5
)
{
	.reg .pred 	%p<2>;
	.reg .b32 	%r<34>;
	.reg .b32 	%f<10>;
	.reg .b64 	%rd<11>;

	ld.param.u64 	%rd1, [_Z21tensor_core_ca_kernelP6__halfS0_Pfiii_param_0];
	ld.param.u64 	%rd2, [_Z21tensor_core_ca_kernelP6__halfS0_Pfiii_param_1];
	ld.param.u64 	%rd3, [_Z21tensor_core_ca_kernelP6__halfS0_Pfiii_param_2];
	ld.param.u32 	%r5, [_Z21tensor_core_ca_kernelP6__halfS0_Pfiii_param_4];
	ld.param.u32 	%r4, [_Z21tensor_core_ca_kernelP6__halfS0_Pfiii_param_5];
	mov.u32 	%r6, %ctaid.x;
	mov.u32 	%r7, %ntid.x;
	mov.u32 	%r8, %tid.x;
	mad.lo.s32 	%r9, %r6, %r7, %r8;
	mov.u32 	%r10, %ctaid.y;
	shr.u32 	%r12, %r9, 1;
	and.b32  	%r1, %r12, 2147483632;
	shl.b32 	%r2, %r10, 4;
	max.s32 	%r13, %r1, %r2;
	setp.ge.s32 	%p1, %r13, %r5;
	@%p1 bra 	$L__BB3_2;
	cvta.to.global.u64 	%rd4, %rd1;
	cvta.to.global.u64 	%rd5, %rd2;
	cvta.to.global.u64 	%rd6, %rd3;
	mov.u32 	%r14, %ctaid.z;
	mad.lo.s32 	%r15, %r5, %r14, %r1;
	mad.lo.s32 	%r16, %r15, %r5, %r2;
	mul.lo.s32 	%r17, %r16, %r4;
	mul.wide.s32 	%rd7, %r17, 2;
	add.s64 	%rd8, %rd4, %rd7;
	wmma.load.a.sync.aligned.row.m16n16k16.global.f16 	{%r18, %r19, %r20, %r21, %r22, %r23, %r24, %r25}, [%rd8], %r4;
	wmma.load.b.sync.aligned.col.m16n16k16.global.f16 	{%r26, %r27, %r28, %r29, %r30, %r31, %r32, %r33}, [%rd5], %r4;
	mov.f32 	%f1, 0f00000000;
	wmma.mma.sync.aligned.row.col.m16n16k16.f32.f32 {%f2, %f3, %f4, %f5, %f6, %f7, %f8, %f9}, {%r18, %r19, %r20, %r21, %r22, %r23, %r24, %r25}, {%r26, %r27, %r28, %r29, %r30, %r31, %r32, %r33}, {%f1, %f1, %f1, %f1, %f1, %f1, %f1, %f1};
	mul.wide.s32 	%rd9, %r17, 4;
	add.s64 	%rd10, %rd6, %rd9;
	wmma.store.d.sync.aligned.row.m16n16k16.global.f32 	[%rd10], {%f2, %f3, %f4, %f5, %f6, %f7, %f8, %f9}, %r4;
$L__BB3_2:
	ret;

}
	// .globl	_Z29compute_effective_rank_kernelPfS_i
.visible .entry _Z29compute_effective_rank_kernelPfS_i(
	.param .u64 .ptr .align 1 _Z29compute_effective_rank_kernelPfS_i_param_0,
	.param .u64 .ptr .align 1 _Z29compute_effective_rank_kernelPfS_i_param_1,
	.param .u32 _Z29compute_effective_rank_kernelPfS_i_param_2
)
{
	.reg .pred 	%p<35>;
	.reg .b16 	%rs<10>;
	.reg .b32 	%r<122>;
	.reg .b32 	%f<234>;
	.reg .b64 	%rd<7>;
	// demoted variable
	.shared .align 4 .b8 _ZZ29compute_effective_rank_kernelPfS_iE15singular_values[1024];
	ld.param.u64 	%rd2, [_Z29compute_effective_rank_kernelPfS_i_param_0];
	ld.param.u64 	%rd3, [_Z29compute_effective_rank_kernelPfS_i_param_1];
	ld.param.u32 	%r55, [_Z29compute_effective_rank_kernelPfS_i_param_2];
	mov.u32 	%r1, %tid.x;
	min.s32 	%r2, %r55, 256;
	setp.ge.s32 	%p1, %r1, %r2;
	@%p1 bra 	$L__BB4_4;
	shl.b32 	%r56, %r1, 2;
	mov.u32 	%r57, _ZZ29compute_effective_rank_kernelPfS_iE15singular_values;
	add.s32 	%r3, %r57, %r56;
	mov.u32 	%r4, %ntid.x;
	cvta.to.global.u64 	%rd1, %rd2;
	mov.f32 	%f214, 0f00000000;
	mov.u32 	%r104, %r1;
$L__BB4_2:
	mul.wide.s32 	%rd4, %r104, 4;
	add.s64 	%rd5, %rd1, %rd4;
	ld.global.nc.f32 	%f37, [%rd5];
	fma.rn.f32 	%f214, %f37, %f37, %f214;
	add.s32 	%r104, %r104, %r4;
	setp.lt.s32 	%p2, %r104, %r55;
	@%p2 bra 	$L__BB4_2;
	st.shared.f32 	[%r3], %f214;
$L__BB4_4:
	bar.sync 	0;
	setp.lt.s32 	%p3, %r55, 1;
	mov.f32 	%f223, 0f00000000;
	@%p3 bra 	$L__BB4_17;
	and.b32  	%r7, %r2, 15;
	setp.lt.u32 	%p4, %r55, 16;
	mov.f32 	%f223, 0f00000000;
	mov.b32 	%r108, 0;
	@%p4 bra 	$L__BB4_8;
	and.b32  	%r108, %r2, 496;
	mov.u32 	%r60, _ZZ29compute_effective_rank_kernelPfS_iE15singular_values;
	add.s32 	%r105, %r60, 32;
	cvt.u16.u32 	%rs1, %r2;
	shr.u16 	%rs2, %rs1, 4;
	and.b16  	%rs3, %rs2, 31;
	mul.wide.u16 	%r61, %rs3, 16;
	neg.s32 	%r106, %r61;
	mov.f32 	%f223, 0f00000000;
$L__BB4_7:
	.pragma "nounroll";
	ld.shared.f32 	%f42, [%r105+-32];
	add.f32 	%f43, %f223, %f42;
	ld.shared.f32 	%f44, [%r105+-28];
	add.f32 	%f45, %f43, %f44;
	ld.shared.f32 	%f46, [%r105+-24];
	add.f32 	%f47, %f45, %f46;
	ld.shared.f32 	%f48, [%r105+-20];
	add.f32 	%f49, %f47, %f48;
	ld.shared.f32 	%f50, [%r105+-16];
	add.f32 	%f51, %f49, %f50;
	ld.shared.f32 	%f52, [%r105+-12];
	add.f32 	%f53, %f51, %f52;
	ld.shared.f32 	%f54, [%r105+-8];
	add.f32 	%f55, %f53, %f54;
	ld.shared.f32 	%f56, [%r105+-4];
	add.f32 	%f57, %f55, %f56;
	ld.shared.f32 	%f58, [%r105];
	add.f32 	%f59, %f57, %f58;
	ld.shared.f32 	%f60, [%r105+4];
	add.f32 	%f61, %f59, %f60;
	ld.shared.f32 	%f62, [%r105+8];
	add.f32 	%f63, %f61, %f62;
	ld.shared.f32 	%f64, [%r105+12];
	add.f32 	%f65, %f63, %f64;
	ld.shared.f32 	%f66, [%r105+16];
	add.f32 	%f67, %f65, %f66;
	ld.shared.f32 	%f68, [%r105+20];
	add.f32 	%f69, %f67, %f68;
	ld.shared.f32 	%f70, [%r105+24];
	add.f32 	%f71, %f69, %f70;
	ld.shared.f32 	%f72, [%r105+28];
	add.f32 	%f223, %f71, %f72;
	add.s32 	%r106, %r106, 16;
	add.s32 	%r105, %r105, 64;
	setp.ne.s32 	%p5, %r106, 0;
	@%p5 bra 	$L__BB4_7;
$L__BB4_8:
	setp.eq.s32 	%p6, %r7, 0;
	@%p6 bra 	$L__BB4_17;
	and.b32  	%r15, %r2, 7;
	setp.lt.u32 	%p7, %r7, 8;
	@%p7 bra 	$L__BB4_11;
	shl.b32 	%r62, %r108, 2;
	mov.u32 	%r63, _ZZ29compute_effective_rank_kernelPfS_iE15singular_values;
	add.s32 	%r64, %r63, %r62;
	ld.shared.f32 	%f74, [%r64];
	add.f32 	%f75, %f223, %f74;
	ld.shared.f32 	%f76, [%r64+4];
	add.f32 	%f77, %f75, %f76;
	ld.shared.f32 	%f78, [%r64+8];
	add.f32 	%f79, %f77, %f78;
	ld.shared.f32 	%f80, [%r64+12];
	add.f32 	%f81, %f79, %f80;
	ld.shared.f32 	%f82, [%r64+16];
	add.f32 	%f83, %f81, %f82;
	ld.shared.f32 	%f84, [%r64+20];
	add.f32 	%f85, %f83, %f84;
	ld.shared.f32 	%f86, [%r64+24];
	add.f32 	%f87, %f85, %f86;
	ld.shared.f32 	%f88, [%r64+28];
	add.f32 	%f223, %f87, %f88;
	add.s32 	%r108, %r108, 8;
$L__BB4_11:
	setp.eq.s32 	%p8, %r15, 0;
	@%p8 bra 	$L__BB4_17;
	and.b32  	%r18, %r2, 3;
	setp.lt.u32 	%p9, %r15, 4;
	@%p9 bra 	$L__BB4_14;
	shl.b32 	%r65, %r108, 2;
	mov.u32 	%r66, _ZZ29compute_effective_rank_kernelPfS_iE15singular_values;
	add.s32 	%r67, %r66, %r65;
	ld.shared.f32 	%f90, [%r67];
	add.f32 	%f91, %f223, %f90;
	ld.shared.f32 	%f92, [%r67+4];
	add.f32 	%f93, %f91, %f92;
	ld.shared.f32 	%f94, [%r67+8];
	add.f32 	%f95, %f93, %f94;
	ld.shared.f32 	%f96, [%r67+12];
	add.f32 	%f223, %f95, %f96;
	add.s32 	%r108, %r108, 4;
$L__BB4_14:
	setp.eq.s32 	%p10, %r18, 0;
	@%p10 bra 	$L__BB4_17;
	shl.b32 	%r68, %r108, 2;
	mov.u32 	%r69, _ZZ29compute_effective_rank_kernelPfS_iE15singular_values;
	add.s32 	%r111, %r69, %r68;
	neg.s32 	%r110, %r18;
$L__BB4_16:
	.pragma "nounroll";
	ld.shared.f32 	%f97, [%r111];
	add.f32 	%f223, %f223, %f97;
	add.s32 	%r111, %r111, 4;
	add.s32 	%r110, %r110, 1;
	setp.ne.s32 	%p11, %r110, 0;
	@%p11 bra 	$L__BB4_16;
$L__BB4_17:
	setp.lt.s32 	%p12, %r55, 1;
	setp.leu.f32 	%p13, %f223, 0f00000000;
	or.pred  	%p14, %p13, %p12;
	@%p14 bra 	$L__BB4_24;
	and.b32  	%r27, %r2, 3;
	setp.lt.u32 	%p15, %r55, 4;
	mov.b32 	%r114, 0;
	@%p15 bra 	$L__BB4_21;
	and.b32  	%r114, %r2, 508;
	mov.u32 	%r72, _ZZ29compute_effective_rank_kernelPfS_iE15singular_values;
	add.s32 	%r112, %r72, 8;
	cvt.u16.u32 	%rs4, %r2;
	shr.u16 	%rs5, %rs4, 2;
	and.b16  	%rs6, %rs5, 127;
	mul.wide.u16 	%r73, %rs6, 4;
	neg.s32 	%r113, %r73;
$L__BB4_20:
	ld.shared.f32 	%f98, [%r112+-8];
	div.rn.f32 	%f99, %f98, %f223;
	st.shared.f32 	[%r112+-8], %f99;
	ld.shared.f32 	%f100, [%r112+-4];
	div.rn.f32 	%f101, %f100, %f223;
	st.shared.f32 	[%r112+-4], %f101;
	ld.shared.f32 	%f102, [%r112];
	div.rn.f32 	%f103, %f102, %f223;
	st.shared.f32 	[%r112], %f103;
	ld.shared.f32 	%f104, [%r112+4];
	div.rn.f32 	%f105, %f104, %f223;
	st.shared.f32 	[%r112+4], %f105;
	add.s32 	%r113, %r113, 4;
	add.s32 	%r112, %r112, 16;
	setp.ne.s32 	%p16, %r113, 0;
	@%p16 bra 	$L__BB4_20;
$L__BB4_21:
	setp.eq.s32 	%p17, %r27, 0;
	@%p17 bra 	$L__BB4_24;
	shl.b32 	%r74, %r114, 2;
	mov.u32 	%r75, _ZZ29compute_effective_rank_kernelPfS_iE15singular_values;
	add.s32 	%r116, %r75, %r74;
	neg.s32 	%r115, %r27;
$L__BB4_23:
	.pragma "nounroll";
	ld.shared.f32 	%f106, [%r116];
	div.rn.f32 	%f107, %f106, %f223;
	st.shared.f32 	[%r116], %f107;
	add.s32 	%r116, %r116, 4;
	add.s32 	%r115, %r115, 1;
	setp.ne.s32 	%p18, %r115, 0;
	@%p18 bra 	$L__BB4_23;
$L__BB4_24:
	setp.lt.s32 	%p19, %r55, 1;
	mov.f32 	%f225, 0f00000000;
	@%p19 bra 	$L__BB4_41;
	and.b32  	%r41, %r2, 3;
	setp.lt.u32 	%p20, %r55, 4;
	mov.f32 	%f225, 0f00000000;
	mov.b32 	%r119, 0;
	@%p20 bra 	$L__BB4_36;
	and.b32  	%r119, %r2, 508;
	mov.u32 	%r78, _ZZ29compute_effective_rank_kernelPfS_iE15singular_values;
	add.s32 	%r117, %r78, 8;
	cvt.u16.u32 	%rs7, %r2;
	shr.u16 	%rs8, %rs7, 2;
	and.b16  	%rs9, %rs8, 127;
	mul.wide.u16 	%r79, %rs9, 4;
	neg.s32 	%r118, %r79;
	mov.f32 	%f225, 0f00000000;
$L__BB4_27:
	ld.shared.f32 	%f17, [%r117+-8];
	setp.leu.f32 	%p21, %f17, 0f2EDBE6FF;
	@%p21 bra 	$L__BB4_29;
	mov.b32 	%r80, %f17;
	add.s32 	%r81, %r80, -1059760811;
	and.b32  	%r82, %r81, -8388608;
	sub.s32 	%r83, %r80, %r82;
	mov.b32 	%f112, %r83;
	cvt.rn.f32.s32 	%f113, %r82;
	fma.rn.f32 	%f114, %f113, 0f34000000, 0f00000000;
	add.f32 	%f115, %f112, 0fBF800000;
	fma.rn.f32 	%f116, %f115, 0fBE055027, 0f3E1039F6;
	fma.rn.f32 	%f117, %f116, %f115, 0fBDF8CDCC;
	fma.rn.f32 	%f118, %f117, %f115, 0f3E0F2955;
	fma.rn.f32 	%f119, %f118, %f115, 0fBE2AD8B9;
	fma.rn.f32 	%f120, %f119, %f115, 0f3E4CED0B;
	fma.rn.f32 	%f121, %f120, %f115, 0fBE7FFF22;
	fma.rn.f32 	%f122, %f121, %f115, 0f3EAAAA78;
	fma.rn.f32 	%f123, %f122, %f115, 0fBF000000;
	mul.f32 	%f124, %f115, %f123;
	fma.rn.f32 	%f125, %f124, %f115, %f115;
	fma.rn.f32 	%f126, %f114, 0f3F317218, %f125;
	setp.gt.u32 	%p22, %r80, 2139095039;
	fma.rn.f32 	%f127, %f17, 0f7F800000, 0f7F800000;
	selp.f32 	%f128, %f127, %f126, %p22;
	mul.f32 	%f129, %f17, %f128;
	sub.f32 	%f225, %f225, %f129;
$L__BB4_29:
	ld.shared.f32 	%f20, [%r117+-4];
	setp.leu.f32 	%p23, %f20, 0f2EDBE6FF;
	@%p23 bra 	$L__BB4_31;
	mov.b32 	%r84, %f20;
	add.s32 	%r85, %r84, -1059760811;
	and.b32  	%r86, %r85, -8388608;
	sub.s32 	%r87, %r84, %r86;
	mov.b32 	%f130, %r87;
	cvt.rn.f32.s32 	%f131, %r86;
	fma.rn.f32 	%f132, %f131, 0f34000000, 0f00000000;
	add.f32 	%f133, %f130, 0fBF800000;
	fma.rn.f32 	%f134, %f133, 0fBE055027, 0f3E1039F6;
	fma.rn.f32 	%f135, %f134, %f133, 0fBDF8CDCC;
	fma.rn.f32 	%f136, %f135, %f133, 0f3E0F2955;
	fma.rn.f32 	%f137, %f136, %f133, 0fBE2AD8B9;
	fma.rn.f32 	%f138, %f137, %f133, 0f3E4CED0B;
	fma.rn.f32 	%f139, %f138, %f133, 0fBE7FFF22;
	fma.rn.f32 	%f140, %f139, %f133, 0f3EAAAA78;
	fma.rn.f32 	%f141, %f140, %f133, 0fBF000000;
	mul.f32 	%f142, %f133, %f141;
	fma.rn.f32 	%f143, %f142, %f133, %f133;
	fma.rn.f32 	%f144, %f132, 0f3F317218, %f143;
	setp.gt.u32 	%p24, %r84, 2139095039;
	fma.rn.f32 	%f145, %f20, 0f7F800000, 0f7F800000;
	selp.f32 	%f146, %f145, %f144, %p24;
	mul.f32 	%f147, %f20, %f146;
	sub.f32 	%f225, %f225, %f147;
$L__BB4_31:
	ld.shared.f32 	%f23, [%r117];
	setp.leu.f32 	%p25, %f23, 0f2EDBE6FF;
	@%p25 bra 	$L__BB4_33;
	mov.b32 	%r88, %f23;
	add.s32 	%r89, %r88, -1059760811;
	and.b32  	%r90, %r89, -8388608;
	sub.s32 	%r91, %r88, %r90;
	mov.b32 	%f148, %r91;
	cvt.rn.f32.s32 	%f149, %r90;
	fma.rn.f32 	%f150, %f149, 0f34000000, 0f00000000;
	add.f32 	%f151, %f148, 0fBF800000;
	fma.rn.f32 	%f152, %f151, 0fBE055027, 0f3E1039F6;
	fma.rn.f32 	%f153, %f152, %f151, 0fBDF8CDCC;
	fma.rn.f32 	%f154, %f153, %f151, 0f3E0F2955;
	fma.rn.f32 	%f155, %f154, %f151, 0fBE2AD8B9;
	fma.rn.f32 	%f156, %f155, %f151, 0f3E4CED0B;
	fma.rn.f32 	%f157, %f156, %f151, 0fBE7FFF22;
	fma.rn.f32 	%f158, %f157, %f151, 0f3EAAAA78;
	fma.rn.f32 	%f159, %f158, %f151, 0fBF000000;
	mul.f32 	%f160, %f151, %f159;
	fma.rn.f32 	%f161, %f160, %f151, %f151;
	fma.rn.f32 	%f162, %f150, 0f3F317218, %f161;
	setp.gt.u32 	%p26, %r88, 2139095039;
	fma.rn.f32 	%f163, %f23, 0f7F800000, 0f7F800000;
	selp.f32 	%f164, %f163, %f162, %p26;
	mul.f32 	%f165, %f23, %f164;
	sub.f32 	%f225, %f225, %f165;
$L__BB4_33:
	ld.shared.f32 	%f26, [%r117+4];
	setp.leu.f32 	%p27, %f26, 0f2EDBE6FF;
	@%p27 bra 	$L__BB4_35;
	mov.b32 	%r92, %f26;
	add.s32 	%r93, %r92, -1059760811;
	and.b32  	%r94, %r93, -8388608;
	sub.s32 	%r95, %r92, %r94;
	mov.b32 	%f166, %r95;
	cvt.rn.f32.s32 	%f167, %r94;
	fma.rn.f32 	%f168, %f167, 0f34000000, 0f00000000;
	add.f32 	%f169, %f166, 0fBF800000;
	fma.rn.f32 	%f170, %f169, 0fBE055027, 0f3E1039F6;
	fma.rn.f32 	%f171, %f170, %f169, 0fBDF8CDCC;
	fma.rn.f32 	%f172, %f171, %f169, 0f3E0F2955;
	fma.rn.f32 	%f173, %f172, %f169, 0fBE2AD8B9;
	fma.rn.f32 	%f174, %f173, %f169, 0f3E4CED0B;
	fma.rn.f32 	%f175, %f174, %f169, 0fBE7FFF22;
	fma.rn.f32 	%f176, %f175, %f169, 0f3EAAAA78;
	fma.rn.f32 	%f177, %f176, %f169, 0fBF000000;
	mul.f32 	%f178, %f169, %f177;
	fma.rn.f32 	%f179, %f178, %f169, %f169;
	fma.rn.f32 	%f180, %f168, 0f3F317218, %f179;
	setp.gt.u32 	%p28, %r92, 2139095039;
	fma.rn.f32 	%f181, %f26, 0f7F800000, 0f7F800000;
	selp.f32 	%f182, %f181, %f180, %p28;
	mul.f32 	%f183, %f26, %f182;
	sub.f32 	%f225, %f225, %f183;
$L__BB4_35:
	add.s32 	%r118, %r118, 4;
	add.s32 	%r117, %r117, 16;
	setp.ne.s32 	%p29, %r118, 0;
	@%p29 bra 	$L__BB4_27;
$L__BB4_36:
	setp.eq.s32 	%p30, %r41, 0;
	@%p30 bra 	$L__BB4_41;
	shl.b32 	%r96, %r119, 2;
	mov.u32 	%r97, _ZZ29compute_effective_rank_kernelPfS_iE15singular_values;
	add.s32 	%r121, %r97, %r96;
	neg.s32 	%r120, %r41;
$L__BB4_38:
	.pragma "nounroll";
	ld.shared.f32 	%f32, [%r121];
	setp.leu.f32 	%p31, %f32, 0f2EDBE6FF;
	@%p31 bra 	$L__BB4_40;
	mov.b32 	%r98, %f32;
	add.s32 	%r99, %r98, -1059760811;
	and.b32  	%r100, %r99, -8388608;
	sub.s32 	%r101, %r98, %r100;
	mov.b32 	%f184, %r101;
	cvt.rn.f32.s32 	%f185, %r100;
	fma.rn.f32 	%f186, %f185, 0f34000000, 0f00000000;
	add.f32 	%f187, %f184, 0fBF800000;
	fma.rn.f32 	%f188, %f187, 0fBE055027, 0f3E1039F6;
	fma.rn.f32 	%f189, %f188, %f187, 0fBDF8CDCC;
	fma.rn.f32 	%f190, %f189, %f187, 0f3E0F2955;
	fma.rn.f32 	%f191, %f190, %f187, 0fBE2AD8B9;
	fma.rn.f32 	%f192, %f191, %f187, 0f3E4CED0B;
	fma.rn.f32 	%f193, %f192, %f187, 0fBE7FFF22;
	fma.rn.f32 	%f194, %f193, %f187, 0f3EAAAA78;
	fma.rn.f32 	%f195, %f194, %f187, 0fBF000000;
	mul.f32 	%f196, %f187, %f195;
	fma.rn.f32 	%f197, %f196, %f187, %f187;
	fma.rn.f32 	%f198, %f186, 0f3F317218, %f197;
	setp.gt.u32 	%p32, %r98, 2139095039;
	fma.rn.f32 	%f199, %f32, 0f7F800000, 0f7F800000;
	selp.f32 	%f200, %f199, %f198, %p32;
	mul.f32 	%f201, %f32, %f200;
	sub.f32 	%f225, %f225, %f201;
$L__BB4_40:
	add.s32 	%r121, %r121, 4;
	add.s32 	%r120, %r120, 1;
	setp.ne.s32 	%p33, %r120, 0;
	@%p33 bra 	$L__BB4_38;
$L__BB4_41:
	setp.ne.s32 	%p34, %r1, 0;
	@%p34 bra 	$L__BB4_43;
	fma.rn.f32 	%f202, %f225, 0f3BBB989D, 0f3F000000;
	cvt.sat.f32.f32 	%f203, %f202;
	mov.f32 	%f204, 0f4B400001;
	mov.f32 	%f205, 0f437C0000;
	fma.rm.f32 	%f206, %f203, %f205, %f204;
	add.f32 	%f207, %f206, 0fCB40007F;
	neg.f32 	%f208, %f207;
	fma.rn.f32 	%f209, %f225, 0f3FB8AA3B, %f208;
	fma.rn.f32 	%f210, %f225, 0f32A57060, %f209;
	mov.b32 	%r102, %f206;
	shl.b32 	%r103, %r102, 23;
	mov.b32 	%f211, %r103;
	ex2.approx.ftz.f32 	%f212, %f210;
	mul.f32 	%f213, %f212, %f211;
	cvta.to.global.u64 	%rd6, %rd3;
	st.global.f32 	[%rd6], %f213;
$L__BB4_43:
	ret;

}
	// .globl	_Z24compute_coherence_kernelPfS_i
.visible .entry _Z24compute_coherence_kernelPfS_i(
	.param .u64 .ptr .align 1 _Z24compute_coherence_kernelPfS_i_param_0,
	.param .u64 .ptr .align 1 _Z24compute_coherence_kernelPfS_i_param_1,
	.param .u32 _Z24compute_coherence_kernelPfS_i_param_2
)
{
	.reg .pred 	%p<7>;
	.reg .b32 	%r<13>;
	.reg .b32 	%f<17>;
	.reg .b64 	%rd<7>;
	// demoted variable
	.shared .align 4 .b8 _ZZ24compute_coherence_kernelPfS_iE12improvements[1024];
	ld.param.u64 	%rd2, [_Z24compute_coherence_kernelPfS_i_param_0];
	ld.param.u64 	%rd3, [_Z24compute_coherence_kernelPfS_i_param_1];
	ld.param.u32 	%r7, [_Z24compute_coherence_kernelPfS_i_param_2];
	mov.u32 	%r1, %tid.x;
	add.s32 	%r2, %r7, -1;
	setp.ge.s32 	%p1, %r1, %r2;
	mov.f32 	%f16, 0f00000000;
	@%p1 bra 	$L__BB5_3;
	cvta.to.global.u64 	%rd4, %rd2;
	mul.wide.u32 	%rd5, %r1, 4;
	add.s64 	%rd1, %rd4, %rd5;
	ld.global.nc.f32 	%f1, [%rd1];
	setp.leu.f32 	%p2, %f1, 0f2EDBE6FF;
	@%p2 bra 	$L__BB5_3;
	ld.global.nc.f32 	%f6, [%rd1+4];
	sub.f32 	%f7, %f1, %f6;
	div.rn.f32 	%f8, %f7, %f1;
	max.f32 	%f16, %f8, 0f00000000;
$L__BB5_3:
	shl.b32 	%r8, %r1, 2;
	mov.u32 	%r9, _ZZ24compute_coherence_kernelPfS_iE12improvements;
	add.s32 	%r3, %r9, %r8;
	st.shared.f32 	[%r3], %f16;
	bar.sync 	0;
	mov.u32 	%r12, %ntid.x;
	setp.lt.u32 	%p3, %r12, 2;
	@%p3 bra 	$L__BB5_7;
$L__BB5_4:
	shr.u32 	%r6, %r12, 1;
	setp.ge.u32 	%p4, %r1, %r6;
	@%p4 bra 	$L__BB5_6;
	shl.b32 	%r10, %r6, 2;
	add.s32 	%r11, %r3, %r10;
	ld.shared.f32 	%f9, [%r11];
	ld.shared.f32 	%f10, [%r3];
	add.f32 	%f11, %f9, %f10;
	st.shared.f32 	[%r3], %f11;
$L__BB5_6:
	bar.sync 	0;
	setp.gt.u32 	%p5, %r12, 3;
	mov.u32 	%r12, %r6;
	@%p5 bra 	$L__BB5_4;
$L__BB5_7:
	setp.ne.s32 	%p6, %r1, 0;
	@%p6 bra 	$L__BB5_9;
	ld.shared.f32 	%f12, [_ZZ24compute_coherence_kernelPfS_iE12improvements];
	cvt.rn.f32.s32 	%f13, %r2;
	div.rn.f32 	%f14, %f12, %f13;
	cvta.to.global.u64 	%rd6, %rd3;
	st.global.f32 	[%rd6], %f14;
$L__BB5_9:
	ret;

}
	// .globl	_Z24init_multihead_ca_kernelP16MultiHeadCAStatej
.visible .entry _Z24init_multihead_ca_kernelP16MultiHeadCAStatej(
	.param .u64 .ptr .align 1 _Z24init_multihead_ca_kernelP16MultiHeadCAStatej_param_0,
	.param .u32 _Z24init_multihead_ca_kernelP16MultiHeadCAStatej_param_1
)
{
	.local .align 8 .b8 	__local_depot6[48];
	.reg .b64 	%SP;
	.reg .b64 	%SPL;
	.reg .pred 	%p<74>;
	.reg .b32 	%r<1271>;
	.reg .b32 	%f<105>;
	.reg .b64 	%rd<71>;

	mov.u64 	%SPL, __local_depot6;
	ld.param.u64 	%rd11, [_Z24init_multihead_ca_kernelP16MultiHeadCAStatej_param_0];
	ld.param.u32 	%r553, [_Z24init_multihead_ca_kernelP16MultiHeadCAStatej_param_1];
	cvta.to.global.u64 	%rd1, %rd11;
	add.u64 	%rd2, %SPL, 0;
	mov.u32 	%r554, %ctaid.x;
	mov.u32 	%r555, %ntid.x;
	mov.u32 	%r556, %tid.x;
	mad.lo.s32 	%r557, %r554, %r555, %r556;
	cvt.s64.s32 	%rd3, %r557;
	xor.b32  	%r558, %r553, -1429050551;
	mul.lo.s32 	%r1, %r558, 1099087573;
	add.s32 	%r559, %r1, -638133224;
	add.s32 	%r1001, %r1, 123456789;
	st.local.v2.u32 	[%rd2], {%r559, %r1001};
	xor.b32  	%r1000, %r1, 362436069;
	mov.b32 	%r999, -123459836;
	st.local.v2.u32 	[%rd2+8], {%r1000, %r999};
	add.s32 	%r997, %r1, 5783321;
	mov.b32 	%r998, -589760388;
	st.local.v2.u32 	[%rd2+16], {%r998, %r997};
	setp.eq.s32 	%p1, %r557, 0;
	@%p1 bra 	$L__BB6_115;
	mov.b32 	%r984, 0;
	mov.b32 	%r999, -123459836;
	mov.b32 	%r998, -589760388;
	mov.u64 	%rd70, %rd3;
$L__BB6_2:
	mov.u64 	%rd4, %rd70;
	and.b64  	%rd5, %rd4, 3;
	setp.eq.s64 	%p2, %rd5, 0;
	@%p2 bra 	$L__BB6_114;
	mul.wide.u32 	%rd13, %r984, 3200;
	mov.u64 	%rd14, precalc_xorwow_matrix;
	add.s64 	%rd6, %rd14, %rd13;
	mov.b32 	%r997, 0;
	mov.u32 	%r998, %r997;
	mov.u32 	%r999, %r997;
	mov.u32 	%r1000, %r997;
	mov.u32 	%r1001, %r997;
	mov.u32 	%r990, %r997;
$L__BB6_4:
	mul.wide.u32 	%rd15, %r990, 4;
	add.s64 	%rd16, %rd2, %rd15;
	ld.local.u32 	%r17, [%rd16+4];
	shl.b32 	%r18, %r990, 5;
	mov.b32 	%r996, 0;
$L__BB6_5:
	.pragma "nounroll";
	shr.u32 	%r565, %r17, %r996;
	and.b32  	%r566, %r565, 1;
	setp.eq.b32 	%p3, %r566, 1;
	not.pred 	%p4, %p3;
	add.s32 	%r567, %r18, %r996;
	mul.lo.s32 	%r568, %r567, 5;
	mul.wide.u32 	%rd17, %r568, 4;
	add.s64 	%rd7, %rd6, %rd17;
	@%p4 bra 	$L__BB6_7;
	ld.global.u32 	%r569, [%rd7];
	xor.b32  	%r1001, %r1001, %r569;
	ld.global.u32 	%r570, [%rd7+4];
	xor.b32  	%r1000, %r1000, %r570;
	ld.global.u32 	%r571, [%rd7+8];
	xor.b32  	%r999, %r999, %r571;
	ld.global.u32 	%r572, [%rd7+12];
	xor.b32  	%r998, %r998, %r572;
	ld.global.u32 	%r573, [%rd7+16];
	xor.b32  	%r997, %r997, %r573;
$L__BB6_7:
	and.b32  	%r575, %r565, 2;
	setp.eq.s32 	%p5, %r575, 0;
	@%p5 bra 	$L__BB6_9;
	ld.global.u32 	%r576, [%rd7+20];
	xor.b32  	%r1001, %r1001, %r576;
	ld.global.u32 	%r577, [%rd7+24];
	xor.b32  	%r1000, %r1000, %r577;
	ld.global.u32 	%r578, [%rd7+28];
	xor.b32  	%r999, %r999, %r578;
	ld.global.u32 	%r579, [%rd7+32];
	xor.b32  	%r998, %r998, %r579;
	ld.global.u32 	%r580, [%rd7+36];
	xor.b32  	%r997, %r997, %r580;
$L__BB6_9:
	and.b32  	%r582, %r565, 4;
	setp.eq.s32 	%p6, %r582, 0;
	@%p6 bra 	$L__BB6_11;
	ld.global.u32 	%r583, [%rd7+40];
	xor.b32  	%r1001, %r1001, %r583;
	ld.global.u32 	%r584, [%rd7+44];
	xor.b32  	%r1000, %r1000, %r584;
	ld.global.u32 	%r585, [%rd7+48];
	xor.b32  	%r999, %r999, %r585;
	ld.global.u32 	%r586, [%rd7+52];
	xor.b32  	%r998, %r998, %r586;
	ld.global.u32 	%r587, [%rd7+56];
	xor.b32  	%r997, %r997, %r587;
$L__BB6_11:
	and.b32  	%r589, %r565, 8;
	setp.eq.s32 	%p7, %r589, 0;
	@%p7 bra 	$L__BB6_13;
	ld.global.u32 	%r590, [%rd7+60];
	xor.b32  	%r1001, %r1001, %r590;
	ld.global.u32 	%r591, [%rd7+64];
	xor.b32  	%r1000, %r1000, %r591;
	ld.global.u32 	%r592, [%rd7+68];
	xor.b32  	%r999, %r999, %r592;
	ld.global.u32 	%r593, [%rd7+72];
	xor.b32  	%r998, %r998, %r593;
	ld.global.u32 	%r594, [%rd7+76];
	xor.b32  	%r997, %r997, %r594;
$L__BB6_13:
	and.b32  	%r596, %r565, 16;
	setp.eq.s32 	%p8, %r596, 0;
	@%p8 bra 	$L__BB6_15;
	ld.global.u32 	%r597, [%rd7+80];
	xor.b32  	%r1001, %r1001, %r597;
	ld.global.u32 	%r598, [%rd7+84];
	xor.b32  	%r1000, %r1000, %r598;
	ld.global.u32 	%r599, [%rd7+88];
	xor.b32  	%r999, %r999, %r599;
	ld.global.u32 	%r600, [%rd7+92];
	xor.b32  	%r998, %r998, %r600;
	ld.global.u32 	%r601, [%rd7+96];
	xor.b32  	%r997, %r997, %r601;
$L__BB6_15:
	and.b32  	%r603, %r565, 32;
	setp.eq.s32 	%p9, %r603, 0;
	@%p9 bra 	$L__BB6_17;
	ld.global.u32 	%r604, [%rd7+100];
	xor.b32  	%r1001, %r1001, %r604;
	ld.global.u32 	%r605, [%rd7+104];
	xor.b32  	%r1000, %r1000, %r605;
	ld.global.u32 	%r606, [%rd7+108];
	xor.b32  	%r999, %r999, %r606;
	ld.global.u32 	%r607, [%rd7+112];
	xor.b32  	%r998, %r998, %r607;
	ld.global.u32 	%r608, [%rd7+116];
	xor.b32  	%r997, %r997, %r608;
$L__BB6_17:
	and.b32  	%r610, %r565, 64;
	setp.eq.s32 	%p10, %r610, 0;
	@%p10 bra 	$L__BB6_19;
	ld.global.u32 	%r611, [%rd7+120];
	xor.b32  	%r1001, %r1001, %r611;
	ld.global.u32 	%r612, [%rd7+124];
	xor.b32  	%r1000, %r1000, %r612;
	ld.global.u32 	%r613, [%rd7+128];
	xor.b32  	%r999, %r999, %r613;
	ld.global.u32 	%r614, [%rd7+132];
	xor.b32  	%r998, %r998, %r614;
	ld.global.u32 	%r615, [%rd7+136];
	xor.b32  	%r997, %r997, %r615;
$L__BB6_19:
	and.b32  	%r617, %r565, 128;
	setp.eq.s32 	%p11, %r617, 0;
	@%p11 bra 	$L__BB6_21;
	ld.global.u32 	%r618, [%rd7+140];
	xor.b32  	%r1001, %r1001, %r618;
	ld.global.u32 	%r619, [%rd7+144];
	xor.b32  	%r1000, %r1000, %r619;
	ld.global.u32 	%r620, [%rd7+148];
	xor.b32  	%r999, %r999, %r620;
	ld.global.u32 	%r621, [%rd7+152];
	xor.b32  	%r998, %r998, %r621;
	ld.global.u32 	%r622, [%rd7+156];
	xor.b32  	%r997, %r997, %r622;
$L__BB6_21:
	and.b32  	%r624, %r565, 256;
	setp.eq.s32 	%p12, %r624, 0;
	@%p12 bra 	$L__BB6_23;
	ld.global.u32 	%r625, [%rd7+160];
	xor.b32  	%r1001, %r1001, %r625;
	ld.global.u32 	%r626, [%rd7+164];
	xor.b32  	%r1000, %r1000, %r626;
	ld.global.u32 	%r627, [%rd7+168];
	xor.b32  	%r999, %r999, %r627;
	ld.global.u32 	%r628, [%rd7+172];
	xor.b32  	%r998, %r998, %r628;
	ld.global.u32 	%r629, [%rd7+176];
	xor.b32  	%r997, %r997, %r629;
$L__BB6_23:
	and.b32  	%r631, %r565, 512;
	setp.eq.s32 	%p13, %r631, 0;
	@%p13 bra 	$L__BB6_25;
	ld.global.u32 	%r632, [%rd7+180];
	xor.b32  	%r1001, %r1001, %r632;
	ld.global.u32 	%r633, [%rd7+184];
	xor.b32  	%r1000, %r1000, %r633;
	ld.global.u32 	%r634, [%rd7+188];
	xor.b32  	%r999, %r999, %r634;
	ld.global.u32 	%r635, [%rd7+192];
	xor.b32  	%r998, %r998, %r635;
	ld.global.u32 	%r636, [%rd7+196];
	xor.b32  	%r997, %r997, %r636;
$L__BB6_25:
	and.b32  	%r638, %r565, 1024;
	setp.eq.s32 	%p14, %r638, 0;
	@%p14 bra 	$L__BB6_27;
	ld.global.u32 	%r639, [%rd7+200];
	xor.b32  	%r1001, %r1001, %r639;
	ld.global.u32 	%r640, [%rd7+204];
	xor.b32  	%r1000, %r1000, %r640;
	ld.global.u32 	%r641, [%rd7+208];
	xor.b32  	%r999, %r999, %r641;
	ld.global.u32 	%r642, [%rd7+212];
	xor.b32  	%r998, %r998, %r642;
	ld.global.u32 	%r643, [%rd7+216];
	xor.b32  	%r997, %r997, %r643;
$L__BB6_27:
	and.b32  	%r645, %r565, 2048;
	setp.eq.s32 	%p15, %r645, 0;
	@%p15 bra 	$L__BB6_29;
	ld.global.u32 	%r646, [%rd7+220];
	xor.b32  	%r1001, %r1001, %r646;
	ld.global.u32 	%r647, [%rd7+224];
	xor.b32  	%r1000, %r1000, %r647;
	ld.global.u32 	%r648, [%rd7+228];
	xor.b32  	%r999, %r999, %r648;
	ld.global.u32 	%r649, [%rd7+232];
	xor.b32  	%r998, %r998, %r649;
	ld.global.u32 	%r650, [%rd7+236];
	xor.b32  	%r997, %r997, %r650;
$L__BB6_29:
	and.b32  	%r652, %r565, 4096;
	setp.eq.s32 	%p16, %r652, 0;
	@%p16 bra 	$L__BB6_31;
	ld.global.u32 	%r653, [%rd7+240];
	xor.b32  	%r1001, %r1001, %r653;
	ld.global.u32 	%r654, [%rd7+244];
	xor.b32  	%r1000, %r1000, %r654;
	ld.global.u32 	%r655, [%rd7+248];
	xor.b32  	%r999, %r999, %r655;
	ld.global.u32 	%r656, [%rd7+252];
	xor.b32  	%r998, %r998, %r656;
	ld.global.u32 	%r657, [%rd7+256];
	xor.b32  	%r997, %r997, %r657;
$L__BB6_31:
	and.b32  	%r659, %r565, 8192;
	setp.eq.s32 	%p17, %r659, 0;
	@%p17 bra 	$L__BB6_33;
	ld.global.u32 	%r660, [%rd7+260];
	xor.b32  	%r1001, %r1001, %r660;
	ld.global.u32 	%r661, [%rd7+264];
	xor.b32  	%r1000, %r1000, %r661;
	ld.global.u32 	%r662, [%rd7+268];
	xor.b32  	%r999, %r999, %r662;
	ld.global.u32 	%r663, [%rd7+272];
	xor.b32  	%r998, %r998, %r663;
	ld.global.u32 	%r664, [%rd7+276];
	xor.b32  	%r997, %r997, %r664;
$L__BB6_33:
	and.b32  	%r666, %r565, 16384;
	setp.eq.s32 	%p18, %r666, 0;
	@%p18 bra 	$L__BB6_35;
	ld.global.u32 	%r667, [%rd7+280];
	xor.b32  	%r1001, %r1001, %r667;
	ld.global.u32 	%r668, [%rd7+284];
	xor.b32  	%r1000, %r1000, %r668;
	ld.global.u32 	%r669, [%rd7+288];
	xor.b32  	%r999, %r999, %r669;
	ld.global.u32 	%r670, [%rd7+292];
	xor.b32  	%r998, %r998, %r670;
	ld.global.u32 	%r671, [%rd7+296];
	xor.b32  	%r997, %r997, %r671;
$L__BB6_35:
	and.b32  	%r673, %r565, 32768;
	setp.eq.s32 	%p19, %r673, 0;
	@%p19 bra 	$L__BB6_37;
	ld.global.u32 	%r674, [%rd7+300];
	xor.b32  	%r1001, %r1001, %r674;
	ld.global.u32 	%r675, [%rd7+304];
	xor.b32  	%r1000, %r1000, %r675;
	ld.global.u32 	%r676, [%rd7+308];
	xor.b32  	%r999, %r999, %r676;
	ld.global.u32 	%r677, [%rd7+312];
	xor.b32  	%r998, %r998, %r677;
	ld.global.u32 	%r678, [%rd7+316];
	xor.b32  	%r997, %r997, %r678;
$L__BB6_37:
	add.s32 	%r996, %r996, 16;
	setp.ne.s32 	%p20, %r996, 32;
	@%p20 bra 	$L__BB6_5;
	mad.lo.s32 	%r679, %r990, -31, %r18;
	add.s32 	%r990, %r679, 1;
	setp.ne.s32 	%p21, %r990, 5;
	@%p21 bra 	$L__BB6_4;
	st.local.u32 	[%rd2+4], %r1001;
	st.local.v2.u32 	[%rd2+8], {%r1000, %r999};
	st.local.v2.u32 	[%rd2+16], {%r998, %r997};
	setp.eq.s64 	%p22, %rd5, 1;
	@%p22 bra 	$L__BB6_114;
	mov.b32 	%r997, 0;
	mov.u32 	%r998, %r997;
	mov.u32 	%r999, %r997;
	mov.u32 	%r1000, %r997;
	mov.u32 	%r1001, %r997;
	mov.u32 	%r1082, %r997;
$L__BB6_41:
	mul.wide.u32 	%rd18, %r1082, 4;
	add.s64 	%rd19, %rd2, %rd18;
	ld.local.u32 	%r193, [%rd19+4];
	shl.b32 	%r194, %r1082, 5;
	mov.b32 	%r1088, 0;
$L__BB6_42:
	.pragma "nounroll";
	shr.u32 	%r682, %r193, %r1088;
	and.b32  	%r683, %r682, 1;
	setp.eq.b32 	%p23, %r683, 1;
	not.pred 	%p24, %p23;
	add.s32 	%r684, %r194, %r1088;
	mul.lo.s32 	%r685, %r684, 5;
	mul.wide.u32 	%rd20, %r685, 4;
	add.s64 	%rd8, %rd6, %rd20;
	@%p24 bra 	$L__BB6_44;
	ld.global.u32 	%r686, [%rd8];
	xor.b32  	%r1001, %r1001, %r686;
	ld.global.u32 	%r687, [%rd8+4];
	xor.b32  	%r1000, %r1000, %r687;
	ld.global.u32 	%r688, [%rd8+8];
	xor.b32  	%r999, %r999, %r688;
	ld.global.u32 	%r689, [%rd8+12];
	xor.b32  	%r998, %r998, %r689;
	ld.global.u32 	%r690, [%rd8+16];
	xor.b32  	%r997, %r997, %r690;
$L__BB6_44:
	and.b32  	%r692, %r682, 2;
	setp.eq.s32 	%p25, %r692, 0;
	@%p25 bra 	$L__BB6_46;
	ld.global.u32 	%r693, [%rd8+20];
	xor.b32  	%r1001, %r1001, %r693;
	ld.global.u32 	%r694, [%rd8+24];
	xor.b32  	%r1000, %r1000, %r694;
	ld.global.u32 	%r695, [%rd8+28];
	xor.b32  	%r999, %r999, %r695;
	ld.global.u32 	%r696, [%rd8+32];
	xor.b32  	%r998, %r998, %r696;
	ld.global.u32 	%r697, [%rd8+36];
	xor.b32  	%r997, %r997, %r697;
$L__BB6_46:
	and.b32  	%r699, %r682, 4;
	setp.eq.s32 	%p26, %r699, 0;
	@%p26 bra 	$L__BB6_48;
	ld.global.u32 	%r700, [%rd8+40];
	xor.b32  	%r1001, %r1001, %r700;
	ld.global.u32 	%r701, [%rd8+44];
	xor.b32  	%r1000, %r1000, %r701;
	ld.global.u32 	%r702, [%rd8+48];
	xor.b32  	%r999, %r999, %r702;
	ld.global.u32 	%r703, [%rd8+52];
	xor.b32  	%r998, %r998, %r703;
	ld.global.u32 	%r704, [%rd8+56];
	xor.b32  	%r997, %r997, %r704;
$L__BB6_48:
	and.b32  	%r706, %r682, 8;
	setp.eq.s32 	%p27, %r706, 0;
	@%p27 bra 	$L__BB6_50;
	ld.global.u32 	%r707, [%rd8+60];
	xor.b32  	%r1001, %r1001, %r707;
	ld.global.u32 	%r708, [%rd8+64];
	xor.b32  	%r1000, %r1000, %r708;
	ld.global.u32 	%r709, [%rd8+68];
	xor.b32  	%r999, %r999, %r709;
	ld.global.u32 	%r710, [%rd8+72];
	xor.b32  	%r998, %r998, %r710;
	ld.global.u32 	%r711, [%rd8+76];
	xor.b32  	%r997, %r997, %r711;
$L__BB6_50:
	and.b32  	%r713, %r682, 16;
	setp.eq.s32 	%p28, %r713, 0;
	@%p28 bra 	$L__BB6_52;
	ld.global.u32 	%r714, [%rd8+80];
	xor.b32  	%r1001, %r1001, %r714;
	ld.global.u32 	%r715, [%rd8+84];
	xor.b32  	%r1000, %r1000, %r715;
	ld.global.u32 	%r716, [%rd8+88];
	xor.b32  	%r999, %r999, %r716;
	ld.global.u32 	%r717, [%rd8+92];
	xor.b32  	%r998, %r998, %r717;
	ld.global.u32 	%r718, [%rd8+96];
	xor.b32  	%r997, %r997, %r718;
$L__BB6_52:
	and.b32  	%r720, %r682, 32;
	setp.eq.s32 	%p29, %r720, 0;
	@%p29 bra 	$L__BB6_54;
	ld.global.u32 	%r721, [%rd8+100];
	xor.b32  	%r1001, %r1001, %r721;
	ld.global.u32 	%r722, [%rd8+104];
	xor.b32  	%r1000, %r1000, %r722;
	ld.global.u32 	%r723, [%rd8+108];
	xor.b32  	%r999, %r999, %r723;
	ld.global.u32 	%r724, [%rd8+112];
	xor.b32  	%r998, %r998, %r724;
	ld.global.u32 	%r725, [%rd8+116];
	xor.b32  	%r997, %r997, %r725;
$L__BB6_54:
	and.b32  	%r727, %r682, 64;
	setp.eq.s32 	%p30, %r727, 0;
	@%p30 bra 	$L__BB6_56;
	ld.global.u32 	%r728, [%rd8+120];
	xor.b32  	%r1001, %r1001, %r728;
	ld.global.u32 	%r729, [%rd8+124];
	xor.b32  	%r1000, %r1000, %r729;
	ld.global.u32 	%r730, [%rd8+128];
	xor.b32  	%r999, %r999, %r730;
	ld.global.u32 	%r731, [%rd8+132];
	xor.b32  	%r998, %r998, %r731;
	ld.global.u32 	%r732, [%rd8+136];
	xor.b32  	%r997, %r997, %r732;
$L__BB6_56:
	and.b32  	%r734, %r682, 128;
	setp.eq.s32 	%p31, %r734, 0;
	@%p31 bra 	$L__BB6_58;
	ld.global.u32 	%r735, [%rd8+140];
	xor.b32  	%r1001, %r1001, %r735;
	ld.global.u32 	%r736, [%rd8+144];
	xor.b32  	%r1000, %r1000, %r736;
	ld.global.u32 	%r737, [%rd8+148];
	xor.b32  	%r999, %r999, %r737;
	ld.global.u32 	%r738, [%rd8+152];
	xor.b32  	%r998, %r998, %r738;
	ld.global.u32 	%r739, [%rd8+156];
	xor.b32  	%r997, %r997, %r739;
$L__BB6_58:
	and.b32  	%r741, %r682, 256;
	setp.eq.s32 	%p32, %r741, 0;
	@%p32 bra 	$L__BB6_60;
	ld.global.u32 	%r742, [%rd8+160];
	xor.b32  	%r1001, %r1001, %r742;
	ld.global.u32 	%r743, [%rd8+164];
	xor.b32  	%r1000, %r1000, %r743;
	ld.global.u32 	%r744, [%rd8+168];
	xor.b32  	%r999, %r999, %r744;
	ld.global.u32 	%r745, [%rd8+172];
	xor.b32  	%r998, %r998, %r745;
	ld.global.u32 	%r746, [%rd8+176];
	xor.b32  	%r997, %r997, %r746;
$L__BB6_60:
	and.b32  	%r748, %r682, 512;
	setp.eq.s32 	%p33, %r748, 0;
	@%p33 bra 	$L__BB6_62;
	ld.global.u32 	%r749, [%rd8+180];
	xor.b32  	%r1001, %r1001, %r749;
	ld.global.u32 	%r750, [%rd8+184];
	xor.b32  	%r1000, %r1000, %r750;
	ld.global.u32 	%r751, [%rd8+188];
	xor.b32  	%r999, %r999, %r751;
	ld.global.u32 	%r752, [%rd8+192];
	xor.b32  	%r998, %r998, %r752;
	ld.global.u32 	%r753, [%rd8+196];
	xor.b32  	%r997, %r997, %r753;
$L__BB6_62:
	and.b32  	%r755, %r682, 1024;
	setp.eq.s32 	%p34, %r755, 0;
	@%p34 bra 	$L__BB6_64;
	ld.global.u32 	%r756, [%rd8+200];
	xor.b32  	%r1001, %r1001, %r756;
	ld.global.u32 	%r757, [%rd8+204];
	xor.b32  	%r1000, %r1000, %r757;
	ld.global.u32 	%r758, [%rd8+208];
	xor.b32  	%r999, %r999, %r758;
	ld.global.u32 	%r759, [%rd8+212];
	xor.b32  	%r998, %r998, %r759;
	ld.global.u32 	%r760, [%rd8+216];
	xor.b32  	%r997, %r997, %r760;
$L__BB6_64:
	and.b32  	%r762, %r682, 2048;
	setp.eq.s32 	%p35, %r762, 0;
	@%p35 bra 	$L__BB6_66;
	ld.global.u32 	%r763, [%rd8+220];
	xor.b32  	%r1001, %r1001, %r763;
	ld.global.u32 	%r764, [%rd8+224];
	xor.b32  	%r1000, %r1000, %r764;
	ld.global.u32 	%r765, [%rd8+228];
	xor.b32  	%r999, %r999, %r765;
	ld.global.u32 	%r766, [%rd8+232];
	xor.b32  	%r998, %r998, %r766;
	ld.global.u32 	%r767, [%rd8+236];
	xor.b32  	%r997, %r997, %r767;
$L__BB6_66:
	and.b32  	%r769, %r682, 4096;
	setp.eq.s32 	%p36, %r769, 0;
	@%p36 bra 	$L__BB6_68;
	ld.global.u32 	%r770, [%rd8+240];
	xor.b32  	%r1001, %r1001, %r770;
	ld.global.u32 	%r771, [%rd8+244];
	xor.b32  	%r1000, %r1000, %r771;
	ld.global.u32 	%r772, [%rd8+248];
	xor.b32  	%r999, %r999, %r772;
	ld.global.u32 	%r773, [%rd8+252];
	xor.b32  	%r998, %r998, %r773;
	ld.global.u32 	%r774, [%rd8+256];
	xor.b32  	%r997, %r997, %r774;
$L__BB6_68:
	and.b32  	%r776, %r682, 8192;
	setp.eq.s32 	%p37, %r776, 0;
	@%p37 bra 	$L__BB6_70;
	ld.global.u32 	%r777, [%rd8+260];
	xor.b32  	%r1001, %r1001, %r777;
	ld.global.u32 	%r778, [%rd8+264];
	xor.b32  	%r1000, %r1000, %r778;
	ld.global.u32 	%r779, [%rd8+268];
	xor.b32  	%r999, %r999, %r779;
	ld.global.u32 	%r780, [%rd8+272];
	xor.b32  	%r998, %r998, %r780;
	ld.global.u32 	%r781, [%rd8+276];
	xor.b32  	%r997, %r997, %r781;
$L__BB6_70:
	and.b32  	%r783, %r682, 16384;
	setp.eq.s32 	%p38, %r783, 0;
	@%p38 bra 	$L__BB6_72;
	ld.global.u32 	%r784, [%rd8+280];
	xor.b32  	%r1001, %r1001, %r784;
	ld.global.u32 	%r785, [%rd8+284];
	xor.b32  	%r1000, %r1000, %r785;
	ld.global.u32 	%r786, [%rd8+288];
	xor.b32  	%r999, %r999, %r786;
	ld.global.u32 	%r787, [%rd8+292];
	xor.b32  	%r998, %r998, %r787;
	ld.global.u32 	%r788, [%rd8+296];
	xor.b32  	%r997, %r997, %r788;
$L__BB6_72:
	and.b32  	%r790, %r682, 32768;
	setp.eq.s32 	%p39, %r790, 0;
	@%p39 bra 	$L__BB6_74;
	ld.global.u32 	%r791, [%rd8+300];
	xor.b32  	%r1001, %r1001, %r791;
	ld.global.u32 	%r792, [%rd8+304];
	xor.b32  	%r1000, %r1000, %r792;
	ld.global.u32 	%r793, [%rd8+308];
	xor.b32  	%r999, %r999, %r793;
	ld.global.u32 	%r794, [%rd8+312];
	xor.b32  	%r998, %r998, %r794;
	ld.global.u32 	%r795, [%rd8+316];
	xor.b32  	%r997, %r997, %r795;
$L__BB6_74:
	add.s32 	%r1088, %r1088, 16;
	setp.ne.s32 	%p40, %r1088, 32;
	@%p40 bra 	$L__BB6_42;
	mad.lo.s32 	%r796, %r1082, -31, %r194;
	add.s32 	%r1082, %r796, 1;
	setp.ne.s32 	%p41, %r1082, 5;
	@%p41 bra 	$L__BB6_41;
	st.local.u32 	[%rd2+4], %r1001;
	st.local.v2.u32 	[%rd2+8], {%r1000, %r999};
	st.local.v2.u32 	[%rd2+16], {%r998, %r997};
	setp.ne.s64 	%p42, %rd5, 3;
	@%p42 bra 	$L__BB6_114;
	mov.b32 	%r997, 0;
	mov.u32 	%r998, %r997;
	mov.u32 	%r999, %r997;
	mov.u32 	%r1000, %r997;
	mov.u32 	%r1001, %r997;
	mov.u32 	%r1174, %r997;
$L__BB6_78:
	mul.wide.u32 	%rd21, %r1174, 4;
	add.s64 	%rd22, %rd2, %rd21;
	ld.local.u32 	%r369, [%rd22+4];
	shl.b32 	%r370, %r1174, 5;
	mov.b32 	%r1180, 0;
$L__BB6_79:
	.pragma "nounroll";
	shr.u32 	%r799, %r369, %r1180;
	and.b32  	%r800, %r799, 1;
	setp.eq.b32 	%p43, %r800, 1;
	not.pred 	%p44, %p43;
	add.s32 	%r801, %r370, %r1180;
	mul.lo.s32 	%r802, %r801, 5;
	mul.wide.u32 	%rd23, %r802, 4;
	add.s64 	%rd9, %rd6, %rd23;
	@%p44 bra 	$L__BB6_81;
	ld.global.u32 	%r803, [%rd9];
	xor.b32  	%r1001, %r1001, %r803;
	ld.global.u32 	%r804, [%rd9+4];
	xor.b32  	%r1000, %r1000, %r804;
	ld.global.u32 	%r805, [%rd9+8];
	xor.b32  	%r999, %r999, %r805;
	ld.global.u32 	%r806, [%rd9+12];
	xor.b32  	%r998, %r998, %r806;
	ld.global.u32 	%r807, [%rd9+16];
	xor.b32  	%r997, %r997, %r807;
$L__BB6_81:
	and.b32  	%r809, %r799, 2;
	setp.eq.s32 	%p45, %r809, 0;
	@%p45 bra 	$L__BB6_83;
	ld.global.u32 	%r810, [%rd9+20];
	xor.b32  	%r1001, %r1001, %r810;
	ld.global.u32 	%r811, [%rd9+24];
	xor.b32  	%r1000, %r1000, %r811;
	ld.global.u32 	%r812, [%rd9+28];
	xor.b32  	%r999, %r999, %r812;
	ld.global.u32 	%r813, [%rd9+32];
	xor.b32  	%r998, %r998, %r813;
	ld.global.u32 	%r814, [%rd9+36];
	xor.b32  	%r997, %r997, %r814;
$L__BB6_83:
	and.b32  	%r816, %r799, 4;
	setp.eq.s32 	%p46, %r816, 0;
	@%p46 bra 	$L__BB6_85;
	ld.global.u32 	%r817, [%rd9+40];
	xor.b32  	%r1001, %r1001, %r817;
	ld.global.u32 	%r818, [%rd9+44];
	xor.b32  	%r1000, %r1000, %r818;
	ld.global.u32 	%r819, [%rd9+48];
	xor.b32  	%r999, %r999, %r819;
	ld.global.u32 	%r820, [%rd9+52];
	xor.b32  	%r998, %r998, %r820;
	ld.global.u32 	%r821, [%rd9+56];
	xor.b32  	%r997, %r997, %r821;
$L__BB6_85:
	and.b32  	%r823, %r799, 8;
	setp.eq.s32 	%p47, %r823, 0;
	@%p47 bra 	$L__BB6_87;
	ld.global.u32 	%r824, [%rd9+60];
	xor.b32  	%r1001, %r1001, %r824;
	ld.global.u32 	%r825, [%rd9+64];
	xor.b32  	%r1000, %r1000, %r825;
	ld.global.u32 	%r826, [%rd9+68];
	xor.b32  	%r999, %r999, %r826;
	ld.global.u32 	%r827, [%rd9+72];
	xor.b32  	%r998, %r998, %r827;
	ld.global.u32 	%r828, [%rd9+76];
	xor.b32  	%r997, %r997, %r828;
$L__BB6_87:
	and.b32  	%r830, %r799, 16;
	setp.eq.s32 	%p48, %r830, 0;
	@%p48 bra 	$L__BB6_89;
	ld.global.u32 	%r831, [%rd9+80];
	xor.b32  	%r1001, %r1001, %r831;
	ld.global.u32 	%r832, [%rd9+84];
	xor.b32  	%r1000, %r1000, %r832;
	ld.global.u32 	%r833, [%rd9+88];
	xor.b32  	%r999, %r999, %r833;
	ld.global.u32 	%r834, [%rd9+92];
	xor.b32  	%r998, %r998, %r834;
	ld.global.u32 	%r835, [%rd9+96];
	xor.b32  	%r997, %r997, %r835;
$L__BB6_89:
	and.b32  	%r837, %r799, 32;
	setp.eq.s32 	%p49, %r837, 0;
	@%p49 bra 	$L__BB6_91;
	ld.global.u32 	%r838, [%rd9+100];
	xor.b32  	%r1001, %r1001, %r838;
	ld.global.u32 	%r839, [%rd9+104];
	xor.b32  	%r1000, %r1000, %r839;
	ld.global.u32 	%r840, [%rd9+108];
	xor.b32  	%r999, %r999, %r840;
	ld.global.u32 	%r841, [%rd9+112];
	xor.b32  	%r998, %r998, %r841;
	ld.global.u32 	%r842, [%rd9+116];
	xor.b32  	%r997, %r997, %r842;
$L__BB6_91:
	and.b32  	%r844, %r799, 64;
	setp.eq.s32 	%p50, %r844, 0;
	@%p50 bra 	$L__BB6_93;
	ld.global.u32 	%r845, [%rd9+120];
	xor.b32  	%r1001, %r1001, %r845;
	ld.global.u32 	%r846, [%rd9+124];
	xor.b32  	%r1000, %r1000, %r846;
	ld.global.u32 	%r847, [%rd9+128];
	xor.b32  	%r999, %r999, %r847;
	ld.global.u32 	%r848, [%rd9+132];
	xor.b32  	%r998, %r998, %r848;
	ld.global.u32 	%r849, [%rd9+136];
	xor.b32  	%r997, %r997, %r849;
$L__BB6_93:
	and.b32  	%r851, %r799, 128;
	setp.eq.s32 	%p51, %r851, 0;
	@%p51 bra 	$L__BB6_95;
	ld.global.u32 	%r852, [%rd9+140];
	xor.b32  	%r1001, %r1001, %r852;
	ld.global.u32 	%r853, [%rd9+144];
	xor.b32  	%r1000, %r1000, %r853;
	ld.global.u32 	%r854, [%rd9+148];
	xor.b32  	%r999, %r999, %r854;
	ld.global.u32 	%r855, [%rd9+152];
	xor.b32  	%r998, %r998, %r855;
	ld.global.u32 	%r856, [%rd9+156];
	xor.b32  	%r997, %r997, %r856;
$L__BB6_95:
	and.b32  	%r858, %r799, 256;
	setp.eq.s32 	%p52, %r858, 0;
	@%p52 bra 	$L__BB6_97;
	ld.global.u32 	%r859, [%rd9+160];
	xor.b32  	%r1001, %r1001, %r859;
	ld.global.u32 	%r860, [%rd9+164];
	xor.b32  	%r1000, %r1000, %r860;
	ld.global.u32 	%r861, [%rd9+168];
	xor.b32  	%r999, %r999, %r861;
	ld.global.u32 	%r862, [%rd9+172];
	xor.b32  	%r998, %r998, %r862;
	ld.global.u32 	%r863, [%rd9+176];
	xor.b32  	%r997, %r997, %r863;
$L__BB6_97:
	and.b32  	%r865, %r799, 512;
	setp.eq.s32 	%p53, %r865, 0;
	@%p53 bra 	$L__BB6_99;
	ld.global.u32 	%r866, [%rd9+180];
	xor.b32  	%r1001, %r1001, %r866;
	ld.global.u32 	%r867, [%rd9+184];
	xor.b32  	%r1000, %r1000, %r867;
	ld.global.u32 	%r868, [%rd9+188];
	xor.b32  	%r999, %r999, %r868;
	ld.global.u32 	%r869, [%rd9+192];
	xor.b32  	%r998, %r998, %r869;
	ld.global.u32 	%r870, [%rd9+196];
	xor.b32  	%r997, %r997, %r870;
$L__BB6_99:
	and.b32  	%r872, %r799, 1024;
	setp.eq.s32 	%p54, %r872, 0;
	@%p54 bra 	$L__BB6_101;
	ld.global.u32 	%r873, [%rd9+200];
	xor.b32  	%r1001, %r1001, %r873;
	ld.global.u32 	%r874, [%rd9+204];
	xor.b32  	%r1000, %r1000, %r874;
	ld.global.u32 	%r875, [%rd9+208];
	xor.b32  	%r999, %r999, %r875;
	ld.global.u32 	%r876, [%rd9+212];
	xor.b32  	%r998, %r998, %r876;
	ld.global.u32 	%r877, [%rd9+216];
	xor.b32  	%r997, %r997, %r877;
$L__BB6_101:
	and.b32  	%r879, %r799, 2048;
	setp.eq.s32 	%p55, %r879, 0;
	@%p55 bra 	$L__BB6_103;
	ld.global.u32 	%r880, [%rd9+220];
	xor.b32  	%r1001, %r1001, %r880;
	ld.global.u32 	%r881, [%rd9+224];
	xor.b32  	%r1000, %r1000, %r881;
	ld.global.u32 	%r882, [%rd9+228];
	xor.b32  	%r999, %r999, %r882;
	ld.global.u32 	%r883, [%rd9+232];
	xor.b32  	%r998, %r998, %r883;
	ld.global.u32 	%r884, [%rd9+236];
	xor.b32  	%r997, %r997, %r884;
$L__BB6_103:
	and.b32  	%r886, %r799, 4096;
	setp.eq.s32 	%p56, %r886, 0;
	@%p56 bra 	$L__BB6_105;
	ld.global.u32 	%r887, [%rd9+240];
	xor.b32  	%r1001, %r1001, %r887;
	ld.global.u32 	%r888, [%rd9+244];
	xor.b32  	%r1000, %r1000, %r888;
	ld.global.u32 	%r889, [%rd9+248];
	xor.b32  	%r999, %r999, %r889;
	ld.global.u32 	%r890, [%rd9+252];
	xor.b32  	%r998, %r998, %r890;
	ld.global.u32 	%r891, [%rd9+256];
	xor.b32  	%r997, %r997, %r891;
$L__BB6_105:
	and.b32  	%r893, %r799, 8192;
	setp.eq.s32 	%p57, %r893, 0;
	@%p57 bra 	$L__BB6_107;
	ld.global.u32 	%r894, [%rd9+260];
	xor.b32  	%r1001, %r1001, %r894;
	ld.global.u32 	%r895, [%rd9+264];
	xor.b32  	%r1000, %r1000, %r895;
	ld.global.u32 	%r896, [%rd9+268];
	xor.b32  	%r999, %r999, %r896;
	ld.global.u32 	%r897, [%rd9+272];
	xor.b32  	%r998, %r998, %r897;
	ld.global.u32 	%r898, [%rd9+276];
	xor.b32  	%r997, %r997, %r898;
$L__BB6_107:
	and.b32  	%r900, %r799, 16384;
	setp.eq.s32 	%p58, %r900, 0;
	@%p58 bra 	$L__BB6_109;
	ld.global.u32 	%r901, [%rd9+280];
	xor.b32  	%r1001, %r1001, %r901;
	ld.global.u32 	%r902, [%rd9+284];
	xor.b32  	%r1000, %r1000, %r902;
	ld.global.u32 	%r903, [%rd9+288];
	xor.b32  	%r999, %r999, %r903;
	ld.global.u32 	%r904, [%rd9+292];
	xor.b32  	%r998, %r998, %r904;
	ld.global.u32 	%r905, [%rd9+296];
	xor.b32  	%r997, %r997, %r905;
$L__BB6_109:
	and.b32  	%r907, %r799, 32768;
	setp.eq.s32 	%p59, %r907, 0;
	@%p59 bra 	$L__BB6_111;
	ld.global.u32 	%r908, [%rd9+300];
	xor.b32  	%r1001, %r1001, %r908;
	ld.global.u32 	%r909, [%rd9+304];
	xor.b32  	%r1000, %r1000, %r909;
	ld.global.u32 	%r910, [%rd9+308];
	xor.b32  	%r999, %r999, %r910;
	ld.global.u32 	%r911, [%rd9+312];
	xor.b32  	%r998, %r998, %r911;
	ld.global.u32 	%r912, [%rd9+316];
	xor.b32  	%r997, %r997, %r912;
$L__BB6_111:
	add.s32 	%r1180, %r1180, 16;
	setp.ne.s32 	%p60, %r1180, 32;
	@%p60 bra 	$L__BB6_79;
	mad.lo.s32 	%r913, %r1174, -31, %r370;
	add.s32 	%r1174, %r913, 1;
	setp.ne.s32 	%p61, %r1174, 5;
	@%p61 bra 	$L__BB6_78;
	st.local.u32 	[%rd2+4], %r1001;
	st.local.v2.u32 	[%rd2+8], {%r1000, %r999};
	st.local.v2.u32 	[%rd2+16], {%r998, %r997};
$L__BB6_114:
	shr.u64 	%rd70, %rd4, 2;
	add.s32 	%r984, %r984, 1;
	setp.gt.u64 	%p62, %rd4, 3;
	@%p62 bra 	$L__BB6_2;
$L__BB6_115:
	cvt.u32.u64 	%r914, %rd3;
	setp.gt.s32 	%p63, %r914, 1048575;
	@%p63 bra 	$L__BB6_121;
	shr.u32 	%r916, %r1001, 2;
	xor.b32  	%r917, %r916, %r1001;
	shl.b32 	%r918, %r997, 4;
	shl.b32 	%r919, %r917, 1;
	xor.b32  	%r920, %r919, %r918;
	xor.b32  	%r921, %r920, %r917;
	xor.b32  	%r922, %r921, %r997;
	add.s32 	%r923, %r1, %r922;
	add.s32 	%r924, %r923, -637770787;
	shr.u32 	%r925, %r1000, 2;
	xor.b32  	%r926, %r925, %r1000;
	shl.b32 	%r927, %r922, 4;
	shl.b32 	%r928, %r926, 1;
	xor.b32  	%r929, %r928, %r927;
	xor.b32  	%r930, %r929, %r926;
	xor.b32  	%r931, %r930, %r922;
	add.s32 	%r932, %r1, %r931;
	add.s32 	%r933, %r932, -637408350;
	cvt.rn.f32.u32 	%f2, %r924;
	fma.rn.f32 	%f3, %f2, 0f2F800000, 0f2F000000;
	cvt.rn.f32.u32 	%f4, %r933;
	fma.rn.f32 	%f5, %f4, 0f30C90FDB, 0f30490FDB;
	setp.lt.f32 	%p64, %f3, 0f00800000;
	mul.f32 	%f6, %f3, 0f4B000000;
	selp.f32 	%f7, %f6, %f3, %p64;
	selp.f32 	%f8, 0fC1B80000, 0f00000000, %p64;
	mov.b32 	%r934, %f7;
	add.s32 	%r935, %r934, -1059760811;
	and.b32  	%r936, %r935, -8388608;
	sub.s32 	%r937, %r934, %r936;
	mov.b32 	%f9, %r937;
	cvt.rn.f32.s32 	%f10, %r936;
	fma.rn.f32 	%f11, %f10, 0f34000000, %f8;
	add.f32 	%f12, %f9, 0fBF800000;
	fma.rn.f32 	%f13, %f12, 0fBE055027, 0f3E1039F6;
	fma.rn.f32 	%f14, %f13, %f12, 0fBDF8CDCC;
	fma.rn.f32 	%f15, %f14, %f12, 0f3E0F2955;
	fma.rn.f32 	%f16, %f15, %f12, 0fBE2AD8B9;
	fma.rn.f32 	%f17, %f16, %f12, 0f3E4CED0B;
	fma.rn.f32 	%f18, %f17, %f12, 0fBE7FFF22;
	fma.rn.f32 	%f19, %f18, %f12, 0f3EAAAA78;
	fma.rn.f32 	%f20, %f19, %f12, 0fBF000000;
	mul.f32 	%f21, %f12, %f20;
	fma.rn.f32 	%f22, %f21, %f12, %f12;
	fma.rn.f32 	%f23, %f11, 0f3F317218, %f22;
	setp.gt.u32 	%p65, %r934, 2139095039;
	fma.rn.f32 	%f24, %f7, 0f7F800000, 0f7F800000;
	selp.f32 	%f25, %f24, %f23, %p65;
	setp.eq.f32 	%p66, %f7, 0f00000000;
	mul.f32 	%f26, %f25, 0fC0000000;
	selp.f32 	%f27, 0f7F800000, %f26, %p66;
	sqrt.rn.f32 	%f28, %f27;
	sin.approx.f32 	%f29, %f5;
	cos.approx.f32 	%f30, %f5;
	mul.f32 	%f31, %f28, %f29;
	mul.f32 	%f32, %f28, %f30;
	mul.f32 	%f33, %f31, 0f3D5105EC;
	ld.global.u64 	%rd24, [%rd1];
	cvta.to.global.u64 	%rd25, %rd24;
	shl.b64 	%rd26, %rd3, 2;
	add.s64 	%rd27, %rd25, %rd26;
	st.global.f32 	[%rd27], %f33;
	mul.f32 	%f34, %f32, 0f3D800000;
	ld.global.u64 	%rd28, [%rd1+8];
	cvta.to.global.u64 	%rd29, %rd28;
	add.s64 	%rd30, %rd29, %rd26;
	st.global.f32 	[%rd30], %f34;
	shr.u32 	%r938, %r999, 2;
	xor.b32  	%r939, %r938, %r999;
	shl.b32 	%r940, %r931, 4;
	shl.b32 	%r941, %r939, 1;
	xor.b32  	%r942, %r941, %r940;
	xor.b32  	%r943, %r942, %r939;
	xor.b32  	%r944, %r943, %r931;
	add.s32 	%r945, %r1, %r944;
	add.s32 	%r946, %r945, -637045913;
	shr.u32 	%r947, %r998, 2;
	xor.b32  	%r948, %r947, %r998;
	shl.b32 	%r949, %r944, 4;
	shl.b32 	%r950, %r948, 1;
	xor.b32  	%r951, %r950, %r949;
	xor.b32  	%r952, %r951, %r948;
	xor.b32  	%r550, %r952, %r944;
	add.s32 	%r953, %r1, %r550;
	add.s32 	%r954, %r953, -636683476;
	cvt.rn.f32.u32 	%f35, %r946;
	fma.rn.f32 	%f36, %f35, 0f2F800000, 0f2F000000;
	cvt.rn.f32.u32 	%f37, %r954;
	fma.rn.f32 	%f38, %f37, 0f30C90FDB, 0f30490FDB;
	setp.lt.f32 	%p67, %f36, 0f00800000;
	mul.f32 	%f39, %f36, 0f4B000000;
	selp.f32 	%f40, %f39, %f36, %p67;
	selp.f32 	%f41, 0fC1B80000, 0f00000000, %p67;
	mov.b32 	%r955, %f40;
	add.s32 	%r956, %r955, -1059760811;
	and.b32  	%r957, %r956, -8388608;
	sub.s32 	%r958, %r955, %r957;
	mov.b32 	%f42, %r958;
	cvt.rn.f32.s32 	%f43, %r957;
	fma.rn.f32 	%f44, %f43, 0f34000000, %f41;
	add.f32 	%f45, %f42, 0fBF800000;
	fma.rn.f32 	%f46, %f45, 0fBE055027, 0f3E1039F6;
	fma.rn.f32 	%f47, %f46, %f45, 0fBDF8CDCC;
	fma.rn.f32 	%f48, %f47, %f45, 0f3E0F2955;
	fma.rn.f32 	%f49, %f48, %f45, 0fBE2AD8B9;
	fma.rn.f32 	%f50, %f49, %f45, 0f3E4CED0B;
	fma.rn.f32 	%f51, %f50, %f45, 0fBE7FFF22;
	fma.rn.f32 	%f52, %f51, %f45, 0f3EAAAA78;
	fma.rn.f32 	%f53, %f52, %f45, 0fBF000000;
	mul.f32 	%f54, %f45, %f53;
	fma.rn.f32 	%f55, %f54, %f45, %f45;
	fma.rn.f32 	%f56, %f44, 0f3F317218, %f55;
	setp.gt.u32 	%p68, %r955, 2139095039;
	fma.rn.f32 	%f57, %f40, 0f7F800000, 0f7F800000;
	selp.f32 	%f58, %f57, %f56, %p68;
	setp.eq.f32 	%p69, %f40, 0f00000000;
	mul.f32 	%f59, %f58, 0fC0000000;
	selp.f32 	%f60, 0f7F800000, %f59, %p69;
	sqrt.rn.f32 	%f61, %f60;
	sin.approx.f32 	%f62, %f38;
	cos.approx.f32 	%f63, %f38;
	mul.f32 	%f64, %f61, %f62;
	mul.f32 	%f1, %f61, %f63;
	mul.f32 	%f65, %f64, 0f3DB504F3;
	ld.global.u64 	%rd31, [%rd1+16];
	cvta.to.global.u64 	%rd32, %rd31;
	add.s64 	%rd33, %rd32, %rd26;
	st.global.f32 	[%rd33], %f65;
	setp.gt.s32 	%p70, %r914, 63;
	@%p70 bra 	$L__BB6_118;
	shr.s32 	%r961, %r914, 31;
	shr.u32 	%r962, %r961, 29;
	add.s32 	%r963, %r914, %r962;
	and.b32  	%r964, %r963, -8;
	sub.s32 	%r965, %r914, %r964;
	shr.s32 	%r966, %r963, 3;
	setp.eq.s32 	%p72, %r966, %r965;
	selp.f32 	%f66, 0f3F800000, 0f00000000, %p72;
	fma.rn.f32 	%f67, %f1, 0f3C23D70A, %f66;
	ld.global.u64 	%rd34, [%rd1+24];
	cvta.to.global.u64 	%rd35, %rd34;
	add.s64 	%rd37, %rd35, %rd26;
	st.global.f32 	[%rd37], %f67;
	bra.uni 	$L__BB6_119;
$L__BB6_118:
	setp.gt.u32 	%p71, %r914, 71;
	@%p71 bra 	$L__BB6_121;
$L__BB6_119:
	shr.u32 	%r968, %r997, 2;
	xor.b32  	%r969, %r968, %r997;
	shl.b32 	%r970, %r550, 4;
	shl.b32 	%r971, %r969, 1;
	xor.b32  	%r972, %r971, %r970;
	xor.b32  	%r973, %r972, %r969;
	xor.b32  	%r974, %r973, %r550;
	add.s32 	%r975, %r1, %r974;
	add.s32 	%r976, %r975, -636321039;
	cvt.rn.f32.u32 	%f68, %r976;
	fma.rn.f32 	%f69, %f68, 0f2F800000, 0f2F000000;
	ld.global.u64 	%rd38, [%rd1+32];
	cvta.to.global.u64 	%rd39, %rd38;
	add.s64 	%rd41, %rd39, %rd26;
	st.global.f32 	[%rd41], %f69;
	setp.gt.s32 	%p73, %r914, 7;
	@%p73 bra 	$L__BB6_121;
	mul.lo.s32 	%r978, %r914, 9;
	ld.global.u64 	%rd42, [%rd1+32];
	cvta.to.global.u64 	%rd43, %rd42;
	mul.wide.s32 	%rd44, %r978, 4;
	add.s64 	%rd45, %rd43, %rd44;
	ld.global.f32 	%f70, [%rd45];
	add.f32 	%f71, %f70, 0f00000000;
	ld.global.f32 	%f72, [%rd45+4];
	add.f32 	%f73, %f71, %f72;
	ld.global.f32 	%f74, [%rd45+8];
	add.f32 	%f75, %f73, %f74;
	ld.global.f32 	%f76, [%rd45+12];
	add.f32 	%f77, %f75, %f76;
	ld.global.f32 	%f78, [%rd45+16];
	add.f32 	%f79, %f77, %f78;
	ld.global.f32 	%f80, [%rd45+20];
	add.f32 	%f81, %f79, %f80;
	ld.global.f32 	%f82, [%rd45+24];
	add.f32 	%f83, %f81, %f82;
	ld.global.f32 	%f84, [%rd45+28];
	add.f32 	%f85, %f83, %f84;
	ld.global.f32 	%f86, [%rd45+32];
	add.f32 	%f87, %f85, %f86;
	div.rn.f32 	%f88, %f70, %f87;
	st.global.f32 	[%rd45], %f88;
	ld.global.u64 	%rd46, [%rd1+32];
	cvta.to.global.u64 	%rd47, %rd46;
	add.s64 	%rd48, %rd47, %rd44;
	ld.global.f32 	%f89, [%rd48+4];
	div.rn.f32 	%f90, %f89, %f87;
	st.global.f32 	[%rd48+4], %f90;
	ld.global.u64 	%rd49, [%rd1+32];
	cvta.to.global.u64 	%rd50, %rd49;
	add.s64 	%rd51, %rd50, %rd44;
	ld.global.f32 	%f91, [%rd51+8];
	div.rn.f32 	%f92, %f91, %f87;
	st.global.f32 	[%rd51+8], %f92;
	ld.global.u64 	%rd52, [%rd1+32];
	cvta.to.global.u64 	%rd53, %rd52;
	add.s64 	%rd54, %rd53, %rd44;
	ld.global.f32 	%f93, [%rd54+12];
	div.rn.f32 	%f94, %f93, %f87;
	st.global.f32 	[%rd54+12], %f94;
	ld.global.u64 	%rd55, [%rd1+32];
	cvta.to.global.u64 	%rd56, %rd55;
	add.s64 	%rd57, %rd56, %rd44;
	ld.global.f32 	%f95, [%rd57+16];
	div.rn.f32 	%f96, %f95, %f87;
	st.global.f32 	[%rd57+16], %f96;
	ld.global.u64 	%rd58, [%rd1+32];
	cvta.to.global.u64 	%rd59, %rd58;
	add.s64 	%rd60, %rd59, %rd44;
	ld.global.f32 	%f97, [%rd60+20];
	div.rn.f32 	%f98, %f97, %f87;
	st.global.f32 	[%rd60+20], %f98;
	ld.global.u64 	%rd61, [%rd1+32];
	cvta.to.global.u64 	%rd62, %rd61;
	add.s64 	%rd63, %rd62, %rd44;
	ld.global.f32 	%f99, [%rd63+24];
	div.rn.f32 	%f100, %f99, %f87;
	st.global.f32 	[%rd63+24], %f100;
	ld.global.u64 	%rd64, [%rd1+32];
	cvta.to.global.u64 	%rd65, %rd64;
	add.s64 	%rd66, %rd65, %rd44;
	ld.global.f32 	%f101, [%rd66+28];
	div.rn.f32 	%f102, %f101, %f87;
	st.global.f32 	[%rd66+28], %f102;
	ld.global.u64 	%rd67, [%rd1+32];
	cvta.to.global.u64 	%rd68, %rd67;
	add.s64 	%rd69, %rd68, %rd44;
	ld.global.f32 	%f103, [%rd69+32];
	div.rn.f32 	%f104, %f103, %f87;
	st.global.f32 	[%rd69+32], %f104;
$L__BB6_121:
	ret;

}


// ===== COMPILED SASS (sm_100) =====

	.target	sm_100

	.elftype	@"ET_EXEC"


//--------------------- .note.nv.tkinfo           --------------------------
	.section	.note.nv.tkinfo,"",@"SHT_NOTE"
	.sectionflags	@"SHF_NOTE_NV_TKINFO"
	.tkinfo
        /*0018*/ 	.word	0x00000002
        /*0030*/ 	.string	""
        /*0030*/ 	.string	"ptxas"
        /*0030*/ 	.string	"Cuda compilation tools, release 13.0, V13.0.88"
        /*0030*/ 	.string	"Build cuda_13.0.r13.0/compiler.36424714_0"
        /*0030*/ 	.string	"-arch sm_100 -m 64 "



//--------------------- .note.nv.cuinfo           --------------------------
	.section	.note.nv.cuinfo,"",@"SHT_NOTE"
	.sectionflags	@"SHF_NOTE_NV_CUINFO"
        /*0018*/ 	.short	0x0002
        /*001a*/ 	.short	0x0064
        /*001c*/ 	.short	0x0082
	.zero		2


//--------------------- .nv.info                  --------------------------
	.section	.nv.info,"",@"SHT_CUDA_INFO"
	.align	4


	//----- nvinfo : EIATTR_REGCOUNT
	.align		4
        /*0000*/ 	.byte	0x04, 0x2f
        /*0002*/ 	.short	(.L_10 - .L_9)
	.align		4
.L_9:
        /*0004*/ 	.word	index@(_Z20multi_head_ca_kernelPfS_S_S_S_ii)
        /*0008*/ 	.word	0x0000005d


	//----- nvinfo : EIATTR_FRAME_SIZE
	.align		4
.L_10:
        /*000c*/ 	.byte	0x04, 0x11
        /*000e*/ 	.short	(.L_12 - .L_11)
	.align		4
.L_11:
        /*0010*/ 	.word	index@(_Z20multi_head_ca_kernelPfS_S_S_S_ii)
        /*0014*/ 	.word	0x00000200


	//----- nvinfo : EIATTR_REGCOUNT
	.align		4
.L_12:
        /*0018*/ 	.byte	0x04, 0x2f
        /*001a*/ 	.short	(.L_14 - .L_13)
	.align		4
.L_13:
        /*001c*/ 	.word	index@(_Z26flow_lenia_dynamics_kernelPfS_S_S_if)
        /*0020*/ 	.word	0x00000050


	//----- nvinfo : EIATTR_FRAME_SIZE
	.align		4
.L_14:
        /*0024*/ 	.byte	0x04, 0x11
        /*0026*/ 	.short	(.L_16 - .L_15)
	.align		4
.L_15:
        /*0028*/ 	.word	index@($__internal_4_$__cuda_sm3x_div_rn_noftz_f32_slowpath)
        /*002c*/ 	.word	0x00000000


	//----- nvinfo : EIATTR_FRAME_SIZE
	.align		4
.L_16:
        /*0030*/ 	.byte	0x04, 0x11
        /*0032*/ 	.short	(.L_18 - .L_17)
	.align		4
.L_17:
        /*0034*/ 	.word	index@(_Z26flow_lenia_dynamics_kernelPfS_S_S_if)
        /*0038*/ 	.word	0x00000000


	//----- nvinfo : EIATTR_REGCOUNT
	.align		4
.L_18:
        /*003c*/ 	.byte	0x04, 0x2f
        /*003e*/ 	.short	(.L_20 - .L_19)
	.align		4
.L_19:
        /*0040*/ 	.word	index@(_Z16mix_heads_kernelPfS_S_ii)
        /*0044*/ 	.word	0x00000020


	//----- nvinfo : EIATTR_FRAME_SIZE
	.align		4
.L_20:
        /*0048*/ 	.byte	0x04, 0x11
        /*004a*/ 	.short	(.L_22 - .L_21)
	.align		4
.L_21:
        /*004c*/ 	.word	index@(_Z16mix_heads_kernelPfS_S_ii)
        /*0050*/ 	.word	0x00000000


	//----- nvinfo : EIATTR_REGCOUNT
	.align		4
.L_22:
        /*0054*/ 	.byte	0x04, 0x2f
        /*0056*/ 	.short	(.L_24 - .L_23)
	.align		4
.L_23:
        /*0058*/ 	.word	index@(_Z21tensor_core_ca_kernelP6__halfS0_Pfiii)
        /*005c*/ 	.word	0x0000001c


	//----- nvinfo : EIATTR_FRAME_SIZE
	.align		4
.L_24:
        /*0060*/ 	.byte	0x04, 0x11
        /*0062*/ 	.short	(.L_26 - .L_25)
	.align		4
.L_25:
        /*0064*/ 	.word	index@(_Z21tensor_core_ca_kernelP6__halfS0_Pfiii)
        /*0068*/ 	.word	0x00000000


	//----- nvinfo : EIATTR_REGCOUNT
	.align		4
.L_26:
        /*006c*/ 	.byte	0x04, 0x2f
        /*006e*/ 	.short	(.L_28 - .L_27)
	.align		4
.L_27:
        /*0070*/ 	.word	index@(_Z29compute_effective_rank_kernelPfS_i)
        /*0074*/ 	.word	0x0000001a


	//----- nvinfo : EIATTR_FRAME_SIZE
	.align		4
.L_28:
        /*0078*/ 	.byte	0x04, 0x11
        /*007a*/ 	.short	(.L_30 - .L_29)
	.align		4
.L_29:
        /*007c*/ 	.word	index@($__internal_3_$__cuda_sm3x_div_rn_noftz_f32_slowpath)
        /*0080*/ 	.word	0x00000000


	//----- nvinfo : EIATTR_FRAME_SIZE
	.align		4
.L_30:
        /*0084*/ 	.byte	0x04, 0x11
        /*0086*/ 	.short	(.L_32 - .L_31)
	.align		4
.L_31:
        /*0088*/ 	.word	index@(_Z29compute_effective_rank_kernelPfS_i)
        /*008c*/ 	.word	0x00000000


	//----- nvinfo : EIATTR_REGCOUNT
	.align		4
.L_32:
        /*0090*/ 	.byte	0x04, 0x2f
        /*0092*/ 	.short	(.L_34 - .L_33)
	.align		4
.L_33:
        /*0094*/ 	.word	index@(_Z24compute_coherence_kernelPfS_i)
        /*0098*/ 	.word	0x0000000f


	//----- nvinfo : EIATTR_FRAME_SIZE
	.align		4
.L_34:
        /*009c*/ 	.byte	0x04, 0x11
        /*009e*/ 	.short	(.L_36 - .L_35)
	.align		4
.L_35:
        /*00a0*/ 	.word	index@($__internal_2_$__cuda_sm3x_div_rn_noftz_f32_slowpath)
        /*00a4*/ 	.word	0x00000000


	//----- nvinfo : EIATTR_FRAME_SIZE
	.align		4
.L_36:
        /*00a8*/ 	.byte	0x04, 0x11
        /*00aa*/ 	.short	(.L_38 - .L_37)
	.align		4
.L_37:
        /*00ac*/ 	.word	index@(_Z24compute_coherence_kernelPfS_i)
        /*00b0*/ 	.word	0x00000000


	//----- nvinfo : EIATTR_REGCOUNT
	.align		4
.L_38:
        /*00b4*/ 	.byte	0x04, 0x2f
        /*00b6*/ 	.short	(.L_40 - .L_39)
	.align		4
.L_39:
        /*00b8*/ 	.word	index@(_Z24init_multihead_ca_kernelP16MultiHeadCAStatej)
        /*00bc*/ 	.word	0x0000001f


	//----- nvinfo : EIATTR_FRAME_SIZE
	.align		4
.L_40:
        /*00c0*/ 	.byte	0x04, 0x11
        /*00c2*/ 	.short	(.L_42 - .L_41)
	.align		4
.L_41:
        /*00c4*/ 	.word	index@($__internal_1_$__cuda_sm3x_div_rn_noftz_f32_slowpath)
        /*00c8*/ 	.word	0x00000030


	//----- nvinfo : EIATTR_FRAME_SIZE
	.align		4
.L_42:
        /*00cc*/ 	.byte	0x04, 0x11
        /*00ce*/ 	.short	(.L_44 - .L_43)
	.align		4
.L_43:
        /*00d0*/ 	.word	index@($__internal_0_$__cuda_sm20_sqrt_rn_f32_slowpath)
        /*00d4*/ 	.word	0x00000030


	//----- nvinfo : EIATTR_FRAME_SIZE
	.align		4
.L_44:
        /*00d8*/ 	.byte	0x04, 0x11
        /*00da*/ 	.short	(.L_46 - .L_45)
	.align		4
.L_45:
        /*00dc*/ 	.word	index@(_Z24init_multihead_ca_kernelP16MultiHeadCAStatej)
        /*00e0*/ 	.word	0x00000030


	//----- nvinfo : EIATTR_MIN_STACK_SIZE
	.align		4
.L_46:
        /*00e4*/ 	.byte	0x04, 0x12
        /*00e6*/ 	.short	(.L_48 - .L_47)
	.align		4
.L_47:
        /*00e8*/ 	.word	index@(_Z24init_multihead_ca_kernelP16MultiHeadCAStatej)
        /*00ec*/ 	.word	0x00000030


	//----- nvinfo : EIATTR_MIN_STACK_SIZE
	.align		4
.L_48:
        /*00f0*/ 	.byte	0x04, 0x12
        /*00f2*/ 	.short	(.L_50 - .L_49)
	.align		4
.L_49:
        /*00f4*/ 	.word	index@(_Z24compute_coherence_kernelPfS_i)
        /*00f8*/ 	.word	0x00000000


	//----- nvinfo : EIATTR_MIN_STACK_SIZE
	.align		4
.L_50:
        /*00fc*/ 	.byte	0x04, 0x12
        /*00fe*/ 	.short	(.L_52 - .L_51)
	.align		4
.L_51:
        /*0100*/ 	.word	index@(_Z29compute_effective_rank_kernelPfS_i)
        /*0104*/ 	.word	0x00000000


	//----- nvinfo : EIATTR_MIN_STACK_SIZE
	.align		4
.L_52:
        /*0108*/ 	.byte	0x04, 0x12
        /*010a*/ 	.short	(.L_54 - .L_53)
	.align		4
.L_53:
        /*010c*/ 	.word	index@(_Z21tensor_core_ca_kernelP6__halfS0_Pfiii)
        /*0110*/ 	.word	0x00000000


	//----- nvinfo : EIATTR_MIN_STACK_SIZE
	.align		4
.L_54:
        /*0114*/ 	.byte	0x04, 0x12
        /*0116*/ 	.short	(.L_56 - .L_55)
	.align		4
.L_55:
        /*0118*/ 	.word	index@(_Z16mix_heads_kernelPfS_S_ii)
        /*011c*/ 	.word	0x00000000


	//----- nvinfo : EIATTR_MIN_STACK_SIZE
	.align		4
.L_56:
        /*0120*/ 	.byte	0x04, 0x12
        /*0122*/ 	.short	(.L_58 - .L_57)
	.align		4
.L_57:
        /*0124*/ 	.word	index@(_Z26flow_lenia_dynamics_kernelPfS_S_S_if)
        /*0128*/ 	.word	0x00000000


	//----- nvinfo : EIATTR_MIN_STACK_SIZE
	.align		4
.L_58:
        /*012c*/ 	.byte	0x04, 0x12
        /*012e*/ 	.short	(.L_60 - .L_59)
	.align		4
.L_59:
        /*0130*/ 	.word	index@(_Z20multi_head_ca_kernelPfS_S_S_S_ii)
        /*0134*/ 	.word	0x00000200
.L_60:


//--------------------- .nv.compat                --------------------------
	.section	.nv.compat,"",@"SHT_CUDA_COMPAT_INFO"
	.align	4
        /*0000*/ 	.byte	0x02, 0x09, 0x00, 0x00, 0x02, 0x02, 0x01, 0x00, 0x02, 0x05, 0x05, 0x00, 0x03, 0x07, 0x01, 0x01
        /*0010*/ 	.byte	0x02, 0x03, 0x00, 0x00, 0x02, 0x06, 0x01, 0x00, 0x04, 0x0b, 0x08, 0x00, 0x01, 0x00, 0x00, 0x00
        /*0020*/ 	.byte	0x00, 0x00, 0x00, 0x00


//--------------------- .nv.info._Z24init_multihead_ca_kernelP16MultiHeadCAStatej --------------------------
	.section	.nv.info._Z24init_multihead_ca_kernelP16MultiHeadCAStatej,"",@"SHT_CUDA_INFO"
	.sectionflags	@""
	.align	4


	//----- nvinfo : EIATTR_CUDA_API_VERSION
	.align		4
        /*0000*/ 	.byte	0x04, 0x37
        /*0002*/ 	.short	(.L_62 - .L_61)
.L_61:
        /*0004*/ 	.word	0x00000082


	//----- nvinfo : EIATTR_KPARAM_INFO
	.align		4
.L_62:
        /*0008*/ 	.byte	0x04, 0x17
        /*000a*/ 	.short	(.L_64 - .L_63)
.L_63:
        /*000c*/ 	.word	0x00000000
        /*0010*/ 	.short	0x0001
        /*0012*/ 	.short	0x0008
        /*0014*/ 	.byte	0x00, 0xf0, 0x11, 0x00


	//----- nvinfo : EIATTR_KPARAM_INFO
	.align		4
.L_64:
        /*0018*/ 	.byte	0x04, 0x17
        /*001a*/ 	.short	(.L_66 - .L_65)
.L_65:
        /*001c*/ 	.word	0x00000000
        /*0020*/ 	.short	0x0000
        /*0022*/ 	.short	0x0000
        /*0024*/ 	.byte	0x00, 0xf5, 0x21, 0x00


	//----- nvinfo : EIATTR_SPARSE_MMA_MASK
	.align		4
.L_66:
        /*0028*/ 	.byte	0x03, 0x50
        /*002a*/ 	.short	0x0000


	//----- nvinfo : EIATTR_MAXREG_COUNT
	.align		4
        /*002c*/ 	.byte	0x03, 0x1b
        /*002e*/ 	.short	0x00ff


	//----- nvinfo : EIATTR_MERCURY_ISA_VERSION
	.align		4
        /*0030*/ 	.byte	0x03, 0x5f
        /*0032*/ 	.short	0x0101


	//----- nvinfo : EIATTR_VRC_CTA_INIT_COUNT
	.align		4
        /*0034*/ 	.byte	0x02, 0x4a
	.zero		1
	.zero		1


	//----- nvinfo : EIATTR_EXIT_INSTR_OFFSETS
	.align		4
        /*0038*/ 	.byte	0x04, 0x1c
        /*003a*/ 	.short	(.L_68 - .L_67)


	//   ....[0]....
.L_67:
        /*003c*/ 	.word	0x000026e0


	//   ....[1]....
        /*0040*/ 	.word	0x000031b0


	//   ....[2]....
        /*0044*/ 	.word	0x000032c0


	//   ....[3]....
        /*0048*/ 	.word	0x00003e40


	//----- nvinfo : EIATTR_CRS_STACK_SIZE
	.align		4
.L_68:
        /*004c*/ 	.byte	0x04, 0x1e
        /*004e*/ 	.short	(.L_70 - .L_69)
.L_69:
        /*0050*/ 	.word	0x00000000


	//----- nvinfo : EIATTR_CBANK_PARAM_SIZE
	.align		4
.L_70:
        /*0054*/ 	.byte	0x03, 0x19
        /*0056*/ 	.short	0x000c


	//----- nvinfo : EIATTR_PARAM_CBANK
	.align		4
        /*0058*/ 	.byte	0x04, 0x0a
        /*005a*/ 	.short	(.L_72 - .L_71)
	.align		4
.L_71:
        /*005c*/ 	.word	index@(.nv.constant0._Z24init_multihead_ca_kernelP16MultiHeadCAStatej)
        /*0060*/ 	.short	0x0380
        /*0062*/ 	.short	0x000c


	//----- nvinfo : EIATTR_SW_WAR
	.align		4
.L_72:
        /*0064*/ 	.byte	0x04, 0x36
        /*0066*/ 	.short	(.L_74 - .L_73)
.L_73:
        /*0068*/ 	.word	0x00000008
.L_74:


//--------------------- .nv.info._Z24compute_coherence_kernelPfS_i --------------------------
	.section	.nv.info._Z24compute_coherence_kernelPfS_i,"",@"SHT_CUDA_INFO"
	.sectionflags	@""
	.align	4


	//----- nvinfo : EIATTR_CUDA_API_VERSION
	.align		4
        /*0000*/ 	.byte	0x04, 0x37
        /*0002*/ 	.short	(.L_76 - .L_75)
.L_75:
        /*0004*/ 	.word	0x00000082


	//----- nvinfo : EIATTR_KPARAM_INFO
	.align		4
.L_76:
        /*0008*/ 	.byte	0x04, 0x17
        /*000a*/ 	.short	(.L_78 - .L_77)
.L_77:
        /*000c*/ 	.word	0x00000000
        /*0010*/ 	.short	0x0002
        /*0012*/ 	.short	0x0010
        /*0014*/ 	.byte	0x00, 0xf0, 0x11, 0x00


	//----- nvinfo : EIATTR_KPARAM_INFO
	.align		4
.L_78:
        /*0018*/ 	.byte	0x04, 0x17
        /*001a*/ 	.short	(.L_80 - .L_79)
.L_79:
        /*001c*/ 	.word	0x00000000
        /*0020*/ 	.short	0x0001
        /*0022*/ 	.short	0x0008
        /*0024*/ 	.byte	0x00, 0xf5, 0x21, 0x00


	//----- nvinfo : EIATTR_KPARAM_INFO
	.align		4
.L_80:
        /*0028*/ 	.byte	0x04, 0x17
        /*002a*/ 	.short	(.L_82 - .L_81)
.L_81:
        /*002c*/ 	.word	0x00000000
        /*0030*/ 	.short	0x0000
        /*0032*/ 	.short	0x0000
        /*0034*/ 	.byte	0x00, 0xf5, 0x21, 0x00


	//----- nvinfo : EIATTR_SPARSE_MMA_MASK
	.align		4
.L_82:
        /*0038*/ 	.byte	0x03, 0x50
        /*003a*/ 	.short	0x0000


	//----- nvinfo : EIATTR_MAXREG_COUNT
	.align		4
        /*003c*/ 	.byte	0x03, 0x1b
        /*003e*/ 	.short	0x00ff


	//----- nvinfo : EIATTR_NUM_BARRIERS
	.align		4
        /*0040*/ 	.byte	0x02, 0x4c
        /*0042*/ 	.byte	0x01
	.zero		1


	//----- nvinfo : EIATTR_MERCURY_ISA_VERSION
	.align		4
        /*0044*/ 	.byte	0x03, 0x5f
        /*0046*/ 	.short	0x0101


	//----- nvinfo : EIATTR_VRC_CTA_INIT_COUNT
	.align		4
        /*0048*/ 	.byte	0x02, 0x4a
	.zero		1
	.zero		1


	//----- nvinfo : EIATTR_EXIT_INSTR_OFFSETS
	.align		4
        /*004c*/ 	.byte	0x04, 0x1c
        /*004e*/ 	.short	(.L_84 - .L_83)


	//   ....[0]....
.L_83:
        /*0050*/ 	.word	0x00000350


	//   ....[1]....
        /*0054*/ 	.word	0x00000480


	//----- nvinfo : EIATTR_CRS_STACK_SIZE
	.align		4
.L_84:
        /*0058*/ 	.byte	0x04, 0x1e
        /*005a*/ 	.short	(.L_86 - .L_85)
.L_85:
        /*005c*/ 	.word	0x00000000


	//----- nvinfo : EIATTR_CBANK_PARAM_SIZE
	.align		4
.L_86:
        /*0060*/ 	.byte	0x03, 0x19
        /*0062*/ 	.short	0x0014


	//----- nvinfo : EIATTR_PARAM_CBANK
	.align		4
        /*0064*/ 	.byte	0x04, 0x0a
        /*0066*/ 	.short	(.L_88 - .L_87)
	.align		4
.L_87:
        /*0068*/ 	.word	index@(.nv.constant0._Z24compute_coherence_kernelPfS_i)
        /*006c*/ 	.short	0x0380
        /*006e*/ 	.short	0x0014


	//----- nvinfo : EIATTR_SW_WAR
	.align		4
.L_88:
        /*0070*/ 	.byte	0x04, 0x36
        /*0072*/ 	.short	(.L_90 - .L_89)
.L_89:
        /*0074*/ 	.word	0x00000008
.L_90:


//--------------------- .nv.info._Z29compute_effective_rank_kernelPfS_i --------------------------
	.section	.nv.info._Z29compute_effective_rank_kernelPfS_i,"",@"SHT_CUDA_INFO"
	.sectionflags	@""
	.align	4


	//----- nvinfo : EIATTR_CUDA_API_VERSION
	.align		4
        /*0000*/ 	.byte	0x04, 0x37
        /*0002*/ 	.short	(.L_92 - .L_91)
.L_91:
        /*0004*/ 	.word	0x00000082


	//----- nvinfo : EIATTR_KPARAM_INFO
	.align		4
.L_92:
        /*0008*/ 	.byte	0x04, 0x17
        /*000a*/ 	.short	(.L_94 - .L_93)
.L_93:
        /*000c*/ 	.word	0x00000000
        /*0010*/ 	.short	0x0002
        /*0012*/ 	.short	0x0010
        /*0014*/ 	.byte	0x00, 0xf0, 0x11, 0x00


	//----- nvinfo : EIATTR_KPARAM_INFO
	.align		4
.L_94:
        /*0018*/ 	.byte	0x04, 0x17
        /*001a*/ 	.short	(.L_96 - .L_95)
.L_95:
        /*001c*/ 	.word	0x00000000
        /*0020*/ 	.short	0x0001
        /*0022*/ 	.short	0x0008
        /*0024*/ 	.byte	0x00, 0xf5, 0x21, 0x00


	//----- nvinfo : EIATTR_KPARAM_INFO
	.align		4
.L_96:
        /*0028*/ 	.byte	0x04, 0x17
        /*002a*/ 	.short	(.L_98 - .L_97)
.L_97:
        /*002c*/ 	.word	0x00000000
        /*0030*/ 	.short	0x0000
        /*0032*/ 	.short	0x0000
        /*0034*/ 	.byte	0x00, 0xf5, 0x21, 0x00


	//----- nvinfo : EIATTR_SPARSE_MMA_MASK
	.align		4
.L_98:
        /*0038*/ 	.byte	0x03, 0x50
        /*003a*/ 	.short	0x0000


	//----- nvinfo : EIATTR_MAXREG_COUNT
	.align		4
        /*003c*/ 	.byte	0x03, 0x1b
        /*003e*/ 	.short	0x00ff


	//----- nvinfo : EIATTR_NUM_BARRIERS
	.align		4
        /*0040*/ 	.byte	0x02, 0x4c
        /*0042*/ 	.byte	0x01
	.zero		1


	//----- nvinfo : EIATTR_MERCURY_ISA_VERSION
	.align		4
        /*0044*/ 	.byte	0x03, 0x5f
        /*0046*/ 	.short	0x0101


	//----- nvinfo : EIATTR_VRC_CTA_INIT_COUNT
	.align		4
        /*0048*/ 	.byte	0x02, 0x4a
	.zero		1
	.zero		1


	//----- nvinfo : EIATTR_EXIT_INSTR_OFFSETS
	.align		4
        /*004c*/ 	.byte	0x04, 0x1c
        /*004e*/ 	.short	(.L_100 - .L_99)


	//   ....[0]....
.L_99:
        /*0050*/ 	.word	0x00001760


	//   ....[1]....
        /*0054*/ 	.word	0x00001830


	//----- nvinfo : EIATTR_CRS_STACK_SIZE
	.align		4
.L_100:
        /*0058*/ 	.byte	0x04, 0x1e
        /*005a*/ 	.short	(.L_102 - .L_101)
.L_101:
        /*005c*/ 	.word	0x00000000


	//----- nvinfo : EIATTR_CBANK_PARAM_SIZE
	.align		4
.L_102:
        /*0060*/ 	.byte	0x03, 0x19
        /*0062*/ 	.short	0x0014


	//----- nvinfo : EIATTR_PARAM_CBANK
	.align		4
        /*0064*/ 	.byte	0x04, 0x0a
        /*0066*/ 	.short	(.L_104 - .L_103)
	.align		4
.L_103:
        /*0068*/ 	.word	index@(.nv.constant0._Z29compute_effective_rank_kernelPfS_i)
        /*006c*/ 	.short	0x0380
        /*006e*/ 	.short	0x0014


	//----- nvinfo : EIATTR_SW_WAR
	.align		4
.L_104:
        /*0070*/ 	.byte	0x04, 0x36
        /*0072*/ 	.short	(.L_106 - .L_105)
.L_105:
        /*0074*/ 	.word	0x00000008
.L_106:


//--------------------- .nv.info._Z21tensor_core_ca_kernelP6__halfS0_Pfiii --------------------------
	.section	.nv.info._Z21tensor_core_ca_kernelP6__halfS0_Pfiii,"",@"SHT_CUDA_INFO"
	.sectionflags	@""
	.align	4


	//----- nvinfo : EIATTR_CUDA_API_VERSION
	.align		4
        /*0000*/ 	.byte	0x04, 0x37
        /*0002*/ 	.short	(.L_108 - .L_107)
.L_107:
        /*0004*/ 	.word	0x00000082


	//----- nvinfo : EIATTR_KPARAM_INFO
	.align		4
.L_108:
        /*0008*/ 	.byte	0x04, 0x17
        /*000a*/ 	.short	(.L_110 - .L_109)
.L_109:
        /*000c*/ 	.word	0x00000000
        /*0010*/ 	.short	0x0005
        /*0012*/ 	.short	0x0020
        /*0014*/ 	.byte	0x00, 0xf0, 0x11, 0x00


	//----- nvinfo : EIATTR_KPARAM_INFO
	.align		4
.L_110:
        /*0018*/ 	.byte	0x04, 0x17
        /*001a*/ 	.short	(.L_112 - .L_111)
.L_111:
        /*001c*/ 	.word	0x00000000
        /*0020*/ 	.short	0x0004
        /*0022*/ 	.short	0x001c
        /*0024*/ 	.byte	0x00, 0xf0, 0x11, 0x00


	//----- nvinfo : EIATTR_KPARAM_INFO
	.align		4
.L_112:
        /*0028*/ 	.byte	0x04, 0x17
        /*002a*/ 	.short	(.L_114 - .L_113)
.L_113:
        /*002c*/ 	.word	0x00000000
        /*0030*/ 	.short	0x0003
        /*0032*/ 	.short	0x0018
        /*0034*/ 	.byte	0x00, 0xf0, 0x11, 0x00


	//----- nvinfo : EIATTR_KPARAM_INFO
	.align		4
.L_114:
        /*0038*/ 	.byte	0x04, 0x17
        /*003a*/ 	.short	(.L_116 - .L_115)
.L_115:
        /*003c*/ 	.word	0x00000000
        /*0040*/ 	.short	0x0002
        /*0042*/ 	.short	0x0010
        /*0044*/ 	.byte	0x00, 0xf5, 0x21, 0x00


	//----- nvinfo : EIATTR_KPARAM_INFO
	.align		4
.L_116:
        /*0048*/ 	.byte	0x04, 0x17
        /*004a*/ 	.short	(.L_118 - .L_117)
.L_117:
        /*004c*/ 	.word	0x00000000
        /*0050*/ 	.short	0x0001
        /*0052*/ 	.short	0x0008
        /*0054*/ 	.byte	0x00, 0xf5, 0x21, 0x00


	//----- nvinfo : EIATTR_KPARAM_INFO
	.align		4
.L_118:
        /*0058*/ 	.byte	0x04, 0x17
        /*005a*/ 	.short	(.L_120 - .L_119)
.L_119:
        /*005c*/ 	.word	0x00000000
        /*0060*/ 	.short	0x0000
        /*0062*/ 	.short	0x0000
        /*0064*/ 	.byte	0x00, 0xf5, 0x21, 0x00


	//----- nvinfo : EIATTR_SPARSE_MMA_MASK
	.align		4
.L_120:
        /*0068*/ 	.byte	0x03, 0x50
        /*006a*/ 	.short	0x0000


	//----- nvinfo : EIATTR_WMMA_USED
	.align		4
        /*006c*/ 	.byte	0x01, 0x2b
	.zero		2


	//----- nvinfo : EIATTR_MAXREG_COUNT
	.align		4
        /*0070*/ 	.byte	0x03, 0x1b
        /*0072*/ 	.short	0x00ff


	//----- nvinfo : EIATTR_MERCURY_ISA_VERSION
	.align		4
        /*0074*/ 	.byte	0x03, 0x5f
        /*0076*/ 	.short	0x0101


	//----- nvinfo : EIATTR_VRC_CTA_INIT_COUNT
	.align		4
        /*0078*/ 	.byte	0x02, 0x4a
	.zero		1
	.zero		1


	//----- nvinfo : EIATTR_EXIT_INSTR_OFFSETS
	.align		4
        /*007c*/ 	.byte	0x04, 0x1c
        /*007e*/ 	.short	(.L_122 - .L_121)


	//   ....[0]....
.L_121:
        /*0080*/ 	.word	0x000000c0


	//   ....[1]....
        /*0084*/ 	.word	0x00000350


	//----- nvinfo : EIATTR_CBANK_PARAM_SIZE
	.align		4
.L_122:
        /*0088*/ 	.byte	0x03, 0x19
        /*008a*/ 	.short	0x0024


	//----- nvinfo : EIATTR_PARAM_CBANK
	.align		4
        /*008c*/ 	.byte	0x04, 0x0a
        /*008e*/ 	.short	(.L_124 - .L_123)
	.align		4
.L_123:
        /*0090*/ 	.word	index@(.nv.constant0._Z21tensor_core_ca_kernelP6__halfS0_Pfiii)
        /*0094*/ 	.short	0x0380
        /*0096*/ 	.short	0x0024


	//----- nvinfo : EIATTR_SW_WAR
	.align		4
.L_124:
        /*0098*/ 	.byte	0x04, 0x36
        /*009a*/ 	.short	(.L_126 - .L_125)
.L_125:
        /*009c*/ 	.word	0x00000008
.L_126:


//--------------------- .nv.info._Z16mix_heads_kernelPfS_S_ii --------------------------
	.section	.nv.info._Z16mix_heads_kernelPfS_S_ii,"",@"SHT_CUDA_INFO"
	.sectionflags	@""
	.align	4


	//----- nvinfo : EIATTR_CUDA_API_VERSION
	.align		4
        /*0000*/ 	.byte	0x04, 0x37
        /*0002*/ 	.short	(.L_128 - .L_127)
.L_127:
        /*0004*/ 	.word	0x00000082


	//----- nvinfo : EIATTR_KPARAM_INFO
	.align		4
.L_128:
        /*0008*/ 	.byte	0x04, 0x17
        /*000a*/ 	.short	(.L_130 - .L_129)
.L_129:
        /*000c*/ 	.word	0x00000000
        /*0010*/ 	.short	0x0004
        /*0012*/ 	.short	0x001c
        /*0014*/ 	.byte	0x00, 0xf0, 0x11, 0x00


	//----- nvinfo : EIATTR_KPARAM_INFO
	.align		4
.L_130:
        /*0018*/ 	.byte	0x04, 0x17
        /*001a*/ 	.short	(.L_132 - .L_131)
.L_131:
        /*001c*/ 	.word	0x00000000
        /*0020*/ 	.short	0x0003
        /*0022*/ 	.short	0x0018
        /*0024*/ 	.byte	0x00, 0xf0, 0x11, 0x00


	//----- nvinfo : EIATTR_KPARAM_INFO
	.align		4
.L_132:
        /*0028*/ 	.byte	0x04, 0x17
        /*002a*/ 	.short	(.L_134 - .L_133)
.L_133:
        /*002c*/ 	.word	0x00000000
        /*0030*/ 	.short	0x0002
        /*0032*/ 	.short	0x0010
        /*0034*/ 	.byte	0x00, 0xf5, 0x21, 0x00


	//----- nvinfo : EIATTR_KPARAM_INFO
	.align		4
.L_134:
        /*0038*/ 	.byte	0x04, 0x17
        /*003a*/ 	.short	(.L_136 - .L_135)
.L_135:
        /*003c*/ 	.word	0x00000000
        /*0040*/ 	.short	0x0001
        /*0042*/ 	.short	0x0008
        /*0044*/ 	.byte	0x00, 0xf5, 0x21, 0x00


	//----- nvinfo : EIATTR_KPARAM_INFO
	.align		4
.L_136:
        /*0048*/ 	.byte	0x04, 0x17
        /*004a*/ 	.short	(.L_138 - .L_137)
.L_137:
        /*004c*/ 	.word	0x00000000
        /*0050*/ 	.short	0x0000
        /*0052*/ 	.short	0x0000
        /*0054*/ 	.byte	0x00, 0xf5, 0x21, 0x00


	//----- nvinfo : EIATTR_SPARSE_MMA_MASK
	.align		4
.L_138:
        /*0058*/ 	.byte	0x03, 0x50
        /*005a*/ 	.short	0x0000


	//----- nvinfo : EIATTR_MAXREG_COUNT
	.align		4
        /*005c*/ 	.byte	0x03, 0x1b
        /*005e*/ 	.short	0x00ff


	//----- nvinfo : EIATTR_MERCURY_ISA_VERSION
	.align		4
        /*0060*/ 	.byte	0x03, 0x5f
        /*0062*/ 	.short	0x0101


	//----- nvinfo : EIATTR_VRC_CTA_INIT_COUNT
	.align		4
        /*0064*/ 	.byte	0x02, 0x4a
	.zero		1
	.zero		1


	//----- nvinfo : EIATTR_EXIT_INSTR_OFFSETS
	.align		4
        /*0068*/ 	.byte	0x04, 0x1c
        /*006a*/ 	.short	(.L_140 - .L_139)


	//   ....[0]....
.L_139:
        /*006c*/ 	.word	0x000000c0


	//   ....[1]....
        /*0070*/ 	.word	0x000010a0


	//----- nvinfo : EIATTR_CBANK_PARAM_SIZE
	.align		4
.L_140:
        /*0074*/ 	.byte	0x03, 0x19
        /*0076*/ 	.short	0x0020


	//----- nvinfo : EIATTR_PARAM_CBANK
	.align		4
        /*0078*/ 	.byte	0x04, 0x0a
        /*007a*/ 	.short	(.L_142 - .L_141)
	.align		4
.L_141:
        /*007c*/ 	.word	index@(.nv.constant0._Z16mix_heads_kernelPfS_S_ii)
        /*0080*/ 	.short	0x0380
        /*0082*/ 	.short	0x0020


	//----- nvinfo : EIATTR_SW_WAR
	.align		4
.L_142:
        /*0084*/ 	.byte	0x04, 0x36
        /*0086*/ 	.short	(.L_144 - .L_143)
.L_143:
        /*0088*/ 	.word	0x00000008
.L_144:


//--------------------- .nv.info._Z26flow_lenia_dynamics_kernelPfS_S_S_if --------------------------
	.section	.nv.info._Z26flow_lenia_dynamics_kernelPfS_S_S_if,"",@"SHT_CUDA_INFO"
	.sectionflags	@""
	.align	4


	//----- nvinfo : EIATTR_CUDA_API_VERSION
	.align		4
        /*0000*/ 	.byte	0x04, 0x37
        /*0002*/ 	.short	(.L_146 - .L_145)
.L_145:
        /*0004*/ 	.word	0x00000082


	//----- nvinfo : EIATTR_KPARAM_INFO
	.align		4
.L_146:
        /*0008*/ 	.byte	0x04, 0x17
        /*000a*/ 	.short	(.L_148 - .L_147)
.L_147:
        /*000c*/ 	.word	0x00000000
        /*0010*/ 	.short	0x0005
        /*0012*/ 	.short	0x0024
        /*0014*/ 	.byte	0x00, 0xf0, 0x11, 0x00


	//----- nvinfo : EIATTR_KPARAM_INFO
	.align		4
.L_148:
        /*0018*/ 	.byte	0x04, 0x17
        /*001a*/ 	.short	(.L_150 - .L_149)
.L_149:
        /*001c*/ 	.word	0x00000000
        /*0020*/ 	.short	0x0004
        /*0022*/ 	.short	0x0020
        /*0024*/ 	.byte	0x00, 0xf0, 0x11, 0x00


	//----- nvinfo : EIATTR_KPARAM_INFO
	.align		4
.L_150:
        /*0028*/ 	.byte	0x04, 0x17
        /*002a*/ 	.short	(.L_152 - .L_151)
.L_151:
        /*002c*/ 	.word	0x00000000
        /*0030*/ 	.short	0x0003
        /*0032*/ 	.short	0x0018
        /*0034*/ 	.byte	0x00, 0xf5, 0x21, 0x00


	//----- nvinfo : EIATTR_KPARAM_INFO
	.align		4
.L_152:
        /*0038*/ 	.byte	0x04, 0x17
        /*003a*/ 	.short	(.L_154 - .L_153)
.L_153:
        /*003c*/ 	.word	0x00000000
        /*0040*/ 	.short	0x0002
        /*0042*/ 	.short	0x0010
        /*0044*/ 	.byte	0x00, 0xf5, 0x21, 0x00


	//----- nvinfo : EIATTR_KPARAM_INFO
	.align		4
.L_154:
        /*0048*/ 	.byte	0x04, 0x17
        /*004a*/ 	.short	(.L_156 - .L_155)
.L_155:
        /*004c*/ 	.word	0x00000000
        /*0050*/ 	.short	0x0001
        /*0052*/ 	.short	0x0008
        /*0054*/ 	.byte	0x00, 0xf5, 0x21, 0x00


	//----- nvinfo : EIATTR_KPARAM_INFO
	.align		4
.L_156:
        /*0058*/ 	.byte	0x04, 0x17
        /*005a*/ 	.short	(.L_158 - .L_157)
.L_157:
        /*005c*/ 	.word	0x00000000
        /*0060*/ 	.short	0x0000
        /*0062*/ 	.short	0x0000
        /*0064*/ 	.byte	0x00, 0xf5, 0x21, 0x00


	//----- nvinfo : EIATTR_SPARSE_MMA_MASK
	.align		4
.L_158:
        /*0068*/ 	.byte	0x03, 0x50
        /*006a*/ 	.short	0x0000


	//----- nvinfo : EIATTR_MAXREG_COUNT
	.align		4
        /*006c*/ 	.byte	0x03, 0x1b
        /*006e*/ 	.short	0x00ff


	//----- nvinfo : EIATTR_NUM_BARRIERS
	.align		4
        /*0070*/ 	.byte	0x02, 0x4c
        /*0072*/ 	.byte	0x01
	.zero		1


	//----- nvinfo : EIATTR_MERCURY_ISA_VERSION
	.align		4
        /*0074*/ 	.byte	0x03, 0x5f
        /*0076*/ 	.short	0x0101


	//----- nvinfo : EIATTR_VRC_CTA_INIT_COUNT
	.align		4
        /*0078*/ 	.byte	0x02, 0x4a
	.zero		1
	.zero		1


	//----- nvinfo : EIATTR_EXIT_INSTR_OFFSETS
	.align		4
        /*007c*/ 	.byte	0x04, 0x1c
        /*007e*/ 	.short	(.L_160 - .L_159)


	//   ....[0]....
.L_159:
        /*0080*/ 	.word	0x000000c0


	//   ....[1]....
        /*0084*/ 	.word	0x00002ca0


	//   ....[2]....
        /*0088*/ 	.word	0x00002ce0


	//----- nvinfo : EIATTR_CRS_STACK_SIZE
	.align		4
.L_160:
        /*008c*/ 	.byte	0x04, 0x1e
        /*008e*/ 	.short	(.L_162 - .L_161)
.L_161:
        /*0090*/ 	.word	0x00000000


	//----- nvinfo : EIATTR_CBANK_PARAM_SIZE
	.align		4
.L_162:
        /*0094*/ 	.byte	0x03, 0x19
        /*0096*/ 	.short	0x0028


	//----- nvinfo : EIATTR_PARAM_CBANK
	.align		4
        /*0098*/ 	.byte	0x04, 0x0a
        /*009a*/ 	.short	(.L_164 - .L_163)
	.align		4
.L_163:
        /*009c*/ 	.word	index@(.nv.constant0._Z26flow_lenia_dynamics_kernelPfS_S_S_if)
        /*00a0*/ 	.short	0x0380
        /*00a2*/ 	.short	0x0028


	//----- nvinfo : EIATTR_SW_WAR
	.align		4
.L_164:
        /*00a4*/ 	.byte	0x04, 0x36
        /*00a6*/ 	.short	(.L_166 - .L_165)
.L_165:
        /*00a8*/ 	.word	0x00000008
.L_166:


//--------------------- .nv.info._Z20multi_head_ca_kernelPfS_S_S_S_ii --------------------------
	.section	.nv.info._Z20multi_head_ca_kernelPfS_S_S_S_ii,"",@"SHT_CUDA_INFO"
	.sectionflags	@""
	.align	4


	//----- nvinfo : EIATTR_CUDA_API_VERSION
	.align		4
        /*0000*/ 	.byte	0x04, 0x37
        /*0002*/ 	.short	(.L_168 - .L_167)
.L_167:
        /*0004*/ 	.word	0x00000082


	//----- nvinfo : EIATTR_KPARAM_INFO
	.align		4
.L_168:
        /*0008*/ 	.byte	0x04, 0x17
        /*000a*/ 	.short	(.L_170 - .L_169)
.L_169:
        /*000c*/ 	.word	0x00000000
        /*0010*/ 	.short	0x0006
        /*0012*/ 	.short	0x002c
        /*0014*/ 	.byte	0x00, 0xf0, 0x11, 0x00


	//----- nvinfo : EIATTR_KPARAM_INFO
	.align		4
.L_170:
        /*0018*/ 	.byte	0x04, 0x17
        /*001a*/ 	.short	(.L_172 - .L_171)
.L_171:
        /*001c*/ 	.word	0x00000000
        /*0020*/ 	.short	0x0005
        /*0022*/ 	.short	0x0028
        /*0024*/ 	.byte	0x00, 0xf0, 0x11, 0x00


	//----- nvinfo : EIATTR_KPARAM_INFO
	.align		4
.L_172:
        /*0028*/ 	.byte	0x04, 0x17
        /*002a*/ 	.short	(.L_174 - .L_173)
.L_173:
        /*002c*/ 	.word	0x00000000
        /*0030*/ 	.short	0x0004
        /*0032*/ 	.short	0x0020
        /*0034*/ 	.byte	0x00, 0xf5, 0x21, 0x00


	//----- nvinfo : EIATTR_KPARAM_INFO
	.align		4
.L_174:
        /*0038*/ 	.byte	0x04, 0x17
        /*003a*/ 	.short	(.L_176 - .L_175)
.L_175:
        /*003c*/ 	.word	0x00000000
        /*0040*/ 	.short	0x0003
        /*0042*/ 	.short	0x0018
        /*0044*/ 	.byte	0x00, 0xf5, 0x21, 0x00


	//----- nvinfo : EIATTR_KPARAM_INFO
	.align		4
.L_176:
        /*0048*/ 	.byte	0x04, 0x17
        /*004a*/ 	.short	(.L_178 - .L_177)
.L_177:
        /*004c*/ 	.word	0x00000000
        /*0050*/ 	.short	0x0002
        /*0052*/ 	.short	0x0010
        /*0054*/ 	.byte	0x00, 0xf5, 0x21, 0x00


	//----- nvinfo : EIATTR_KPARAM_INFO
	.align		4
.L_178:
        /*0058*/ 	.byte	0x04, 0x17
        /*005a*/ 	.short	(.L_180 - .L_179)
.L_179:
        /*005c*/ 	.word	0x00000000
        /*0060*/ 	.short	0x0001
        /*0062*/ 	.short	0x0008
        /*0064*/ 	.byte	0x00, 0xf5, 0x21, 0x00


	//----- nvinfo : EIATTR_KPARAM_INFO
	.align		4
.L_180:
        /*0068*/ 	.byte	0x04, 0x17
        /*006a*/ 	.short	(.L_182 - .L_181)
.L_181:
        /*006c*/ 	.word	0x00000000
        /*0070*/ 	.short	0x0000
        /*0072*/ 	.short	0x0000
        /*0074*/ 	.byte	0x00, 0xf5, 0x21, 0x00


	//----- nvinfo : EIATTR_SPARSE_MMA_MASK
	.align		4
.L_182:
        /*0078*/ 	.byte	0x03, 0x50
        /*007a*/ 	.short	0x0000


	//----- nvinfo : EIATTR_MAXREG_COUNT
	.align		4
        /*007c*/ 	.byte	0x03, 0x1b
        /*007e*/ 	.short	0x00ff


	//----- nvinfo : EIATTR_NUM_BARRIERS
	.align		4
        /*0080*/ 	.byte	0x02, 0x4c
        /*0082*/ 	.byte	0x01
	.zero		1


	//----- nvinfo : EIATTR_MERCURY_ISA_VERSION
	.align		4
        /*0084*/ 	.byte	0x03, 0x5f
        /*0086*/ 	.short	0x0101


	//----- nvinfo : EIATTR_VRC_CTA_INIT_COUNT
	.align		4
        /*0088*/ 	.byte	0x02, 0x4a
	.zero		1
	.zero		1


	//----- nvinfo : EIATTR_EXIT_INSTR_OFFSETS
	.align		4
        /*008c*/ 	.byte	0x04, 0x1c
        /*008e*/ 	.short	(.L_184 - .L_183)


	//   ....[0]....
.L_183:
        /*0090*/ 	.word	0x000000c0


	//   ....[1]....
        /*0094*/ 	.word	0x00002590


	//----- nvinfo : EIATTR_CBANK_PARAM_SIZE
	.align		4
.L_184:
        /*0098*/ 	.byte	0x03, 0x19
        /*009a*/ 	.short	0x0030


	//----- nvinfo : EIATTR_PARAM_CBANK
	.align		4
        /*009c*/ 	.byte	0x04, 0x0a
        /*009e*/ 	.short	(.L_186 - .L_185)
	.align		4
.L_185:
        /*00a0*/ 	.word	index@(.nv.constant0._Z20multi_head_ca_kernelPfS_S_S_S_ii)
        /*00a4*/ 	.short	0x0380
        /*00a6*/ 	.short	0x0030


	//----- nvinfo : EIATTR_SW_WAR
	.align		4
.L_186:
        /*00a8*/ 	.byte	0x04, 0x36
        /*00aa*/ 	.short	(.L_188 - .L_187)
.L_187:
        /*00ac*/ 	.word	0x00000008
.L_188:


//--------------------- .nv.callgraph             --------------------------
	.section	.nv.callgraph,"",@"SHT_CUDA_CALLGRAPH"
	.align	4
	.sectionentsize	8
	.align		4
        /*0000*/ 	.word	0x00000000
	.align		4
        /*0004*/ 	.word	0xffffffff
	.align		4
        /*0008*/ 	.word	0x00000000
	.align		4
        /*000c*/ 	.word	0xfffffffe
	.align		4
        /*0010*/ 	.word	0x00000000
	.align		4
        /*0014*/ 	.word	0xfffffffd
	.align		4
        /*0018*/ 	.word	0x00000000
	.align		4
        /*001c*/ 	.word	0xfffffffc


//--------------------- .nv.constant4             --------------------------
	.section	.nv.constant4,"a",@progbits
	.align	8
	.align		8
.nv.constant4:
        /*0000*/ 	.dword	precalc_xorwow_matrix
	.align		8
        /*0008*/ 	.dword	precalc_xorwow_offset_matrix
	.align		8
        /*0010*/ 	.dword	mrg32k3aM1
	.align		8
        /*0018*/ 	.dword	mrg32k3aM2
	.align		8
        /*0020*/ 	.dword	mrg32k3aM1SubSeq
	.align		8
        /*0028*/ 	.dword	mrg32k3aM2SubSeq
	.align		8
        /*0030*/ 	.dword	mrg32k3aM1Seq
	.align		8
        /*0038*/ 	.dword	mrg32k3aM2Seq


//--------------------- .nv.constant3             --------------------------
	.section	.nv.constant3,"a",@progbits
	.align	8
.nv.constant3:
	.type		__cr_lgamma_table,@object
	.size		__cr_lgamma_table,(.L_8 - __cr_lgamma_table)
__cr_lgamma_table:
        /*0000*/ 	.byte	0x00, 0x00, 0x00, 0x00, 0x00, 0x00, 0x00, 0x00, 0x00, 0x00, 0x00, 0x00, 0x00, 0x00, 0x00, 0x00
        /*0010*/ 	.byte	0xef, 0x39, 0xfa, 0xfe, 0x42, 0x2e, 0xe6, 0x3f, 0x02, 0x20, 0x2a, 0xfa, 0x0b, 0xab, 0xfc, 0x3f
        /*0020*/ 	.byte	0xf9, 0x2c, 0x92, 0x7c, 0xa7, 0x6c, 0x09, 0x40, 0xc9, 0x79, 0x44, 0x3c, 0x64, 0x26, 0x13, 0x40
        /*0030*/ 	.byte	0xca, 0x01, 0xcf, 0x3a, 0x27, 0x51, 0x1a, 0x40, 0x30, 0xcc, 0x2d, 0xf3, 0xe1, 0x0c, 0x21, 0x40
        /*0040*/ 	.byte	0x0d, 0xb7, 0xfc, 0x82, 0x8e, 0x35, 0x25, 0x40
.L_8:


//--------------------- .text._Z24init_multihead_ca_kernelP16MultiHeadCAStatej --------------------------
	.section	.text._Z24init_multihead_ca_kernelP16MultiHeadCAStatej,"ax",@progbits
	.align	128
        .global         _Z24init_multihead_ca_kernelP16MultiHeadCAStatej
        .type           _Z24init_multihead_ca_kernelP16MultiHeadCAStatej,@function
        .size           _Z24init_multihead_ca_kernelP16MultiHeadCAStatej,(.L_x_138 - _Z24init_multihead_ca_kernelP16MultiHeadCAStatej)
        .other          _Z24init_multihead_ca_kernelP16MultiHeadCAStatej,@"STO_CUDA_ENTRY STV_DEFAULT"
_Z24init_multihead_ca_kernelP16MultiHeadCAStatej:
.text._Z24init_multihead_ca_kernelP16MultiHeadCAStatej:
[----:B------:R-:W0:Y:S08]  /*0000*/  LDC R1, c[0x0][0x37c] ;  /* 0x0000df00ff017b82 */ /* 0x000e300000000800 */
[----:B------:R-:W1:Y:S01]  /*0010*/  LDC R0, c[0x0][0x388] ;  /* 0x0000e200ff007b82 */ /* 0x000e620000000800 */
[----:B------:R-:W2:Y:S01]  /*0020*/  S2R R7, SR_TID.X ;  /* 0x0000000000077919 */ /* 0x000ea20000002100 */
[----:B0-----:R-:W-:Y:S01]  /*0030*/  VIADD R1, R1, 0xffffffd0 ;  /* 0xffffffd001017836 */ /* 0x001fe20000000000 */
[----:B------:R-:W0:Y:S01]  /*0040*/  LDCU.64 UR6, c[0x0][0x358] ;  /* 0x00006b00ff0677ac */ /* 0x000e220008000a00 */
[----:B------:R-:W-:Y:S01]  /*0050*/  IMAD.MOV.U32 R13, RZ, RZ, -0x75bd8fc ;  /* 0xf8a42704ff0d7424 */ /* 0x000fe200078e00ff */
[----:B------:R-:W-:Y:S01]  /*0060*/  BSSY.RECONVERGENT B0, `(.L_x_0) ;  /* 0x0000266000007945 */ /* 0x000fe20003800200 */
[----:B------:R-:W-:-:S02]  /*0070*/  IMAD.MOV.U32 R10, RZ, RZ, -0x23270784 ;  /* 0xdcd8f87cff0a7424 */ /* 0x000fc400078e00ff */
[----:B------:R-:W2:Y:S08]  /*0080*/  S2UR UR4, SR_CTAID.X ;  /* 0x00000000000479c3 */ /* 0x000eb00000002500 */
[----:B------:R-:W2:Y:S01]  /*0090*/  LDC R4, c[0x0][0x360] ;  /* 0x0000d800ff047b82 */ /* 0x000ea20000000800 */
[----:B-1----:R-:W-:-:S05]  /*00a0*/  LOP3.LUT R0, R0, 0xaad26b49, RZ, 0x3c, !PT ;  /* 0xaad26b4900007812 */ /* 0x002fca00078e3cff */
[----:B------:R-:W-:-:S04]  /*00b0*/  IMAD R0, R0, 0x4182bed5, RZ ;  /* 0x4182bed500007824 */ /* 0x000fc800078e02ff */
[C---:B------:R-:W-:Y:S01]  /*00c0*/  VIADD R5, R0.reuse, 0x583f19 ;  /* 0x00583f1900057836 */ /* 0x040fe20000000000 */
[C---:B------:R-:W-:Y:S01]  /*00d0*/  LOP3.LUT R6, R0.reuse, 0x159a55e5, RZ, 0x3c, !PT ;  /* 0x159a55e500067812 */ /* 0x040fe200078e3cff */
[C---:B------:R-:W-:Y:S02]  /*00e0*/  VIADD R2, R0.reuse, 0xd9f6dc18 ;  /* 0xd9f6dc1800027836 */ /* 0x040fe40000000000 */
[----:B------:R-:W-:Y:S02]  /*00f0*/  VIADD R3, R0, 0x75bcd15 ;  /* 0x075bcd1500037836 */ /* 0x000fe40000000000 */
[----:B------:R-:W-:Y:S02]  /*0100*/  IMAD.MOV.U32 R12, RZ, RZ, R6 ;  /* 0x000000ffff0c7224 */ /* 0x000fe400078e0006 */
[----:B------:R-:W-:Y:S01]  /*0110*/  IMAD.MOV.U32 R11, RZ, RZ, R5 ;  /* 0x000000ffff0b7224 */ /* 0x000fe200078e0005 */
[----:B------:R1:W-:Y:S01]  /*0120*/  STL.64 [R1], R2 ;  /* 0x0000000201007387 */ /* 0x0003e20000100a00 */
[----:B--2---:R-:W-:-:S02]  /*0130*/  IMAD R0, R4, UR4, R7 ;  /* 0x0000000404007c24 */ /* 0x004fc4000f8e0207 */
[----:B------:R-:W-:Y:S01]  /*0140*/  IMAD.MOV.U32 R7, RZ, RZ, -0x75bd8fc ;  /* 0xf8a42704ff077424 */ /* 0x000fe200078e00ff */
[----:B------:R1:W-:Y:S01]  /*0150*/  STL.64 [R1+0x8], R12 ;  /* 0x0000080c01007387 */ /* 0x0003e20000100a00 */
[----:B------:R-:W-:Y:S01]  /*0160*/  IMAD.MOV.U32 R4, RZ, RZ, -0x23270784 ;  /* 0xdcd8f87cff047424 */ /* 0x000fe200078e00ff */
[----:B------:R-:W-:Y:S02]  /*0170*/  ISETP.NE.AND P0, PT, R0, RZ, PT ;  /* 0x000000ff0000720c */ /* 0x000fe40003f05270 */
[----:B------:R1:W-:Y:S01]  /*0180*/  STL.64 [R1+0x10], R10 ;  /* 0x0000100a01007387 */ /* 0x0003e20000100a00 */
[----:B------:R-:W-:-:S10]  /*0190*/  SHF.R.S32.HI R8, RZ, 0x1f, R0 ;  /* 0x0000001fff087819 */ /* 0x000fd40000011400 */
[----:B0-----:R-:W-:Y:S05]  /*01a0*/  @!P0 BRA `(.L_x_1) ;  /* 0x0000002400448947 */ /* 0x001fea0003800000 */
[----:B------:R-:W-:Y:S02]  /*01b0*/  IMAD.MOV.U32 R15, RZ, RZ, R8 ;  /* 0x000000ffff0f7224 */ /* 0x000fe400078e0008 */
[----:B-1----:R-:W-:Y:S02]  /*01c0*/  IMAD.MOV.U32 R13, RZ, RZ, RZ ;  /* 0x000000ffff0d7224 */ /* 0x002fe400078e00ff */
[----:B------:R-:W-:Y:S02]  /*01d0*/  IMAD.MOV.U32 R12, RZ, RZ, R0 ;  /* 0x000000ffff0c7224 */ /* 0x000fe400078e0000 */
[----:B------:R-:W-:Y:S02]  /*01e0*/  IMAD.MOV.U32 R7, RZ, RZ, -0x75bd8fc ;  /* 0xf8a42704ff077424 */ /* 0x000fe400078e00ff */
[----:B------:R-:W-:-:S07]  /*01f0*/  IMAD.MOV.U32 R4, RZ, RZ, -0x23270784 ;  /* 0xdcd8f87cff047424 */ /* 0x000fce00078e00ff */
.L_x_10:
[----:B------:R-:W-:Y:S01]  /*0200*/  LOP3.LUT R2, R12, 0x3, RZ, 0xc0, !PT ;  /* 0x000000030c027812 */ /* 0x000fe200078ec0ff */
[----:B------:R-:W-:Y:S03]  /*0210*/  BSSY.RECONVERGENT B1, `(.L_x_2) ;  /* 0x0000244000017945 */ /* 0x000fe60003800200 */
[----:B------:R-:W-:-:S04]  /*0220*/  ISETP.NE.U32.AND P0, PT, R2, RZ, PT ;  /* 0x000000ff0200720c */ /* 0x000fc80003f05070 */
[----:B------:R-:W-:-:S13]  /*0230*/  ISETP.NE.AND.EX P0, PT, RZ, RZ, PT, P0 ;  /* 0x000000ffff00720c */ /* 0x000fda0003f05300 */
[----:B0-----:R-:W-:Y:S05]  /*0240*/  @!P0 BRA `(.L_x_3) ;  /* 0x0000002400008947 */ /* 0x001fea0003800000 */
[----:B------:R-:W0:Y:S01]  /*0250*/  LDC.64 R8, c[0x4][RZ] ;  /* 0x01000000ff087b82 */ /* 0x000e220000000a00 */
[----:B------:R-:W-:Y:S02]  /*0260*/  CS2R R2, SRZ ;  /* 0x0000000000027805 */ /* 0x000fe4000001ff00 */
[----:B------:R-:W-:Y:S02]  /*0270*/  CS2R R4, SRZ ;  /* 0x0000000000047805 */ /* 0x000fe4000001ff00 */
[----:B------:R-:W-:Y:S01]  /*0280*/  CS2R R6, SRZ ;  /* 0x0000000000067805 */ /* 0x000fe2000001ff00 */
[----:B0-----:R-:W-:-:S07]  /*0290*/  IMAD.WIDE.U32 R8, R13, 0xc80, R8 ;  /* 0x00000c800d087825 */ /* 0x001fce00078e0008 */
.L_x_5:
[----:B------:R-:W-:-:S06]  /*02a0*/  IMAD R14, R2, 0x4, R1 ;  /* 0x00000004020e7824 */ /* 0x000fcc00078e0201 */
[----:B------:R-:W5:Y:S01]  /*02b0*/  LDL R14, [R14+0x4] ;  /* 0x000004000e0e7983 */ /* 0x000f620000100800 */
[----:B------:R-:W-:-:S05]  /*02c0*/  UMOV UR4, URZ ;  /* 0x000000ff00047c82 */ /* 0x000fca0008000000 */
.L_x_4:
[----:B-----5:R-:W-:Y:S01]  /*02d0*/  SHF.R.U32.HI R22, RZ, UR4, R14 ;  /* 0x00000004ff167c19 */ /* 0x020fe2000801160e */
[----:B------:R-:W-:-:S03]  /*02e0*/  IMAD.SHL.U32 R10, R2, 0x20, RZ ;  /* 0x00000020020a7824 */ /* 0x000fc600078e00ff */
[----:B------:R-:W-:Y:S01]  /*02f0*/  LOP3.LUT R11, R22, 0x1, RZ, 0xc0, !PT ;  /* 0x00000001160b7812 */ /* 0x000fe200078ec0ff */
[----:B------:R-:W-:-:S03]  /*0300*/  VIADD R10, R10, UR4 ;  /* 0x000000040a0a7c36 */ /* 0x000fc60008000000 */
[----:B------:R-:W-:Y:S01]  /*0310*/  ISETP.NE.U32.AND P0, PT, R11, 0x1, PT ;  /* 0x000000010b00780c */ /* 0x000fe20003f05070 */
[----:B------:R-:W-:-:S03]  /*0320*/  IMAD R11, R10, 0x5, RZ ;  /* 0x000000050a0b7824 */ /* 0x000fc600078e02ff */
[----:B------:R-:W-:Y:S01]  /*0330*/  R2P PR, R22, 0x7e ;  /* 0x0000007e16007804 */ /* 0x000fe20000000000 */
[----:B------:R-:W-:-:S08]  /*0340*/  IMAD.WIDE.U32 R10, R11, 0x4, R8 ;  /* 0x000000040b0a7825 */ /* 0x000fd000078e0008 */
[----:B------:R-:W2:Y:S04]  /*0350*/  @!P0 LDG.E R16, desc[UR6][R10.64+0x10] ;  /* 0x000010060a108981 */ /* 0x000ea8000c1e1900 */
[----:B------:R-:W3:Y:S04]  /*0360*/  @P1 LDG.E R18, desc[UR6][R10.64+0x24] ;  /* 0x000024060a121981 */ /* 0x000ee8000c1e1900 */
[----:B------:R-:W4:Y:S04]  /*0370*/  @P2 LDG.E R20, desc[UR6][R10.64+0x38] ;  /* 0x000038060a142981 */ /* 0x000f28000c1e1900 */
[----:B------:R-:W4:Y:S04]  /*0380*/  @P3 LDG.E R24, desc[UR6][R10.64+0x4c] ;  /* 0x00004c060a183981 */ /* 0x000f28000c1e1900 */
[----:B------:R-:W4:Y:S04]  /*0390*/  @P4 LDG.E R26, desc[UR6][R10.64+0x60] ;  /* 0x000060060a1a4981 */ /* 0x000f28000c1e1900 */
[----:B------:R-:W4:Y:S04]  /*03a0*/  @!P0 LDG.E R17, desc[UR6][R10.64+0x4] ;  /* 0x000004060a118981 */ /* 0x000f28000c1e1900 */
[----:B------:R-:W4:Y:S04]  /*03b0*/  @!P0 LDG.E R19, desc[UR6][R10.64+0xc] ;  /* 0x00000c060a138981 */ /* 0x000f28000c1e1900 */
[----:B------:R-:W4:Y:S04]  /*03c0*/  @P1 LDG.E R21, desc[UR6][R10.64+0x18] ;  /* 0x000018060a151981 */ /* 0x000f28000c1e1900 */
[----:B------:R-:W4:Y:S04]  /*03d0*/  @P3 LDG.E R23, desc[UR6][R10.64+0x40] ;  /* 0x000040060a173981 */ /* 0x000f28000c1e1900 */
[----:B------:R-:W4:Y:S04]  /*03e0*/  @P5 LDG.E R25, desc[UR6][R10.64+0x70] ;  /* 0x000070060a195981 */ /* 0x000f28000c1e1900 */
[----:B------:R-:W4:Y:S01]  /*03f0*/  @P6 LDG.E R28, desc[UR6][R10.64+0x88] ;  /* 0x000088060a1c6981 */ /* 0x000f22000c1e1900 */
[----:B--2---:R-:W-:-:S03]  /*0400*/  @!P0 LOP3.LUT R5, R5, R16, RZ, 0x3c, !PT ;  /* 0x0000001005058212 */ /* 0x004fc600078e3cff */
[----:B------:R-:W2:Y:S01]  /*0410*/  @!P0 LDG.E R16, desc[UR6][R10.64] ;  /* 0x000000060a108981 */ /* 0x000ea2000c1e1900 */
[----:B---3--:R-:W-:-:S03]  /*0420*/  @P1 LOP3.LUT R5, R5, R18, RZ, 0x3c, !PT ;  /* 0x0000001205051212 */ /* 0x008fc600078e3cff */
[----:B------:R-:W3:Y:S01]  /*0430*/  @!P0 LDG.E R18, desc[UR6][R10.64+0x8] ;  /* 0x000008060a128981 */ /* 0x000ee2000c1e1900 */
[----:B----4-:R-:W-:-:S03]  /*0440*/  @P2 LOP3.LUT R5, R5, R20, RZ, 0x3c, !PT ;  /* 0x0000001405052212 */ /* 0x010fc600078e3cff */
[----:B------:R-:W4:Y:S01]  /*0450*/  @P1 LDG.E R20, desc[UR6][R10.64+0x14] ;  /* 0x000014060a141981 */ /* 0x000f22000c1e1900 */
[----:B------:R-:W-:-:S03]  /*0460*/  @P3 LOP3.LUT R5, R5, R24, RZ, 0x3c, !PT ;  /* 0x0000001805053212 */ /* 0x000fc600078e3cff */
[----:B------:R-:W4:Y:S01]  /*0470*/  @P5 LDG.E R24, desc[UR6][R10.64+0x74] ;  /* 0x000074060a185981 */ /* 0x000f22000c1e1900 */
[----:B------:R-:W-:-:S03]  /*0480*/  @P4 LOP3.LUT R5, R5, R26, RZ, 0x3c, !PT ;  /* 0x0000001a05054212 */ /* 0x000fc600078e3cff */
[----:B------:R-:W4:Y:S01]  /*0490*/  @P3 LDG.E R26, desc[UR6][R10.64+0x44] ;  /* 0x000044060a1a3981 */ /* 0x000f22000c1e1900 */
[----:B------:R-:W-:-:S03]  /*04a0*/  @!P0 LOP3.LUT R6, R6, R17, RZ, 0x3c, !PT ;  /* 0x0000001106068212 */ /* 0x000fc600078e3cff */
[----:B------:R-:W4:Y:S01]  /*04b0*/  @P1 LDG.E R17, desc[UR6][R10.64+0x20] ;  /* 0x000020060a111981 */ /* 0x000f22000c1e1900 */
[----:B------:R-:W-:-:S03]  /*04c0*/  @!P0 LOP3.LUT R4, R4, R19, RZ, 0x3c, !PT ;  /* 0x0000001304048212 */ /* 0x000fc600078e3cff */
[----:B------:R-:W4:Y:S01]  /*04d0*/  @P2 LDG.E R19, desc[UR6][R10.64+0x2c] ;  /* 0x00002c060a132981 */ /* 0x000f22000c1e1900 */
[----:B------:R-:W-:-:S03]  /*04e0*/  @P1 LOP3.LUT R6, R6, R21, RZ, 0x3c, !PT ;  /* 0x0000001506061212 */ /* 0x000fc600078e3cff */
[----:B------:R-:W4:Y:S01]  /*04f0*/  @P2 LDG.E R21, desc[UR6][R10.64+0x34] ;  /* 0x000034060a152981 */ /* 0x000f22000c1e1900 */
[----:B--2---:R-:W-:-:S03]  /*0500*/  @!P0 LOP3.LUT R3, R3, R16, RZ, 0x3c, !PT ;  /* 0x0000001003038212 */ /* 0x004fc600078e3cff */
[----:B------:R-:W2:Y:S01]  /*0510*/  @P1 LDG.E R16, desc[UR6][R10.64+0x1c] ;  /* 0x00001c060a101981 */ /* 0x000ea2000c1e1900 */
[----:B---3--:R-:W-:-:S03]  /*0520*/  @!P0 LOP3.LUT R7, R7, R18, RZ, 0x3c, !PT ;  /* 0x0000001207078212 */ /* 0x008fc600078e3cff */
[----:B------:R-:W3:Y:S01]  /*0530*/  @P2 LDG.E R18, desc[UR6][R10.64+0x28] ;  /* 0x000028060a122981 */ /* 0x000ee2000c1e1900 */
[----:B----4-:R-:W-:-:S03]  /*0540*/  @P1 LOP3.LUT R3, R3, R20, RZ, 0x3c, !PT ;  /* 0x0000001403031212 */ /* 0x010fc600078e3cff */
[----:B------:R-:W4:Y:S01]  /*0550*/  @P2 LDG.E R20, desc[UR6][R10.64+0x30] ;  /* 0x000030060a142981 */ /* 0x000f22000c1e1900 */
[----:B------:R-:W-:-:S03]  /*0560*/  @P5 LOP3.LUT R5, R5, R24, RZ, 0x3c, !PT ;  /* 0x0000001805055212 */ /* 0x000fc600078e3cff */
[----:B------:R-:W4:Y:S01]  /*0570*/  @P3 LDG.E R24, desc[UR6][R10.64+0x3c] ;  /* 0x00003c060a183981 */ /* 0x000f22000c1e1900 */
[----:B------:R-:W-:-:S03]  /*0580*/  @P1 LOP3.LUT R4, R4, R17, RZ, 0x3c, !PT ;  /* 0x0000001104041212 */ /* 0x000fc600078e3cff */
[----:B------:R-:W4:Y:S01]  /*0590*/  @P3 LDG.E R17, desc[UR6][R10.64+0x48] ;  /* 0x000048060a113981 */ /* 0x000f22000c1e1900 */
[----:B------:R-:W-:-:S03]  /*05a0*/  @P2 LOP3.LUT R6, R6, R19, RZ, 0x3c, !PT ;  /* 0x0000001306062212 */ /* 0x000fc600078e3cff */
[----:B------:R-:W4:Y:S01]  /*05b0*/  @P4 LDG.E R19, desc[UR6][R10.64+0x54] ;  /* 0x000054060a134981 */ /* 0x000f22000c1e1900 */
[----:B------:R-:W-:Y:S02]  /*05c0*/  @P2 LOP3.LUT R4, R4, R21, RZ, 0x3c, !PT ;  /* 0x0000001504042212 */ /* 0x000fe400078e3cff */
[----:B------:R-:W-:Y:S01]  /*05d0*/  @P3 LOP3.LUT R6, R6, R23, RZ, 0x3c, !PT ;  /* 0x0000001706063212 */ /* 0x000fe200078e3cff */
[----:B------:R-:W4:Y:S04]  /*05e0*/  @P4 LDG.E R21, desc[UR6][R10.64+0x5c] ;  /* 0x00005c060a154981 */ /* 0x000f28000c1e1900 */
[----:B------:R-:W4:Y:S01]  /*05f0*/  @P5 LDG.E R23, desc[UR6][R10.64+0x68] ;  /* 0x000068060a175981 */ /* 0x000f22000c1e1900 */
[----:B--2---:R-:W-:-:S03]  /*0600*/  @P1 LOP3.LUT R7, R7, R16, RZ, 0x3c, !PT ;  /* 0x0000001007071212 */ /* 0x004fc600078e3cff */
[----:B------:R-:W2:Y:S01]  /*0610*/  @P4 LDG.E R16, desc[UR6][R10.64+0x50] ;  /* 0x000050060a104981 */ /* 0x000ea2000c1e1900 */
[----:B---3--:R-:W-:-:S03]  /*0620*/  @P2 LOP3.LUT R3, R3, R18, RZ, 0x3c, !PT ;  /* 0x0000001203032212 */ /* 0x008fc600078e3cff */
[----:B------:R-:W3:Y:S01]  /*0630*/  @P4 LDG.E R18, desc[UR6][R10.64+0x58] ;  /* 0x000058060a124981 */ /* 0x000ee2000c1e1900 */
[----:B----4-:R-:W-:-:S03]  /*0640*/  @P2 LOP3.LUT R7, R7, R20, RZ, 0x3c, !PT ;  /* 0x0000001407072212 */ /* 0x010fc600078e3cff */
[----:B------:R-:W4:Y:S01]  /*0650*/  @P5 LDG.E R20, desc[UR6][R10.64+0x64] ;  /* 0x000064060a145981 */ /* 0x000f22000c1e1900 */
[----:B------:R-:W-:-:S03]  /*0660*/  @P3 LOP3.LUT R3, R3, R24, RZ, 0x3c, !PT ;  /* 0x0000001803033212 */ /* 0x000fc600078e3cff */
[----:B------:R-:W4:Y:S01]  /*0670*/  @P5 LDG.E R24, desc[UR6][R10.64+0x6c] ;  /* 0x00006c060a185981 */ /* 0x000f22000c1e1900 */
[----:B------:R-:W-:Y:S02]  /*0680*/  LOP3.LUT P0, RZ, R22, 0x80, RZ, 0xc0, !PT ;  /* 0x0000008016ff7812 */ /* 0x000fe4000780c0ff */
[----:B------:R-:W-:Y:S02]  /*0690*/  @P3 LOP3.LUT R7, R7, R26, RZ, 0x3c, !PT ;  /* 0x0000001a07073212 */ /* 0x000fe400078e3cff */
[----:B------:R-:W-:Y:S02]  /*06a0*/  @P3 LOP3.LUT R4, R4, R17, RZ, 0x3c, !PT ;  /* 0x0000001104043212 */ /* 0x000fe400078e3cff */
[----:B------:R-:W4:Y:S01]  /*06b0*/  @P6 LDG.E R17, desc[UR6][R10.64+0x7c] ;  /* 0x00007c060a116981 */ /* 0x000f22000c1e1900 */
[----:B------:R-:W-:-:S03]  /*06c0*/  @P4 LOP3.LUT R6, R6, R19, RZ, 0x3c, !PT ;  /* 0x0000001306064212 */ /* 0x000fc600078e3cff */
[----:B------:R-:W4:Y:S01]  /*06d0*/  @P6 LDG.E R19, desc[UR6][R10.64+0x84] ;  /* 0x000084060a136981 */ /* 0x000f22000c1e1900 */
[----:B------:R-:W-:-:S03]  /*06e0*/  @P4 LOP3.LUT R4, R4, R21, RZ, 0x3c, !PT ;  /* 0x0000001504044212 */ /* 0x000fc600078e3cff */
[----:B------:R-:W4:Y:S01]  /*06f0*/  @P0 LDG.E R26, desc[UR6][R10.64+0x9c] ;  /* 0x00009c060a1a0981 */ /* 0x000f22000c1e1900 */
[----:B------:R-:W-:-:S03]  /*0700*/  @P5 LOP3.LUT R6, R6, R23, RZ, 0x3c, !PT ;  /* 0x0000001706065212 */ /* 0x000fc600078e3cff */
        /* <DEDUP_REMOVED lines=10> */
[----:B------:R-:W-:Y:S02]  /*07b0*/  @P5 LOP3.LUT R4, R4, R25, RZ, 0x3c, !PT ;  /* 0x0000001904045212 */ /* 0x000fe400078e3cff */
[----:B------:R-:W-:Y:S02]  /*07c0*/  @P6 LOP3.LUT R5, R5, R28, RZ, 0x3c, !PT ;  /* 0x0000001c05056212 */ /* 0x000fe400078e3cff */
[----:B------:R-:W-:Y:S02]  /*07d0*/  @P6 LOP3.LUT R6, R6, R17, RZ, 0x3c, !PT ;  /* 0x0000001106066212 */ /* 0x000fe400078e3cff */
[----:B------:R-:W-:Y:S02]  /*07e0*/  @P6 LOP3.LUT R4, R4, R19, RZ, 0x3c, !PT ;  /* 0x0000001304046212 */ /* 0x000fe400078e3cff */
[----:B------:R-:W-:Y:S02]  /*07f0*/  @P0 LOP3.LUT R5, R5, R26, RZ, 0x3c, !PT ;  /* 0x0000001a05050212 */ /* 0x000fe400078e3cff */
[----:B------:R-:W-:-:S02]  /*0800*/  @P0 LOP3.LUT R6, R6, R21, RZ, 0x3c, !PT ;  /* 0x0000001506060212 */ /* 0x000fc400078e3cff */
[----:B------:R-:W-:Y:S02]  /*0810*/  @P0 LOP3.LUT R4, R4, R23, RZ, 0x3c, !PT ;  /* 0x0000001704040212 */ /* 0x000fe400078e3cff */
[----:B--2---:R-:W-:Y:S02]  /*0820*/  @P6 LOP3.LUT R3, R3, R16, RZ, 0x3c, !PT ;  /* 0x0000001003036212 */ /* 0x004fe400078e3cff */
[----:B---3--:R-:W-:Y:S02]  /*0830*/  @P6 LOP3.LUT R7, R7, R18, RZ, 0x3c, !PT ;  /* 0x0000001207076212 */ /* 0x008fe400078e3cff */
[----:B----4-:R-:W-:Y:S02]  /*0840*/  @P0 LOP3.LUT R3, R3, R20, RZ, 0x3c, !PT ;  /* 0x0000001403030212 */ /* 0x010fe400078e3cff */
[----:B------:R-:W-:Y:S02]  /*0850*/  @P0 LOP3.LUT R7, R7, R24, RZ, 0x3c, !PT ;  /* 0x0000001807070212 */ /* 0x000fe400078e3cff */
[----:B------:R-:W-:-:S13]  /*0860*/  R2P PR, R22.B1, 0x7f ;  /* 0x0000007f16007804 */ /* 0x000fda0000001000 */
[----:B------:R-:W2:Y:S04]  /*0870*/  @P0 LDG.E R18, desc[UR6][R10.64+0xa0] ;  /* 0x0000a0060a120981 */ /* 0x000ea8000c1e1900 */
[----:B------:R-:W3:Y:S04]  /*0880*/  @P0 LDG.E R19, desc[UR6][R10.64+0xa4] ;  /* 0x0000a4060a130981 */ /* 0x000ee8000c1e1900 */
[----:B------:R-:W4:Y:S04]  /*0890*/  @P0 LDG.E R20, desc[UR6][R10.64+0xa8] ;  /* 0x0000a8060a140981 */ /* 0x000f28000c1e1900 */
[----:B------:R-:W4:Y:S04]  /*08a0*/  @P0 LDG.E R21, desc[UR6][R10.64+0xac] ;  /* 0x0000ac060a150981 */ /* 0x000f28000c1e1900 */
[----:B------:R-:W4:Y:S04]  /*08b0*/  @P0 LDG.E R24, desc[UR6][R10.64+0xb0] ;  /* 0x0000b0060a180981 */ /* 0x000f28000c1e1900 */
[----:B------:R-:W4:Y:S04]  /*08c0*/  @P1 LDG.E R16, desc[UR6][R10.64+0xbc] ;  /* 0x0000bc060a101981 */ /* 0x000f28000c1e1900 */
[----:B------:R-:W4:Y:S04]  /*08d0*/  @P1 LDG.E R26, desc[UR6][R10.64+0xb4] ;  /* 0x0000b4060a1a1981 */ /* 0x000f28000c1e1900 */
        /* <DEDUP_REMOVED lines=11> */
[----:B------:R-:W-:Y:S01]  /*0990*/  LOP3.LUT P0, RZ, R22, 0x8000, RZ, 0xc0, !PT ;  /* 0x0000800016ff7812 */ /* 0x000fe2000780c0ff */
[----:B------:R-:W4:Y:S01]  /*09a0*/  @P2 LDG.E R24, desc[UR6][R10.64+0xd8] ;  /* 0x0000d8060a182981 */ /* 0x000f22000c1e1900 */
[----:B------:R-:W-:-:S03]  /*09b0*/  @P1 LOP3.LUT R7, R7, R16, RZ, 0x3c, !PT ;  /* 0x0000001007071212 */ /* 0x000fc600078e3cff */
[----:B------:R-:W4:Y:S01]  /*09c0*/  @P2 LDG.E R22, desc[UR6][R10.64+0xd0] ;  /* 0x0000d0060a162981 */ /* 0x000f22000c1e1900 */
[----:B------:R-:W-:-:S03]  /*09d0*/  @P1 LOP3.LUT R3, R3, R26, RZ, 0x3c, !PT ;  /* 0x0000001a03031212 */ /* 0x000fc600078e3cff */
[----:B------:R-:W4:Y:S01]  /*09e0*/  @P3 LDG.E R16, desc[UR6][R10.64+0xe4] ;  /* 0x0000e4060a103981 */ /* 0x000f22000c1e1900 */
[----:B------:R-:W-:-:S03]  /*09f0*/  @P1 LOP3.LUT R6, R6, R23, RZ, 0x3c, !PT ;  /* 0x0000001706061212 */ /* 0x000fc600078e3cff */
[----:B------:R-:W4:Y:S01]  /*0a00*/  @P3 LDG.E R26, desc[UR6][R10.64+0xdc] ;  /* 0x0000dc060a1a3981 */ /* 0x000f22000c1e1900 */
[----:B------:R-:W-:-:S03]  /*0a10*/  @P1 LOP3.LUT R4, R4, R17, RZ, 0x3c, !PT ;  /* 0x0000001104041212 */ /* 0x000fc600078e3cff */
        /* <DEDUP_REMOVED lines=43> */
[----:B------:R-:W-:-:S04]  /*0cd0*/  UIADD3 UR4, UPT, UPT, UR4, 0x10, URZ ;  /* 0x0000001004047890 */ /* 0x000fc8000fffe0ff */
[----:B------:R-:W-:Y:S01]  /*0ce0*/  UISETP.NE.AND UP0, UPT, UR4, 0x20, UPT ;  /* 0x000000200400788c */ /* 0x000fe2000bf05270 */
[----:B--2---:R-:W-:Y:S02]  /*0cf0*/  @P5 LOP3.LUT R5, R5, R18, RZ, 0x3c, !PT ;  /* 0x0000001205055212 */ /* 0x004fe400078e3cff */
[----:B---3--:R-:W-:Y:S02]  /*0d00*/  @P6 LOP3.LUT R6, R6, R19, RZ, 0x3c, !PT ;  /* 0x0000001306066212 */ /* 0x008fe400078e3cff */
[----:B----4-:R-:W-:Y:S02]  /*0d10*/  @P6 LOP3.LUT R3, R3, R20, RZ, 0x3c, !PT ;  /* 0x0000001403036212 */ /* 0x010fe400078e3cff */
[----:B------:R-:W-:Y:S02]  /*0d20*/  @P6 LOP3.LUT R4, R4, R21, RZ, 0x3c, !PT ;  /* 0x0000001504046212 */ /* 0x000fe400078e3cff */
[----:B------:R-:W-:Y:S02]  /*0d30*/  @P6 LOP3.LUT R7, R7, R22, RZ, 0x3c, !PT ;  /* 0x0000001607076212 */ /* 0x000fe400078e3cff */
[----:B------:R-:W-:-:S02]  /*0d40*/  @P6 LOP3.LUT R5, R5, R16, RZ, 0x3c, !PT ;  /* 0x0000001005056212 */ /* 0x000fc400078e3cff */
[----:B------:R-:W-:Y:S02]  /*0d50*/  @P0 LOP3.LUT R3, R3, R24, RZ, 0x3c, !PT ;  /* 0x0000001803030212 */ /* 0x000fe400078e3cff */
[----:B------:R-:W-:Y:S02]  /*0d60*/  @P0 LOP3.LUT R5, R5, R28, RZ, 0x3c, !PT ;  /* 0x0000001c05050212 */ /* 0x000fe400078e3cff */
[----:B------:R-:W-:Y:S02]  /*0d70*/  @P0 LOP3.LUT R7, R7, R26, RZ, 0x3c, !PT ;  /* 0x0000001a07070212 */ /* 0x000fe400078e3cff */
[----:B------:R-:W-:Y:S02]  /*0d80*/  @P0 LOP3.LUT R4, R4, R23, RZ, 0x3c, !PT ;  /* 0x0000001704040212 */ /* 0x000fe400078e3cff */
[----:B------:R-:W-:Y:S01]  /*0d90*/  @P0 LOP3.LUT R6, R6, R17, RZ, 0x3c, !PT ;  /* 0x0000001106060212 */ /* 0x000fe200078e3cff */
[----:B------:R-:W-:Y:S06]  /*0da0*/  BRA.U UP0, `(.L_x_4) ;  /* 0xfffffff500487547 */ /* 0x000fec000b83ffff */
[----:B------:R-:W-:-:S05]  /*0db0*/  VIADD R2, R2, 0x1 ;  /* 0x0000000102027836 */ /* 0x000fca0000000000 */
[----:B------:R-:W-:-:S13]  /*0dc0*/  ISETP.NE.AND P0, PT, R2, 0x5, PT ;  /* 0x000000050200780c */ /* 0x000fda0003f05270 */
[----:B------:R-:W-:Y:S05]  /*0dd0*/  @P0 BRA `(.L_x_5) ;  /* 0xfffffff400300947 */ /* 0x000fea000383ffff */
[----:B------:R-:W-:Y:S01]  /*0de0*/  LOP3.LUT R2, R12, 0x3, RZ, 0xc0, !PT ;  /* 0x000000030c027812 */ /* 0x000fe200078ec0ff */
[----:B------:R0:W-:Y:S03]  /*0df0*/  STL [R1+0x4], R3 ;  /* 0x0000040301007387 */ /* 0x0001e60000100800 */
[----:B------:R-:W-:Y:S01]  /*0e00*/  ISETP.NE.U32.AND P0, PT, R2, 0x1, PT ;  /* 0x000000010200780c */ /* 0x000fe20003f05070 */
[----:B------:R0:W-:Y:S03]  /*0e10*/  STL.64 [R1+0x8], R6 ;  /* 0x0000080601007387 */ /* 0x0001e60000100a00 */
[----:B------:R-:W-:Y:S01]  /*0e20*/  ISETP.NE.AND.EX P0, PT, RZ, RZ, PT, P0 ;  /* 0x000000ffff00720c */ /* 0x000fe20003f05300 */
[----:B------:R0:W-:-:S12]  /*0e30*/  STL.64 [R1+0x10], R4 ;  /* 0x0000100401007387 */ /* 0x0001d80000100a00 */
[----:B0-----:R-:W-:Y:S05]  /*0e40*/  @!P0 BRA `(.L_x_3) ;  /* 0x0000001800008947 */ /* 0x001fea0003800000 */
[----:B------:R-:W-:Y:S01]  /*0e50*/  UMOV UR4, URZ ;  /* 0x000000ff00047c82 */ /* 0x000fe20008000000 */
[----:B------:R-:W-:Y:S01]  /*0e60*/  UMOV UR5, URZ ;  /* 0x000000ff00057c82 */ /* 0x000fe20008000000 */
[----:B------:R-:W-:Y:S01]  /*0e70*/  CS2R R2, SRZ ;  /* 0x0000000000027805 */ /* 0x000fe2000001ff00 */
[----:B------:R-:W-:Y:S02]  /*0e80*/  IMAD.U32 R5, RZ, RZ, UR4 ;  /* 0x00000004ff057e24 */ /* 0x000fe4000f8e00ff */
[----:B------:R-:W-:Y:S02]  /*0e90*/  IMAD.U32 R4, RZ, RZ, UR5 ;  /* 0x00000005ff047e24 */ /* 0x000fe4000f8e00ff */
[----:B------:R-:W-:Y:S02]  /*0ea0*/  IMAD.U32 R7, RZ, RZ, UR4 ;  /* 0x00000004ff077e24 */ /* 0x000fe4000f8e00ff */
[----:B------:R-:W-:-:S07]  /*0eb0*/  IMAD.U32 R6, RZ, RZ, UR5 ;  /* 0x00000005ff067e24 */ /* 0x000fce000f8e00ff */
.L_x_7:
[----:B------:R-:W-:-:S06]  /*0ec0*/  IMAD R14, R2, 0x4, R1 ;  /* 0x00000004020e7824 */ /* 0x000fcc00078e0201 */
[----:B------:R-:W5:Y:S01]  /*0ed0*/  LDL R14, [R14+0x4] ;  /* 0x000004000e0e7983 */ /* 0x000f620000100800 */
[----:B------:R-:W-:-:S05]  /*0ee0*/  UMOV UR4, URZ ;  /* 0x000000ff00047c82 */ /* 0x000fca0008000000 */
.L_x_6:
        /* <DEDUP_REMOVED lines=183> */
[----:B0-----:R-:W-:Y:S05]  /*1a60*/  @P0 BRA `(.L_x_3) ;  /* 0x0000000800f80947 */ /* 0x001fea0003800000 */
[----:B------:R-:W-:Y:S01]  /*1a70*/  UMOV UR4, URZ ;  /* 0x000000ff00047c82 */ /* 0x000fe20008000000 */
[----:B------:R-:W-:Y:S01]  /*1a80*/  UMOV UR5, URZ ;  /* 0x000000ff00057c82 */ /* 0x000fe20008000000 */
[----:B------:R-:W-:Y:S01]  /*1a90*/  CS2R R2, SRZ ;  /* 0x0000000000027805 */ /* 0x000fe2000001ff00 */
[----:B------:R-:W-:Y:S02]  /*1aa0*/  IMAD.U32 R5, RZ, RZ, UR4 ;  /* 0x00000004ff057e24 */ /* 0x000fe4000f8e00ff */
[----:B------:R-:W-:Y:S02]  /*1ab0*/  IMAD.U32 R4, RZ, RZ, UR5 ;  /* 0x00000005ff047e24 */ /* 0x000fe4000f8e00ff */
[----:B------:R-:W-:Y:S02]  /*1ac0*/  IMAD.U32 R7, RZ, RZ, UR4 ;  /* 0x00000004ff077e24 */ /* 0x000fe4000f8e00ff */
[----:B------:R-:W-:-:S07]  /*1ad0*/  IMAD.U32 R6, RZ, RZ, UR5 ;  /* 0x00000005ff067e24 */ /* 0x000fce000f8e00ff */
.L_x_9:
[----:B------:R-:W-:-:S06]  /*1ae0*/  IMAD R14, R2, 0x4, R1 ;  /* 0x00000004020e7824 */ /* 0x000fcc00078e0201 */
[----:B------:R-:W5:Y:S01]  /*1af0*/  LDL R14, [R14+0x4] ;  /* 0x000004000e0e7983 */ /* 0x000f620000100800 */
[----:B------:R-:W-:-:S05]  /*1b00*/  UMOV UR4, URZ ;  /* 0x000000ff00047c82 */ /* 0x000fca0008000000 */
.L_x_8:
        /* <DEDUP_REMOVED lines=177> */
[----:B------:R0:W-:Y:S04]  /*2620*/  STL [R1+0x4], R3 ;  /* 0x0000040301007387 */ /* 0x0001e80000100800 */
[----:B------:R0:W-:Y:S04]  /*2630*/  STL.64 [R1+0x8], R6 ;  /* 0x0000080601007387 */ /* 0x0001e80000100a00 */
[----:B------:R0:W-:Y:S02]  /*2640*/  STL.64 [R1+0x10], R4 ;  /* 0x0000100401007387 */ /* 0x0001e40000100a00 */
.L_x_3:
[----:B------:R-:W-:Y:S05]  /*2650*/  BSYNC.RECONVERGENT B1 ;  /* 0x0000000000017941 */ /* 0x000fea0003800200 */
.L_x_2:
[C---:B------:R-:W-:Y:S01]  /*2660*/  ISETP.GT.U32.AND P0, PT, R12.reuse, 0x3, PT ;  /* 0x000000030c00780c */ /* 0x040fe20003f04070 */
[----:B------:R-:W-:Y:S01]  /*2670*/  VIADD R13, R13, 0x1 ;  /* 0x000000010d0d7836 */ /* 0x000fe20000000000 */
[--C-:B------:R-:W-:Y:S02]  /*2680*/  SHF.R.U64 R12, R12, 0x2, R15.reuse ;  /* 0x000000020c0c7819 */ /* 0x100fe4000000120f */
[----:B------:R-:W-:Y:S02]  /*2690*/  ISETP.GT.U32.AND.EX P0, PT, R15, RZ, PT, P0 ;  /* 0x000000ff0f00720c */ /* 0x000fe40003f04100 */
[----:B------:R-:W-:-:S11]  /*26a0*/  SHF.R.U32.HI R15, RZ, 0x2, R15 ;  /* 0x00000002ff0f7819 */ /* 0x000fd6000001160f */
[----:B------:R-:W-:Y:S05]  /*26b0*/  @P0 BRA `(.L_x_10) ;  /* 0xffffffd800d00947 */ /* 0x000fea000383ffff */
.L_x_1:
[----:B------:R-:W-:Y:S05]  /*26c0*/  BSYNC.RECONVERGENT B0 ;  /* 0x0000000000007941 */ /* 0x000fea0003800200 */
.L_x_0:
[----:B------:R-:W-:-:S13]  /*26d0*/  ISETP.GT.AND P0, PT, R0, 0xfffff, PT ;  /* 0x000fffff0000780c */ /* 0x000fda0003f04270 */
[----:B------:R-:W-:Y:S05]  /*26e0*/  @P0 EXIT ;  /* 0x000000000000094d */ /* 0x000fea0003800000 */
[----:B------:R-:W2:Y:S01]  /*26f0*/  LDC R9, c[0x0][0x388] ;  /* 0x0000e200ff097b82 */ /* 0x000ea20000000800 */
[----:B-1----:R-:W-:Y:S01]  /*2700*/  SHF.R.U32.HI R2, RZ, 0x2, R3 ;  /* 0x00000002ff027819 */ /* 0x002fe20000011603 */
[----:B------:R-:W-:Y:S01]  /*2710*/  IMAD.MOV.U32 R13, RZ, RZ, 0x3e055027 ;  /* 0x3e055027ff0d7424 */ /* 0x000fe200078e00ff */
[----:B------:R-:W-:Y:S02]  /*2720*/  BSSY.RECONVERGENT B0, `(.L_x_11) ;  /* 0x000003c000007945 */ /* 0x000fe40003800200 */
[----:B------:R-:W-:Y:S01]  /*2730*/  LOP3.LUT R2, R2, R3, RZ, 0x3c, !PT ;  /* 0x0000000302027212 */ /* 0x000fe200078e3cff */
[----:B0-----:R-:W-:-:S04]  /*2740*/  IMAD.SHL.U32 R3, R5, 0x10, RZ ;  /* 0x0000001005037824 */ /* 0x001fc800078e00ff */
[----:B------:R-:W-:-:S05]  /*2750*/  IMAD.SHL.U32 R8, R2, 0x2, RZ ;  /* 0x0000000202087824 */ /* 0x000fca00078e00ff */
[----:B------:R-:W-:-:S04]  /*2760*/  LOP3.LUT R2, R2, R8, R3, 0x96, !PT ;  /* 0x0000000802027212 */ /* 0x000fc800078e9603 */
[----:B------:R-:W-:Y:S02]  /*2770*/  LOP3.LUT R2, R2, R5, RZ, 0x3c, !PT ;  /* 0x0000000502027212 */ /* 0x000fe400078e3cff */
[----:B--2---:R-:W-:-:S05]  /*2780*/  LOP3.LUT R9, R9, 0xaad26b49, RZ, 0x3c, !PT ;  /* 0xaad26b4909097812 */ /* 0x004fca00078e3cff */
[----:B------:R-:W-:Y:S02]  /*2790*/  IMAD R3, R9, 0x4182bed5, RZ ;  /* 0x4182bed509037824 */ /* 0x000fe400078e02ff */
[----:B------:R-:W-:-:S03]  /*27a0*/  IMAD.MOV.U32 R9, RZ, RZ, 0x2f800000 ;  /* 0x2f800000ff097424 */ /* 0x000fc600078e00ff */
[----:B------:R-:W-:-:S04]  /*27b0*/  IADD3 R8, PT, PT, R3, -0x26039c23, R2 ;  /* 0xd9fc63dd03087810 */ /* 0x000fc80007ffe002 */
[----:B------:R-:W-:-:S05]  /*27c0*/  I2FP.F32.U32 R8, R8 ;  /* 0x0000000800087245 */ /* 0x000fca0000201000 */
[----:B------:R-:W-:-:S05]  /*27d0*/  FFMA R8, R8, R9, 1.1641532182693481445e-10 ;  /* 0x2f00000008087423 */ /* 0x000fca0000000009 */
[----:B------:R-:W-:-:S13]  /*27e0*/  FSETP.GEU.AND P0, PT, R8, 1.175494350822287508e-38, PT ;  /* 0x008000000800780b */ /* 0x000fda0003f0e000 */
[----:B------:R-:W-:-:S04]  /*27f0*/  @!P0 FMUL R8, R8, 8388608 ;  /* 0x4b00000008088820 */ /* 0x000fc80000400000 */
[----:B------:R-:W-:-:S05]  /*2800*/  VIADD R9, R8, 0xc0d55555 ;  /* 0xc0d5555508097836 */ /* 0x000fca0000000000 */
[----:B------:R-:W-:-:S04]  /*2810*/  LOP3.LUT R11, R9, 0xff800000, RZ, 0xc0, !PT ;  /* 0xff800000090b7812 */ /* 0x000fc800078ec0ff */
[----:B------:R-:W-:Y:S01]  /*2820*/  I2FP.F32.S32 R10, R11 ;  /* 0x0000000b000a7245 */ /* 0x000fe20000201400 */
[----:B------:R-:W-:Y:S02]  /*2830*/  IMAD.IADD R9, R8, 0x1, -R11 ;  /* 0x0000000108097824 */ /* 0x000fe400078e0a0b */
[----:B------:R-:W-:Y:S02]  /*2840*/  IMAD.MOV.U32 R11, RZ, RZ, 0x7f800000 ;  /* 0x7f800000ff0b7424 */ /* 0x000fe400078e00ff */
[----:B------:R-:W-:-:S04]  /*2850*/  FADD R12, R9, -1 ;  /* 0xbf800000090c7421 */ /* 0x000fc80000000000 */
[----:B------:R-:W-:-:S04]  /*2860*/  FFMA R9, R12, -R13, 0.14084610342979431152 ;  /* 0x3e1039f60c097423 */ /* 0x000fc8000000080d */
[----:B------:R-:W-:-:S04]  /*2870*/  FFMA R9, R12, R9, -0.12148627638816833496 ;  /* 0xbdf8cdcc0c097423 */ /* 0x000fc80000000009 */
[----:B------:R-:W-:-:S04]  /*2880*/  FFMA R9, R12, R9, 0.13980610668659210205 ;  /* 0x3e0f29550c097423 */ /* 0x000fc80000000009 */
[----:B------:R-:W-:-:S04]  /*2890*/  FFMA R9, R12, R9, -0.16684235632419586182 ;  /* 0xbe2ad8b90c097423 */ /* 0x000fc80000000009 */
[----:B------:R-:W-:-:S04]  /*28a0*/  FFMA R9, R12, R9, 0.20012299716472625732 ;  /* 0x3e4ced0b0c097423 */ /* 0x000fc80000000009 */
[----:B------:R-:W-:-:S04]  /*28b0*/  FFMA R9, R12, R9, -0.24999669194221496582 ;  /* 0xbe7fff220c097423 */ /* 0x000fc80000000009 */
[----:B------:R-:W-:-:S04]  /*28c0*/  FFMA R9, R12, R9, 0.33333182334899902344 ;  /* 0x3eaaaa780c097423 */ /* 0x000fc80000000009 */
[----:B------:R-:W-:Y:S01]  /*28d0*/  FFMA R13, R12, R9, -0.5 ;  /* 0xbf0000000c0d7423 */ /* 0x000fe20000000009 */
[----:B------:R-:W-:Y:S02]  /*28e0*/  FSEL R9, RZ, -23, P0 ;  /* 0xc1b80000ff097808 */ /* 0x000fe40000000000 */
[----:B------:R-:W-:Y:S01]  /*28f0*/  ISETP.GT.U32.AND P0, PT, R8, 0x7f7fffff, PT ;  /* 0x7f7fffff0800780c */ /* 0x000fe20003f04070 */
[----:B------:R-:W-:Y:S02]  /*2900*/  FMUL R13, R12, R13 ;  /* 0x0000000d0c0d7220 */ /* 0x000fe40000400000 */
[----:B------:R-:W-:Y:S01]  /*2910*/  FFMA R10, R10, 1.1920928955078125e-07, R9 ;  /* 0x340000000a0a7823 */ /* 0x000fe20000000009 */
[----:B------:R-:W-:Y:S01]  /*2920*/  SHF.R.U32.HI R9, RZ, 0x2, R6 ;  /* 0x00000002ff097819 */ /* 0x000fe20000011606 */
[----:B------:R-:W-:-:S03]  /*2930*/  FFMA R13, R12, R13, R12 ;  /* 0x0000000d0c0d7223 */ /* 0x000fc6000000000c */
[----:B------:R-:W-:Y:S01]  /*2940*/  LOP3.LUT R9, R9, R6, RZ, 0x3c, !PT ;  /* 0x0000000609097212 */ /* 0x000fe200078e3cff */
[----:B------:R-:W-:Y:S01]  /*2950*/  FFMA R13, R10, 0.69314718246459960938, R13 ;  /* 0x3f3172180a0d7823 */ /* 0x000fe2000000000d */
[----:B------:R-:W-:-:S03]  /*2960*/  IMAD.SHL.U32 R6, R2, 0x10, RZ ;  /* 0x0000001002067824 */ /* 0x000fc600078e00ff */
[C---:B------:R-:W-:Y:S01]  /*2970*/  @P0 FFMA R13, R8.reuse, R11, +INF ;  /* 0x7f800000080d0423 */ /* 0x040fe2000000000b */
[----:B------:R-:W-:Y:S01]  /*2980*/  FSETP.NEU.AND P0, PT, R8, RZ, PT ;  /* 0x000000ff0800720b */ /* 0x000fe20003f0d000 */
[----:B------:R-:W-:Y:S02]  /*2990*/  IMAD.SHL.U32 R10, R9, 0x2, RZ ;  /* 0x00000002090a7824 */ /* 0x000fe400078e00ff */
[----:B------:R-:W-:-:S03]  /*29a0*/  FMUL R13, R13, -2 ;  /* 0xc00000000d0d7820 */ /* 0x000fc60000400000 */
[----:B------:R-:W-:Y:S02]  /*29b0*/  LOP3.LUT R9, R9, R10, R6, 0x96, !PT ;  /* 0x0000000a09097212 */ /* 0x000fe400078e9606 */
[----:B------:R-:W-:Y:S02]  /*29c0*/  FSEL R13, R13, +INF , P0 ;  /* 0x7f8000000d0d7808 */ /* 0x000fe40000000000 */
[----:B------:R-:W-:Y:S01]  /*29d0*/  LOP3.LUT R12, R9, R2, RZ, 0x3c, !PT ;  /* 0x00000002090c7212 */ /* 0x000fe200078e3cff */
[----:B------:R-:W-:Y:S01]  /*29e0*/  IMAD.MOV.U32 R9, RZ, RZ, 0x30c90fdb ;  /* 0x30c90fdbff097424 */ /* 0x000fe200078e00ff */
[----:B------:R0:W1:Y:S01]  /*29f0*/  MUFU.RSQ R6, R13 ;  /* 0x0000000d00067308 */ /* 0x0000620000001400 */
[----:B------:R-:W-:Y:S01]  /*2a00*/  VIADD R8, R13, 0xf3000000 ;  /* 0xf30000000d087836 */ /* 0x000fe20000000000 */
[----:B------:R-:W-:-:S04]  /*2a10*/  IADD3 R2, PT, PT, R3, -0x25fe145e, R12 ;  /* 0xda01eba203027810 */ /* 0x000fc80007ffe00c */
[----:B------:R-:W-:Y:S02]  /*2a20*/  ISETP.GT.U32.AND P0, PT, R8, 0x727fffff, PT ;  /* 0x727fffff0800780c */ /* 0x000fe40003f04070 */
[----:B------:R-:W-:-:S05]  /*2a30*/  I2FP.F32.U32 R2, R2 ;  /* 0x0000000200027245 */ /* 0x000fca0000201000 */
[----:B------:R-:W-:-:S06]  /*2a40*/  FFMA R9, R2, R9, 7.314590599882819788e-10 ;  /* 0x30490fdb02097423 */ /* 0x000fcc0000000009 */
[----:B01----:R-:W-:Y:S05]  /*2a50*/  @!P0 BRA `(.L_x_12) ;  /* 0x0000000000108947 */ /* 0x003fea0003800000 */
[----:B------:R-:W-:Y:S01]  /*2a60*/  IMAD.MOV.U32 R2, RZ, RZ, R13 ;  /* 0x000000ffff027224 */ /* 0x000fe200078e000d */
[----:B------:R-:W-:-:S07]  /*2a70*/  MOV R16, 0x2a90 ;  /* 0x00002a9000107802 */ /* 0x000fce0000000f00 */
[----:B------:R-:W-:Y:S05]  /*2a80*/  CALL.REL.NOINC `($__internal_0_$__cuda_sm20_sqrt_rn_f32_slowpath) ;  /* 0x0000001000f07944 */ /* 0x000fea0003c00000 */
[----:B------:R-:W-:Y:S05]  /*2a90*/  BRA `(.L_x_13) ;  /* 0x0000000000107947 */ /* 0x000fea0003800000 */
.L_x_12:
[----:B------:R-:W-:Y:S01]  /*2aa0*/  FMUL.FTZ R2, R13, R6 ;  /* 0x000000060d027220 */ /* 0x000fe20000410000 */
[----:B------:R-:W-:-:S03]  /*2ab0*/  FMUL.FTZ R6, R6, 0.5 ;  /* 0x3f00000006067820 */ /* 0x000fc60000410000 */
[----:B------:R-:W-:-:S04]  /*2ac0*/  FFMA R11, -R2, R2, R13 ;  /* 0x00000002020b7223 */ /* 0x000fc8000000010d */
[----:B------:R-:W-:-:S07]  /*2ad0*/  FFMA R2, R11, R6, R2 ;  /* 0x000000060b027223 */ /* 0x000fce0000000002 */
.L_x_13:
[----:B------:R-:W-:Y:S05]  /*2ae0*/  BSYNC.RECONVERGENT B0 ;  /* 0x0000000000007941 */ /* 0x000fea0003800200 */
.L_x_11:
[----:B------:R-:W0:Y:S02]  /*2af0*/  LDC.64 R10, c[0x0][0x380] ;  /* 0x0000e000ff0a7b82 */ /* 0x000e240000000a00 */
[----:B0-----:R-:W2:Y:S01]  /*2b00*/  LDG.E.64 R14, desc[UR6][R10.64] ;  /* 0x000000060a0e7981 */ /* 0x001ea2000c1e1b00 */
[----:B------:R-:W-:Y:S01]  /*2b10*/  FMUL.RZ R9, R9, 0.15915493667125701904 ;  /* 0x3e22f98309097820 */ /* 0x000fe2000040c000 */
[C---:B------:R-:W-:Y:S01]  /*2b20*/  IMAD.SHL.U32 R6, R0.reuse, 0x4, RZ ;  /* 0x0000000400067824 */ /* 0x040fe200078e00ff */
[----:B------:R-:W-:Y:S02]  /*2b30*/  SHF.R.S32.HI R17, RZ, 0x1f, R0 ;  /* 0x0000001fff117819 */ /* 0x000fe40000011400 */
[----:B------:R-:W0:Y:S02]  /*2b40*/  MUFU.SIN R13, R9 ;  /* 0x00000009000d7308 */ /* 0x000e240000000400 */
[----:B------:R-:W-:Y:S01]  /*2b50*/  SHF.L.U64.HI R8, R0, 0x2, R17 ;  /* 0x0000000200087819 */ /* 0x000fe20000010211 */
[----:B0-----:R-:W-:-:S04]  /*2b60*/  FMUL R13, R13, R2 ;  /* 0x000000020d0d7220 */ /* 0x001fc80000400000 */
[----:B------:R-:W-:Y:S01]  /*2b70*/  FMUL R13, R13, 0.051031038165092468262 ;  /* 0x3d5105ec0d0d7820 */ /* 0x000fe20000400000 */
[----:B------:R-:W-:-:S04]  /*2b80*/  SHF.R.U32.HI R16, RZ, 0x2, R7 ;  /* 0x00000002ff107819 */ /* 0x000fc80000011607 */
[----:B------:R-:W-:Y:S01]  /*2b90*/  LOP3.LUT R16, R16, R7, RZ, 0x3c, !PT ;  /* 0x0000000710107212 */ /* 0x000fe200078e3cff */
[----:B------:R-:W-:-:S04]  /*2ba0*/  IMAD.SHL.U32 R7, R12, 0x10, RZ ;  /* 0x000000100c077824 */ /* 0x000fc800078e00ff */
[----:B------:R-:W-:-:S05]  /*2bb0*/  IMAD.SHL.U32 R17, R16, 0x2, RZ ;  /* 0x0000000210117824 */ /* 0x000fca00078e00ff */
[----:B------:R-:W-:-:S04]  /*2bc0*/  LOP3.LUT R7, R16, R17, R7, 0x96, !PT ;  /* 0x0000001110077212 */ /* 0x000fc800078e9607 */
[----:B------:R-:W-:-:S04]  /*2bd0*/  LOP3.LUT R12, R7, R12, RZ, 0x3c, !PT ;  /* 0x0000000c070c7212 */ /* 0x000fc800078e3cff */
[----:B------:R-:W-:Y:S01]  /*2be0*/  IADD3 R7, PT, PT, R3, -0x25f88c99, R12 ;  /* 0xda07736703077810 */ /* 0x000fe20007ffe00c */
[----:B------:R-:W-:-:S03]  /*2bf0*/  IMAD.MOV.U32 R16, RZ, RZ, 0x2f800000 ;  /* 0x2f800000ff107424 */ /* 0x000fc600078e00ff */
[----:B------:R-:W-:-:S05]  /*2c00*/  I2FP.F32.U32 R7, R7 ;  /* 0x0000000700077245 */ /* 0x000fca0000201000 */
[----:B------:R-:W-:Y:S01]  /*2c10*/  FFMA R7, R7, R16, 1.1641532182693481445e-10 ;  /* 0x2f00000007077423 */ /* 0x000fe20000000010 */
[----:B--2---:R-:W-:-:S05]  /*2c20*/  IADD3 R14, P0, PT, R14, R6, RZ ;  /* 0x000000060e0e7210 */ /* 0x004fca0007f1e0ff */
[----:B------:R-:W-:-:S05]  /*2c30*/  IMAD.X R15, R15, 0x1, R8, P0 ;  /* 0x000000010f0f7824 */ /* 0x000fca00000e0608 */
[----:B------:R0:W-:Y:S04]  /*2c40*/  STG.E desc[UR6][R14.64], R13 ;  /* 0x0000000d0e007986 */ /* 0x0001e8000c101906 */
[----:B------:R-:W2:Y:S01]  /*2c50*/  LDG.E.64 R10, desc[UR6][R10.64+0x8] ;  /* 0x000008060a0a7981 */ /* 0x000ea2000c1e1b00 */
[----:B------:R-:W-:Y:S01]  /*2c60*/  FSETP.GEU.AND P0, PT, R7, 1.175494350822287508e-38, PT ;  /* 0x008000000700780b */ /* 0x000fe20003f0e000 */
[----:B------:R-:W1:Y:S01]  /*2c70*/  MUFU.COS R9, R9 ;  /* 0x0000000900097308 */ /* 0x000e620000000000 */
[----:B------:R-:W-:Y:S01]  /*2c80*/  BSSY.RECONVERGENT B0, `(.L_x_14) ;  /* 0x0000036000007945 */ /* 0x000fe20003800200 */
[----:B0-----:R-:W-:-:S10]  /*2c90*/  IMAD.MOV.U32 R14, RZ, RZ, 0x3e055027 ;  /* 0x3e055027ff0e7424 */ /* 0x001fd400078e00ff */
[----:B------:R-:W-:-:S04]  /*2ca0*/  @!P0 FMUL R7, R7, 8388608 ;  /* 0x4b00000007078820 */ /* 0x000fc80000400000 */
[----:B------:R-:W-:Y:S02]  /*2cb0*/  VIADD R13, R7, 0xc0d55555 ;  /* 0xc0d55555070d7836 */ /* 0x000fe40000000000 */
[----:B-1----:R-:W-:Y:S01]  /*2cc0*/  FMUL R9, R9, R2 ;  /* 0x0000000209097220 */ /* 0x002fe20000400000 */
[----:B------:R-:W-:Y:S02]  /*2cd0*/  IMAD.SHL.U32 R2, R12, 0x10, RZ ;  /* 0x000000100c027824 */ /* 0x000fe400078e00ff */
[----:B------:R-:W-:Y:S01]  /*2ce0*/  LOP3.LUT R16, R13, 0xff800000, RZ, 0xc0, !PT ;  /* 0xff8000000d107812 */ /* 0x000fe200078ec0ff */
[----:B------:R-:W-:-:S03]  /*2cf0*/  FMUL R9, R9, 0.0625 ;  /* 0x3d80000009097820 */ /* 0x000fc60000400000 */
[----:B------:R-:W-:Y:S01]  /*2d00*/  I2FP.F32.S32 R15, R16 ;  /* 0x00000010000f7245 */ /* 0x000fe20000201400 */
[----:B------:R-:W-:Y:S02]  /*2d10*/  IMAD.IADD R13, R7, 0x1, -R16 ;  /* 0x00000001070d7824 */ /* 0x000fe400078e0a10 */
[----:B------:R-:W-:Y:S02]  /*2d20*/  IMAD.MOV.U32 R16, RZ, RZ, 0x7f800000 ;  /* 0x7f800000ff107424 */ /* 0x000fe400078e00ff */
[----:B------:R-:W-:Y:S01]  /*2d30*/  FADD R17, R13, -1 ;  /* 0xbf8000000d117421 */ /* 0x000fe20000000000 */
[----:B------:R-:W-:-:S03]  /*2d40*/  SHF.R.U32.HI R13, RZ, 0x2, R4 ;  /* 0x00000002ff0d7819 */ /* 0x000fc60000011604 */
[----:B------:R-:W-:Y:S01]  /*2d50*/  FFMA R14, R17, -R14, 0.14084610342979431152 ;  /* 0x3e1039f6110e7423 */ /* 0x000fe2000000080e */
[----:B------:R-:W-:-:S03]  /*2d60*/  LOP3.LUT R13, R13, R4, RZ, 0x3c, !PT ;  /* 0x000000040d0d7212 */ /* 0x000fc600078e3cff */
[----:B------:R-:W-:Y:S02]  /*2d70*/  FFMA R14, R17, R14, -0.12148627638816833496 ;  /* 0xbdf8cdcc110e7423 */ /* 0x000fe4000000000e */
[----:B------:R-:W-:Y:S02]  /*2d80*/  IMAD.SHL.U32 R4, R13, 0x2, RZ ;  /* 0x000000020d047824 */ /* 0x000fe400078e00ff */
[----:B------:R-:W-:-:S03]  /*2d90*/  FFMA R14, R17, R14, 0.13980610668659210205 ;  /* 0x3e0f2955110e7423 */ /* 0x000fc6000000000e */
[----:B------:R-:W-:Y:S01]  /*2da0*/  LOP3.LUT R13, R13, R4, R2, 0x96, !PT ;  /* 0x000000040d0d7212 */ /* 0x000fe200078e9602 */
[----:B------:R-:W-:-:S03]  /*2db0*/  FFMA R14, R17, R14, -0.16684235632419586182 ;  /* 0xbe2ad8b9110e7423 */ /* 0x000fc6000000000e */
[----:B------:R-:W-:Y:S01]  /*2dc0*/  LOP3.LUT R4, R13, R12, RZ, 0x3c, !PT ;  /* 0x0000000c0d047212 */ /* 0x000fe200078e3cff */
[----:B------:R-:W-:-:S03]  /*2dd0*/  FFMA R14, R17, R14, 0.20012299716472625732 ;  /* 0x3e4ced0b110e7423 */ /* 0x000fc6000000000e */
[----:B------:R-:W-:Y:S01]  /*2de0*/  IADD3 R2, PT, PT, R3, -0x25f304d4, R4 ;  /* 0xda0cfb2c03027810 */ /* 0x000fe20007ffe004 */
[----:B------:R-:W-:-:S03]  /*2df0*/  FFMA R14, R17, R14, -0.24999669194221496582 ;  /* 0xbe7fff22110e7423 */ /* 0x000fc6000000000e */
[----:B------:R-:W-:Y:S01]  /*2e00*/  I2FP.F32.U32 R2, R2 ;  /* 0x0000000200027245 */ /* 0x000fe20000201000 */
[----:B------:R-:W-:-:S04]  /*2e10*/  FFMA R14, R17, R14, 0.33333182334899902344 ;  /* 0x3eaaaa78110e7423 */ /* 0x000fc8000000000e */
[----:B------:R-:W-:Y:S01]  /*2e20*/  FFMA R18, R17, R14, -0.5 ;  /* 0xbf00000011127423 */ /* 0x000fe2000000000e */
[----:B------:R-:W-:Y:S02]  /*2e30*/  FSEL R14, RZ, -23, P0 ;  /* 0xc1b80000ff0e7808 */ /* 0x000fe40000000000 */
[----:B------:R-:W-:Y:S01]  /*2e40*/  ISETP.GT.U32.AND P0, PT, R7, 0x7f7fffff, PT ;  /* 0x7f7fffff0700780c */ /* 0x000fe20003f04070 */
[----:B------:R-:W-:Y:S02]  /*2e50*/  FMUL R18, R17, R18 ;  /* 0x0000001211127220 */ /* 0x000fe40000400000 */
[----:B------:R-:W-:Y:S02]  /*2e60*/  FFMA R14, R15, 1.1920928955078125e-07, R14 ;  /* 0x340000000f0e7823 */ /* 0x000fe4000000000e */
[----:B------:R-:W-:-:S04]  /*2e70*/  FFMA R17, R17, R18, R17 ;  /* 0x0000001211117223 */ /* 0x000fc80000000011 */
[----:B------:R-:W-:-:S04]  /*2e80*/  FFMA R14, R14, 0.69314718246459960938, R17 ;  /* 0x3f3172180e0e7823 */ /* 0x000fc80000000011 */
[C---:B------:R-:W-:Y:S01]  /*2e90*/  @P0 FFMA R14, R7.reuse, R16, +INF ;  /* 0x7f800000070e0423 */ /* 0x040fe20000000010 */
[----:B------:R-:W-:-:S03]  /*2ea0*/  FSETP.NEU.AND P0, PT, R7, RZ, PT ;  /* 0x000000ff0700720b */ /* 0x000fc60003f0d000 */
[----:B------:R-:W-:-:S05]  /*2eb0*/  FMUL R14, R14, -2 ;  /* 0xc00000000e0e7820 */ /* 0x000fca0000400000 */
[----:B------:R-:W-:-:S04]  /*2ec0*/  FSEL R15, R14, +INF , P0 ;  /* 0x7f8000000e0f7808 */ /* 0x000fc80000000000 */
[----:B------:R0:W1:Y:S01]  /*2ed0*/  MUFU.RSQ R12, R15 ;  /* 0x0000000f000c7308 */ /* 0x0000620000001400 */
[----:B------:R-:W-:-:S05]  /*2ee0*/  VIADD R7, R15, 0xf3000000 ;  /* 0xf30000000f077836 */ /* 0x000fca0000000000 */
[----:B------:R-:W-:Y:S01]  /*2ef0*/  ISETP.GT.U32.AND P0, PT, R7, 0x727fffff, PT ;  /* 0x727fffff0700780c */ /* 0x000fe20003f04070 */
[----:B------:R-:W-:-:S04]  /*2f00*/  IMAD.MOV.U32 R7, RZ, RZ, 0x30c90fdb ;  /* 0x30c90fdbff077424 */ /* 0x000fc800078e00ff */
[----:B------:R-:W-:Y:S01]  /*2f10*/  FFMA R7, R2, R7, 7.314590599882819788e-10 ;  /* 0x30490fdb02077423 */ /* 0x000fe20000000007 */
[----:B--2---:R-:W-:-:S05]  /*2f20*/  IADD3 R10, P1, PT, R10, R6, RZ ;  /* 0x000000060a0a7210 */ /* 0x004fca0007f3e0ff */
[----:B------:R-:W-:-:S05]  /*2f30*/  IMAD.X R11, R11, 0x1, R8, P1 ;  /* 0x000000010b0b7824 */ /* 0x000fca00008e0608 */
[----:B------:R0:W-:Y:S01]  /*2f40*/  STG.E desc[UR6][R10.64], R9 ;  /* 0x000000090a007986 */ /* 0x0001e2000c101906 */
[----:B-1----:R-:W-:Y:S05]  /*2f50*/  @!P0 BRA `(.L_x_15) ;  /* 0x0000000000108947 */ /* 0x002fea0003800000 */
[----:B------:R-:W-:Y:S01]  /*2f60*/  IMAD.MOV.U32 R2, RZ, RZ, R15 ;  /* 0x000000ffff027224 */ /* 0x000fe200078e000f */
[----:B------:R-:W-:-:S07]  /*2f70*/  MOV R16, 0x2f90 ;  /* 0x00002f9000107802 */ /* 0x000fce0000000f00 */
[----:B0-----:R-:W-:Y:S05]  /*2f80*/  CALL.REL.NOINC `($__internal_0_$__cuda_sm20_sqrt_rn_f32_slowpath) ;  /* 0x0000000c00b07944 */ /* 0x001fea0003c00000 */
[----:B------:R-:W-:Y:S05]  /*2f90*/  BRA `(.L_x_16) ;  /* 0x0000000000107947 */ /* 0x000fea0003800000 */
.L_x_15:
[----:B------:R-:W-:Y:S01]  /*2fa0*/  FMUL.FTZ R2, R15, R12 ;  /* 0x0000000c0f027220 */ /* 0x000fe20000410000 */
[----:B0-----:R-:W-:-:S03]  /*2fb0*/  FMUL.FTZ R10, R12, 0.5 ;  /* 0x3f0000000c0a7820 */ /* 0x001fc60000410000 */
[----:B------:R-:W-:-:S04]  /*2fc0*/  FFMA R9, -R2, R2, R15 ;  /* 0x0000000202097223 */ /* 0x000fc8000000010f */
[----:B------:R-:W-:-:S07]  /*2fd0*/  FFMA R2, R9, R10, R2 ;  /* 0x0000000a09027223 */ /* 0x000fce0000000002 */
.L_x_16:
[----:B------:R-:W-:Y:S05]  /*2fe0*/  BSYNC.RECONVERGENT B0 ;  /* 0x0000000000007941 */ /* 0x000fea0003800200 */
.L_x_14:
[----:B------:R-:W0:Y:S02]  /*2ff0*/  LDC.64 R12, c[0x0][0x380] ;  /* 0x0000e000ff0c7b82 */ /* 0x000e240000000a00 */
[----:B0-----:R-:W2:Y:S01]  /*3000*/  LDG.E.64 R10, desc[UR6][R12.64+0x10] ;  /* 0x000010060c0a7981 */ /* 0x001ea2000c1e1b00 */
[----:B------:R-:W-:Y:S01]  /*3010*/  FMUL.RZ R14, R7, 0.15915493667125701904 ;  /* 0x3e22f983070e7820 */ /* 0x000fe2000040c000 */
[----:B------:R-:W-:Y:S03]  /*3020*/  BSSY.RECONVERGENT B0, `(.L_x_17) ;  /* 0x000001a000007945 */ /* 0x000fe60003800200 */
[----:B------:R-:W0:Y:S02]  /*3030*/  MUFU.SIN R7, R14 ;  /* 0x0000000e00077308 */ /* 0x000e240000000400 */
[----:B0-----:R-:W-:-:S04]  /*3040*/  FMUL R7, R7, R2 ;  /* 0x0000000207077220 */ /* 0x001fc80000400000 */
[----:B------:R-:W-:Y:S02]  /*3050*/  FMUL R9, R7, 0.08838834613561630249 ;  /* 0x3db504f307097820 */ /* 0x000fe40000400000 */
[----:B------:R-:W0:Y:S02]  /*3060*/  MUFU.COS R7, R14 ;  /* 0x0000000e00077308 */ /* 0x000e240000000000 */
[----:B0-----:R-:W-:Y:S01]  /*3070*/  FMUL R15, R7, R2 ;  /* 0x00000002070f7220 */ /* 0x001fe20000400000 */
[----:B--2---:R-:W-:-:S05]  /*3080*/  IADD3 R10, P0, PT, R10, R6, RZ ;  /* 0x000000060a0a7210 */ /* 0x004fca0007f1e0ff */
[----:B------:R-:W-:Y:S01]  /*3090*/  IMAD.X R11, R11, 0x1, R8, P0 ;  /* 0x000000010b0b7824 */ /* 0x000fe200000e0608 */
[----:B------:R-:W-:-:S04]  /*30a0*/  ISETP.GT.AND P0, PT, R0, 0x3f, PT ;  /* 0x0000003f0000780c */ /* 0x000fc80003f04270 */
[----:B------:R0:W-:Y:S09]  /*30b0*/  STG.E desc[UR6][R10.64], R9 ;  /* 0x000000090a007986 */ /* 0x0001f2000c101906 */
[----:B------:R-:W-:Y:S05]  /*30c0*/  @P0 BRA `(.L_x_18) ;  /* 0x0000000000340947 */ /* 0x000fea0003800000 */
[----:B0-----:R-:W2:Y:S01]  /*30d0*/  LDG.E.64 R10, desc[UR6][R12.64+0x18] ;  /* 0x000018060c0a7981 */ /* 0x001ea2000c1e1b00 */
[----:B------:R-:W-:-:S04]  /*30e0*/  SHF.R.S32.HI R7, RZ, 0x1f, R0 ;  /* 0x0000001fff077819 */ /* 0x000fc80000011400 */
[----:B------:R-:W-:-:S04]  /*30f0*/  LEA.HI R7, R7, R0, RZ, 0x3 ;  /* 0x0000000007077211 */ /* 0x000fc800078f18ff */
[----:B------:R-:W-:Y:S02]  /*3100*/  LOP3.LUT R9, R7, 0xfffffff8, RZ, 0xc0, !PT ;  /* 0xfffffff807097812 */ /* 0x000fe400078ec0ff */
[----:B------:R-:W-:-:S03]  /*3110*/  SHF.R.S32.HI R2, RZ, 0x3, R7 ;  /* 0x00000003ff027819 */ /* 0x000fc60000011407 */
[----:B------:R-:W-:-:S05]  /*3120*/  IMAD.IADD R9, R0, 0x1, -R9 ;  /* 0x0000000100097824 */ /* 0x000fca00078e0a09 */
[----:B------:R-:W-:-:S04]  /*3130*/  ISETP.NE.AND P0, PT, R2, R9, PT ;  /* 0x000000090200720c */ /* 0x000fc80003f05270 */
[----:B------:R-:W-:-:S05]  /*3140*/  FSEL R2, RZ, 1, P0 ;  /* 0x3f800000ff027808 */ /* 0x000fca0000000000 */
[----:B------:R-:W-:Y:S01]  /*3150*/  FFMA R7, R15, 0.0099999997764825820923, R2 ;  /* 0x3c23d70a0f077823 */ /* 0x000fe20000000002 */
[----:B--2---:R-:W-:-:S05]  /*3160*/  IADD3 R10, P1, PT, R10, R6, RZ ;  /* 0x000000060a0a7210 */ /* 0x004fca0007f3e0ff */
[----:B------:R-:W-:-:S05]  /*3170*/  IMAD.X R11, R11, 0x1, R8, P1 ;  /* 0x000000010b0b7824 */ /* 0x000fca00008e0608 */
[----:B------:R0:W-:Y:S01]  /*3180*/  STG.E desc[UR6][R10.64], R7 ;  /* 0x000000070a007986 */ /* 0x0001e2000c101906 */
[----:B------:R-:W-:Y:S05]  /*3190*/  BRA `(.L_x_19) ;  /* 0x0000000000087947 */ /* 0x000fea0003800000 */
.L_x_18:
[----:B------:R-:W-:-:S13]  /*31a0*/  ISETP.GT.U32.AND P0, PT, R0, 0x47, PT ;  /* 0x000000470000780c */ /* 0x000fda0003f04070 */
[----:B------:R-:W-:Y:S05]  /*31b0*/  @P0 EXIT ;  /* 0x000000000000094d */ /* 0x000fea0003800000 */
.L_x_19:
[----:B------:R-:W-:Y:S05]  /*31c0*/  BSYNC.RECONVERGENT B0 ;  /* 0x0000000000007941 */ /* 0x000fea0003800200 */
.L_x_17:
[----:B0-----:R-:W2:Y:S01]  /*31d0*/  LDG.E.64 R10, desc[UR6][R12.64+0x20] ;  /* 0x000020060c0a7981 */ /* 0x001ea2000c1e1b00 */
[----:B------:R-:W-:Y:S02]  /*31e0*/  SHF.R.U32.HI R2, RZ, 0x2, R5 ;  /* 0x00000002ff027819 */ /* 0x000fe40000011605 */
[----:B------:R-:W-:Y:S02]  /*31f0*/  ISETP.GT.AND P0, PT, R0, 0x7, PT ;  /* 0x000000070000780c */ /* 0x000fe40003f04270 */
        /* <DEDUP_REMOVED lines=11> */
[----:B------:R0:W-:Y:S01]  /*32b0*/  STG.E desc[UR6][R6.64], R3 ;  /* 0x0000000306007986 */ /* 0x0001e2000c101906 */
[----:B------:R-:W-:Y:S05]  /*32c0*/  @P0 EXIT ;  /* 0x000000000000094d */ /* 0x000fea0003800000 */
[----:B------:R-:W2:Y:S01]  /*32d0*/  LDG.E.64 R10, desc[UR6][R12.64+0x20] ;  /* 0x000020060c0a7981 */ /* 0x000ea2000c1e1b00 */
[----:B------:R-:W-:-:S04]  /*32e0*/  IMAD R2, R0, 0x9, RZ ;  /* 0x0000000900027824 */ /* 0x000fc800078e02ff */
[----:B--2---:R-:W-:-:S05]  /*32f0*/  IMAD.WIDE R10, R2, 0x4, R10 ;  /* 0x00000004020a7825 */ /* 0x004fca00078e020a */
[----:B------:R-:W2:Y:S04]  /*3300*/  LDG.E R0, desc[UR6][R10.64] ;  /* 0x000000060a007981 */ /* 0x000ea8000c1e1900 */
[----:B------:R-:W3:Y:S04]  /*3310*/  LDG.E R4, desc[UR6][R10.64+0x4] ;  /* 0x000004060a047981 */ /* 0x000ee8000c1e1900 */
[----:B0-----:R-:W4:Y:S04]  /*3320*/  LDG.E R6, desc[UR6][R10.64+0x8] ;  /* 0x000008060a067981 */ /* 0x001f28000c1e1900 */
[----:B------:R-:W5:Y:S04]  /*3330*/  LDG.E R8, desc[UR6][R10.64+0xc] ;  /* 0x00000c060a087981 */ /* 0x000f68000c1e1900 */
[----:B------:R-:W5:Y:S04]  /*3340*/  LDG.E R14, desc[UR6][R10.64+0x10] ;  /* 0x000010060a0e7981 */ /* 0x000f68000c1e1900 */
[----:B------:R-:W5:Y:S04]  /*3350*/  LDG.E R16, desc[UR6][R10.64+0x14] ;  /* 0x000014060a107981 */ /* 0x000f68000c1e1900 */
[----:B------:R-:W5:Y:S04]  /*3360*/  LDG.E R18, desc[UR6][R10.64+0x18] ;  /* 0x000018060a127981 */ /* 0x000f68000c1e1900 */
[----:B------:R-:W5:Y:S04]  /*3370*/  LDG.E R20, desc[UR6][R10.64+0x1c] ;  /* 0x00001c060a147981 */ /* 0x000f68000c1e1900 */
[----:B------:R-:W5:Y:S01]  /*3380*/  LDG.E R12, desc[UR6][R10.64+0x20] ;  /* 0x000020060a0c7981 */ /* 0x000f62000c1e1900 */
[----:B------:R-:W-:Y:S01]  /*3390*/  BSSY.RECONVERGENT B0, `(.L_x_20) ;  /* 0x0000015000007945 */ /* 0x000fe20003800200 */
[----:B--2---:R-:W-:-:S04]  /*33a0*/  FADD R3, RZ, R0 ;  /* 0x00000000ff037221 */ /* 0x004fc80000000000 */
[----:B---3--:R-:W-:-:S04]  /*33b0*/  FADD R3, R3, R4 ;  /* 0x0000000403037221 */ /* 0x008fc80000000000 */
[----:B----4-:R-:W-:-:S04]  /*33c0*/  FADD R3, R3, R6 ;  /* 0x0000000603037221 */ /* 0x010fc80000000000 */
[----:B-----5:R-:W-:-:S04]  /*33d0*/  FADD R3, R3, R8 ;  /* 0x0000000803037221 */ /* 0x020fc80000000000 */
[----:B------:R-:W-:-:S04]  /*33e0*/  FADD R3, R3, R14 ;  /* 0x0000000e03037221 */ /* 0x000fc80000000000 */
[----:B------:R-:W-:-:S04]  /*33f0*/  FADD R3, R3, R16 ;  /* 0x0000001003037221 */ /* 0x000fc80000000000 */
[----:B------:R-:W-:-:S04]  /*3400*/  FADD R3, R3, R18 ;  /* 0x0000001203037221 */ /* 0x000fc80000000000 */
[----:B------:R-:W-:-:S04]  /*3410*/  FADD R3, R3, R20 ;  /* 0x0000001403037221 */ /* 0x000fc80000000000 */
[----:B------:R-:W-:-:S04]  /*3420*/  FADD R3, R3, R12 ;  /* 0x0000000c03037221 */ /* 0x000fc80000000000 */
[----:B------:R-:W0:Y:S08]  /*3430*/  MUFU.RCP R4, R3 ;  /* 0x0000000300047308 */ /* 0x000e300000001000 */
[----:B------:R-:W1:Y:S01]  /*3440*/  FCHK P0, R0, R3 ;  /* 0x0000000300007302 */ /* 0x000e620000000000 */
[----:B0-----:R-:W-:-:S04]  /*3450*/  FFMA R5, -R3, R4, 1 ;  /* 0x3f80000003057423 */ /* 0x001fc80000000104 */
[----:B------:R-:W-:-:S04]  /*3460*/  FFMA R5, R4, R5, R4 ;  /* 0x0000000504057223 */ /* 0x000fc80000000004 */
[----:B------:R-:W-:-:S04]  /*3470*/  FFMA R4, R0, R5, RZ ;  /* 0x0000000500047223 */ /* 0x000fc800000000ff */
[----:B------:R-:W-:-:S04]  /*3480*/  FFMA R6, -R3, R4, R0 ;  /* 0x0000000403067223 */ /* 0x000fc80000000100 */
[----:B------:R-:W-:Y:S01]  /*3490*/  FFMA R7, R5, R6, R4 ;  /* 0x0000000605077223 */ /* 0x000fe20000000004 */
[----:B-1----:R-:W-:Y:S06]  /*34a0*/  @!P0 BRA `(.L_x_21) ;  /* 0x00000000000c8947 */ /* 0x002fec0003800000 */
[----:B------:R-:W-:-:S07]  /*34b0*/  MOV R6, 0x34d0 ;  /* 0x000034d000067802 */ /* 0x000fce0000000f00 */
[----:B------:R-:W-:Y:S05]  /*34c0*/  CALL.REL.NOINC `($__internal_1_$__cuda_sm3x_div_rn_noftz_f32_slowpath) ;  /* 0x0000000800bc7944 */ /* 0x000fea0003c00000 */
[----:B------:R-:W-:-:S07]  /*34d0*/  IMAD.MOV.U32 R7, RZ, RZ, R13 ;  /* 0x000000ffff077224 */ /* 0x000fce00078e000d */
.L_x_21:
[----:B------:R-:W-:Y:S05]  /*34e0*/  BSYNC.RECONVERGENT B0 ;  /* 0x0000000000007941 */ /* 0x000fea0003800200 */
.L_x_20:
[----:B------:R-:W0:Y:S01]  /*34f0*/  LDC.64 R4, c[0x0][0x380] ;  /* 0x0000e000ff047b82 */ /* 0x000e220000000a00 */
[----:B------:R1:W-:Y:S04]  /*3500*/  STG.E desc[UR6][R10.64], R7 ;  /* 0x000000070a007986 */ /* 0x0003e8000c101906 */
[----:B0-----:R-:W2:Y:S01]  /*3510*/  LDG.E.64 R8, desc[UR6][R4.64+0x20] ;  /* 0x0000200604087981 */ /* 0x001ea2000c1e1b00 */
[----:B------:R-:W0:Y:S01]  /*3520*/  MUFU.RCP R0, R3 ;  /* 0x0000000300007308 */ /* 0x000e220000001000 */
[----:B--2---:R-:W-:-:S05]  /*3530*/  IMAD.WIDE R8, R2, 0x4, R8 ;  /* 0x0000000402087825 */ /* 0x004fca00078e0208 */
[----:B------:R-:W2:Y:S01]  /*3540*/  LDG.E R6, desc[UR6][R8.64+0x4] ;  /* 0x0000040608067981 */ /* 0x000ea2000c1e1900 */
[----:B0-----:R-:W-:Y:S01]  /*3550*/  FFMA R13, -R3, R0, 1 ;  /* 0x3f800000030d7423 */ /* 0x001fe20000000100 */
[----:B------:R-:W-:Y:S03]  /*3560*/  BSSY.RECONVERGENT B0, `(.L_x_22) ;  /* 0x000000a000007945 */ /* 0x000fe60003800200 */
[----:B------:R-:W-:Y:S01]  /*3570*/  FFMA R0, R0, R13, R0 ;  /* 0x0000000d00007223 */ /* 0x000fe20000000000 */
[----:B--2---:R-:W0:Y:S03]  /*3580*/  FCHK P0, R6, R3 ;  /* 0x0000000306007302 */ /* 0x004e260000000000 */
[----:B------:R-:W-:-:S04]  /*3590*/  FFMA R13, R0, R6, RZ ;  /* 0x00000006000d7223 */ /* 0x000fc800000000ff */
[----:B------:R-:W-:-:S04]  /*35a0*/  FFMA R12, -R3, R13, R6 ;  /* 0x0000000d030c7223 */ /* 0x000fc80000000106 */
[----:B------:R-:W-:Y:S01]  /*35b0*/  FFMA R13, R0, R12, R13 ;  /* 0x0000000c000d7223 */ /* 0x000fe2000000000d */
[----:B01----:R-:W-:Y:S06]  /*35c0*/  @!P0 BRA `(.L_x_23) ;  /* 0x00000000000c8947 */ /* 0x003fec0003800000 */
[----:B------:R-:W-:Y:S01]  /*35d0*/  IMAD.MOV.U32 R0, RZ, RZ, R6 ;  /* 0x000000ffff007224 */ /* 0x000fe200078e0006 */
[----:B------:R-:W-:-:S07]  /*35e0*/  MOV R6, 0x3600 ;  /* 0x0000360000067802 */ /* 0x000fce0000000f00 */
[----:B------:R-:W-:Y:S05]  /*35f0*/  CALL.REL.NOINC `($__internal_1_$__cuda_sm3x_div_rn_noftz_f32_slowpath) ;  /* 0x0000000800707944 */ /* 0x000fea0003c00000 */
.L_x_23:
[----:B------:R-:W-:Y:S05]  /*3600*/  BSYNC.RECONVERGENT B0 ;  /* 0x0000000000007941 */ /* 0x000fea0003800200 */
.L_x_22:
        /* <DEDUP_REMOVED lines=17> */
[----:B------:R-:W-:-:S07]  /*3720*/  IMAD.MOV.U32 R7, RZ, RZ, R13 ;  /* 0x000000ffff077224 */ /* 0x000fce00078e000d */
.L_x_25:
[----:B------:R-:W-:Y:S05]  /*3730*/  BSYNC.RECONVERGENT B0 ;  /* 0x0000000000007941 */ /* 0x000fea0003800200 */
.L_x_24:
        /* <DEDUP_REMOVED lines=17> */
.L_x_27:
[----:B------:R-:W-:Y:S05]  /*3850*/  BSYNC.RECONVERGENT B0 ;  /* 0x0000000000007941 */ /* 0x000fea0003800200 */
.L_x_26:
        /* <DEDUP_REMOVED lines=18> */
.L_x_29:
[----:B------:R-:W-:Y:S05]  /*3980*/  BSYNC.RECONVERGENT B0 ;  /* 0x0000000000007941 */ /* 0x000fea0003800200 */
.L_x_28:
        /* <DEDUP_REMOVED lines=17> */
.L_x_31:
[----:B------:R-:W-:Y:S05]  /*3aa0*/  BSYNC.RECONVERGENT B0 ;  /* 0x0000000000007941 */ /* 0x000fea0003800200 */
.L_x_30:
        /* <DEDUP_REMOVED lines=18> */
.L_x_33:
[----:B------:R-:W-:Y:S05]  /*3bd0*/  BSYNC.RECONVERGENT B0 ;  /* 0x0000000000007941 */ /* 0x000fea0003800200 */
.L_x_32:
        /* <DEDUP_REMOVED lines=17> */
.L_x_35:
[----:B------:R-:W-:Y:S05]  /*3cf0*/  BSYNC.RECONVERGENT B0 ;  /* 0x0000000000007941 */ /* 0x000fea0003800200 */
.L_x_34:
        /* <DEDUP_REMOVED lines=18> */
.L_x_37:
[----:B------:R-:W-:Y:S05]  /*3e20*/  BSYNC.RECONVERGENT B0 ;  /* 0x0000000000007941 */ /* 0x000fea0003800200 */
.L_x_36:
[----:B------:R-:W-:Y:S01]  /*3e30*/  STG.E desc[UR6][R10.64+0x20], R7 ;  /* 0x000020070a007986 */ /* 0x000fe2000c101906 */
[----:B------:R-:W-:Y:S05]  /*3e40*/  EXIT ;  /* 0x000000000000794d */ /* 0x000fea0003800000 */
        .weak           $__internal_0_$__cuda_sm20_sqrt_rn_f32_slowpath
        .type           $__internal_0_$__cuda_sm20_sqrt_rn_f32_slowpath,@function
        .size           $__internal_0_$__cuda_sm20_sqrt_rn_f32_slowpath,($__internal_1_$__cuda_sm3x_div_rn_noftz_f32_slowpath - $__internal_0_$__cuda_sm20_sqrt_rn_f32_slowpath)
$__internal_0_$__cuda_sm20_sqrt_rn_f32_slowpath:
[----:B------:R-:W-:-:S13]  /*3e50*/  LOP3.LUT P0, RZ, R2, 0x7fffffff, RZ, 0xc0, !PT ;  /* 0x7fffffff02ff7812 */ /* 0x000fda000780c0ff */
[----:B------:R-:W-:Y:S01]  /*3e60*/  @!P0 IMAD.MOV.U32 R10, RZ, RZ, R2 ;  /* 0x000000ffff0a8224 */ /* 0x000fe200078e0002 */
[----:B------:R-:W-:Y:S06]  /*3e70*/  @!P0 BRA `(.L_x_38) ;  /* 0x0000000000408947 */ /* 0x000fec0003800000 */
[----:B------:R-:W-:-:S13]  /*3e80*/  FSETP.GEU.FTZ.AND P0, PT, R2, RZ, PT ;  /* 0x000000ff0200720b */ /* 0x000fda0003f1e000 */
[----:B------:R-:W-:Y:S01]  /*3e90*/  @!P0 IMAD.MOV.U32 R10, RZ, RZ, 0x7fffffff ;  /* 0x7fffffffff0a8424 */ /* 0x000fe200078e00ff */
[----:B------:R-:W-:Y:S06]  /*3ea0*/  @!P0 BRA `(.L_x_38) ;  /* 0x0000000000348947 */ /* 0x000fec0003800000 */
[----:B------:R-:W-:-:S13]  /*3eb0*/  FSETP.GTU.FTZ.AND P0, PT, |R2|, +INF , PT ;  /* 0x7f8000000200780b */ /* 0x000fda0003f1c200 */
[----:B------:R-:W-:Y:S01]  /*3ec0*/  @P0 FADD.FTZ R10, R2, 1 ;  /* 0x3f800000020a0421 */ /* 0x000fe20000010000 */
[----:B------:R-:W-:Y:S06]  /*3ed0*/  @P0 BRA `(.L_x_38) ;  /* 0x0000000000280947 */ /* 0x000fec0003800000 */
[----:B------:R-:W-:-:S13]  /*3ee0*/  FSETP.NEU.FTZ.AND P0, PT, |R2|, +INF , PT ;  /* 0x7f8000000200780b */ /* 0x000fda0003f1d200 */
[----:B------:R-:W-:-:S04]  /*3ef0*/  @P0 FFMA R11, R2, 1.84467440737095516160e+19, RZ ;  /* 0x5f800000020b0823 */ /* 0x000fc800000000ff */
[----:B------:R-:W0:Y:S02]  /*3f00*/  @P0 MUFU.RSQ R10, R11 ;  /* 0x0000000b000a0308 */ /* 0x000e240000001400 */
[----:B0-----:R-:W-:Y:S01]  /*3f10*/  @P0 FMUL.FTZ R14, R11, R10 ;  /* 0x0000000a0b0e0220 */ /* 0x001fe20000410000 */
[----:B------:R-:W-:Y:S01]  /*3f20*/  @P0 FMUL.FTZ R15, R10, 0.5 ;  /* 0x3f0000000a0f0820 */ /* 0x000fe20000410000 */
[----:B------:R-:W-:Y:S02]  /*3f30*/  @!P0 IMAD.MOV.U32 R10, RZ, RZ, R2 ;  /* 0x000000ffff0a8224 */ /* 0x000fe400078e0002 */
[----:B------:R-:W-:-:S04]  /*3f40*/  @P0 FADD.FTZ R13, -R14, -RZ ;  /* 0x800000ff0e0d0221 */ /* 0x000fc80000010100 */
[----:B------:R-:W-:-:S04]  /*3f50*/  @P0 FFMA R13, R14, R13, R11 ;  /* 0x0000000d0e0d0223 */ /* 0x000fc8000000000b */
[----:B------:R-:W-:-:S04]  /*3f60*/  @P0 FFMA R13, R13, R15, R14 ;  /* 0x0000000f0d0d0223 */ /* 0x000fc8000000000e */
[----:B------:R-:W-:-:S07]  /*3f70*/  @P0 FMUL.FTZ R10, R13, 2.3283064365386962891e-10 ;  /* 0x2f8000000d0a0820 */ /* 0x000fce0000410000 */
.L_x_38:
[----:B------:R-:W-:Y:S02]  /*3f80*/  IMAD.MOV.U32 R2, RZ, RZ, R10 ;  /* 0x000000ffff027224 */ /* 0x000fe400078e000a */
[----:B------:R-:W-:Y:S02]  /*3f90*/  IMAD.MOV.U32 R10, RZ, RZ, R16 ;  /* 0x000000ffff0a7224 */ /* 0x000fe400078e0010 */
[----:B------:R-:W-:-:S04]  /*3fa0*/  IMAD.MOV.U32 R11, RZ, RZ, 0x0 ;  /* 0x00000000ff0b7424 */ /* 0x000fc800078e00ff */
[----:B------:R-:W-:Y:S05]  /*3fb0*/  RET.REL.NODEC R10 `(_Z24init_multihead_ca_kernelP16MultiHeadCAStatej) ;  /* 0xffffffc00a107950 */ /* 0x000fea0003c3ffff */
        .weak           $__internal_1_$__cuda_sm3x_div_rn_noftz_f32_slowpath
        .type           $__internal_1_$__cuda_sm3x_div_rn_noftz_f32_slowpath,@function
        .size           $__internal_1_$__cuda_sm3x_div_rn_noftz_f32_slowpath,(.L_x_138 - $__internal_1_$__cuda_sm3x_div_rn_noftz_f32_slowpath)
$__internal_1_$__cuda_sm3x_div_rn_noftz_f32_slowpath:
[----:B------:R-:W-:Y:S01]  /*3fc0*/  SHF.R.U32.HI R5, RZ, 0x17, R3 ;  /* 0x00000017ff057819 */ /* 0x000fe20000011603 */
[----:B------:R-:W-:Y:S01]  /*3fd0*/  BSSY.RECONVERGENT B1, `(.L_x_39) ;  /* 0x0000065000017945 */ /* 0x000fe20003800200 */
[----:B------:R-:W-:Y:S02]  /*3fe0*/  SHF.R.U32.HI R14, RZ, 0x17, R0 ;  /* 0x00000017ff0e7819 */ /* 0x000fe40000011600 */
[----:B------:R-:W-:Y:S02]  /*3ff0*/  LOP3.LUT R5, R5, 0xff, RZ, 0xc0, !PT ;  /* 0x000000ff05057812 */ /* 0x000fe400078ec0ff */
[----:B------:R-:W-:-:S03]  /*4000*/  LOP3.LUT R14, R14, 0xff, RZ, 0xc0, !PT ;  /* 0x000000ff0e0e7812 */ /* 0x000fc600078ec0ff */
[----:B------:R-:W-:Y:S02]  /*4010*/  VIADD R7, R5, 0xffffffff ;  /* 0xffffffff05077836 */ /* 0x000fe40000000000 */
[----:B------:R-:W-:-:S03]  /*4020*/  VIADD R4, R14, 0xffffffff ;  /* 0xffffffff0e047836 */ /* 0x000fc60000000000 */
[----:B------:R-:W-:Y:S01]  /*4030*/  ISETP.GT.U32.AND P0, PT, R7, 0xfd, PT ;  /* 0x000000fd0700780c */ /* 0x000fe20003f04070 */
[----:B------:R-:W-:-:S03]  /*4040*/  IMAD.MOV.U32 R7, RZ, RZ, R3 ;  /* 0x000000ffff077224 */ /* 0x000fc600078e0003 */
[----:B------:R-:W-:-:S13]  /*4050*/  ISETP.GT.U32.OR P0, PT, R4, 0xfd, P0 ;  /* 0x000000fd0400780c */ /* 0x000fda0000704470 */
[----:B------:R-:W-:Y:S01]  /*4060*/  @!P0 IMAD.MOV.U32 R4, RZ, RZ, RZ ;  /* 0x000000ffff048224 */ /* 0x000fe200078e00ff */
[----:B------:R-:W-:Y:S06]  /*4070*/  @!P0 BRA `(.L_x_40) ;  /* 0x0000000000648947 */ /* 0x000fec0003800000 */
[----:B------:R-:W-:Y:S02]  /*4080*/  FSETP.GTU.FTZ.AND P0, PT, |R0|, +INF , PT ;  /* 0x7f8000000000780b */ /* 0x000fe40003f1c200 */
[----:B------:R-:W-:-:S04]  /*4090*/  FSETP.GTU.FTZ.AND P1, PT, |R3|, +INF , PT ;  /* 0x7f8000000300780b */ /* 0x000fc80003f3c200 */
[----:B------:R-:W-:-:S13]  /*40a0*/  PLOP3.LUT P0, PT, P0, P1, PT, 0xf8, 0x8f ;  /* 0x00000000008f781c */ /* 0x000fda0000703f70 */
[----:B------:R-:W-:Y:S05]  /*40b0*/  @P0 BRA `(.L_x_41) ;  /* 0x0000000400540947 */ /* 0x000fea0003800000 */
[----:B------:R-:W-:-:S13]  /*40c0*/  LOP3.LUT P0, RZ, R7, 0x7fffffff, R0, 0xc8, !PT ;  /* 0x7fffffff07ff7812 */ /* 0x000fda000780c800 */
[----:B------:R-:W-:Y:S05]  /*40d0*/  @!P0 BRA `(.L_x_42) ;  /* 0x0000000400448947 */ /* 0x000fea0003800000 */
[C---:B------:R-:W-:Y:S02]  /*40e0*/  FSETP.NEU.FTZ.AND P0, PT, |R0|.reuse, +INF , PT ;  /* 0x7f8000000000780b */ /* 0x040fe40003f1d200 */
[----:B------:R-:W-:Y:S02]  /*40f0*/  FSETP.NEU.FTZ.AND P2, PT, |R3|, +INF , PT ;  /* 0x7f8000000300780b */ /* 0x000fe40003f5d200 */
[----:B------:R-:W-:-:S11]  /*4100*/  FSETP.NEU.FTZ.AND P1, PT, |R0|, +INF , PT ;  /* 0x7f8000000000780b */ /* 0x000fd60003f3d200 */
[----:B------:R-:W-:Y:S05]  /*4110*/  @!P2 BRA !P0, `(.L_x_42) ;  /* 0x000000040034a947 */ /* 0x000fea0004000000 */
[----:B------:R-:W-:-:S04]  /*4120*/  LOP3.LUT P0, RZ, R0, 0x7fffffff, RZ, 0xc0, !PT ;  /* 0x7fffffff00ff7812 */ /* 0x000fc8000780c0ff */
[----:B------:R-:W-:-:S13]  /*4130*/  PLOP3.LUT P0, PT, P2, P0, PT, 0x2f, 0xf2 ;  /* 0x0000000000f2781c */ /* 0x000fda0001700577 */
[----:B------:R-:W-:Y:S05]  /*4140*/  @P0 BRA `(.L_x_43) ;  /* 0x0000000400200947 */ /* 0x000fea0003800000 */
[----:B------:R-:W-:-:S04]  /*4150*/  LOP3.LUT P0, RZ, R7, 0x7fffffff, RZ, 0xc0, !PT ;  /* 0x7fffffff07ff7812 */ /* 0x000fc8000780c0ff */
[----:B------:R-:W-:-:S13]  /*4160*/  PLOP3.LUT P0, PT, P1, P0, PT, 0x2f, 0xf2 ;  /* 0x0000000000f2781c */ /* 0x000fda0000f00577 */
[----:B------:R-:W-:Y:S05]  /*4170*/  @P0 BRA `(.L_x_44) ;  /* 0x0000000400080947 */ /* 0x000fea0003800000 */
[----:B------:R-:W-:-:S05]  /*4180*/  VIADD R4, R14, 0xffffffff ;  /* 0xffffffff0e047836 */ /* 0x000fca0000000000 */
[----:B------:R-:W-:Y:S01]  /*4190*/  ISETP.GE.AND P0, PT, R4, RZ, PT ;  /* 0x000000ff0400720c */ /* 0x000fe20003f06270 */
[----:B------:R-:W-:-:S05]  /*41a0*/  VIADD R4, R5, 0xffffffff ;  /* 0xffffffff05047836 */ /* 0x000fca0000000000 */
[----:B------:R-:W-:-:S07]  /*41b0*/  ISETP.GE.AND P1, PT, R4, RZ, PT ;  /* 0x000000ff0400720c */ /* 0x000fce0003f26270 */
[----:B------:R-:W-:Y:S02]  /*41c0*/  @P0 IMAD.MOV.U32 R4, RZ, RZ, RZ ;  /* 0x000000ffff040224 */ /* 0x000fe400078e00ff */
[----:B------:R-:W-:Y:S01]  /*41d0*/  @!P0 FFMA R0, R0, 1.84467440737095516160e+19, RZ ;  /* 0x5f80000000008823 */ /* 0x000fe200000000ff */
[----:B------:R-:W-:-:S03]  /*41e0*/  @!P0 IMAD.MOV.U32 R4, RZ, RZ, -0x40 ;  /* 0xffffffc0ff048424 */ /* 0x000fc600078e00ff */
[----:B------:R-:W-:Y:S01]  /*41f0*/  @!P1 FFMA R7, R3, 1.84467440737095516160e+19, RZ ;  /* 0x5f80000003079823 */ /* 0x000fe200000000ff */
[----:B------:R-:W-:-:S07]  /*4200*/  @!P1 VIADD R4, R4, 0x40 ;  /* 0x0000004004049836 */ /* 0x000fce0000000000 */
.L_x_40:
[----:B------:R-:W-:Y:S01]  /*4210*/  LEA R12, R5, 0xc0800000, 0x17 ;  /* 0xc0800000050c7811 */ /* 0x000fe200078eb8ff */
[----:B------:R-:W-:Y:S01]  /*4220*/  VIADD R14, R14, 0xffffff81 ;  /* 0xffffff810e0e7836 */ /* 0x000fe20000000000 */
[----:B------:R-:W-:Y:S03]  /*4230*/  BSSY.RECONVERGENT B2, `(.L_x_45) ;  /* 0x0000035000027945 */ /* 0x000fe60003800200 */
[----:B------:R-:W-:Y:S01]  /*4240*/  IMAD.IADD R15, R7, 0x1, -R12 ;  /* 0x00000001070f7824 */ /* 0x000fe200078e0a0c */
[C---:B------:R-:W-:Y:S01]  /*4250*/  IADD3 R5, PT, PT, R14.reuse, 0x7f, -R5 ;  /* 0x0000007f0e057810 */ /* 0x040fe20007ffe805 */
[----:B------:R-:W-:Y:S02]  /*4260*/  IMAD R0, R14, -0x800000, R0 ;  /* 0xff8000000e007824 */ /* 0x000fe400078e0200 */
[----:B------:R-:W0:Y:S01]  /*4270*/  MUFU.RCP R12, R15 ;  /* 0x0000000f000c7308 */ /* 0x000e220000001000 */
[----:B------:R-:W-:Y:S01]  /*4280*/  FADD.FTZ R13, -R15, -RZ ;  /* 0x800000ff0f0d7221 */ /* 0x000fe20000010100 */
[----:B------:R-:W-:-:S03]  /*4290*/  IMAD.IADD R5, R5, 0x1, R4 ;  /* 0x0000000105057824 */ /* 0x000fc600078e0204 */
[----:B0-----:R-:W-:-:S04]  /*42a0*/  FFMA R7, R12, R13, 1 ;  /* 0x3f8000000c077423 */ /* 0x001fc8000000000d */
[----:B------:R-:W-:-:S04]  /*42b0*/  FFMA R12, R12, R7, R12 ;  /* 0x000000070c0c7223 */ /* 0x000fc8000000000c */
[----:B------:R-:W-:-:S04]  /*42c0*/  FFMA R7, R0, R12, RZ ;  /* 0x0000000c00077223 */ /* 0x000fc800000000ff */
[----:B------:R-:W-:-:S04]  /*42d0*/  FFMA R16, R13, R7, R0 ;  /* 0x000000070d107223 */ /* 0x000fc80000000000 */
[----:B------:R-:W-:-:S04]  /*42e0*/  FFMA R7, R12, R16, R7 ;  /* 0x000000100c077223 */ /* 0x000fc80000000007 */
[----:B------:R-:W-:-:S04]  /*42f0*/  FFMA R16, R13, R7, R0 ;  /* 0x000000070d107223 */ /* 0x000fc80000000000 */
[----:B------:R-:W-:-:S05]  /*4300*/  FFMA R0, R12, R16, R7 ;  /* 0x000000100c007223 */ /* 0x000fca0000000007 */
[----:B------:R-:W-:-:S04]  /*4310*/  SHF.R.U32.HI R13, RZ, 0x17, R0 ;  /* 0x00000017ff0d7819 */ /* 0x000fc80000011600 */
[----:B------:R-:W-:-:S05]  /*4320*/  LOP3.LUT R4, R13, 0xff, RZ, 0xc0, !PT ;  /* 0x000000ff0d047812 */ /* 0x000fca00078ec0ff */
[----:B------:R-:W-:-:S04]  /*4330*/  IMAD.IADD R4, R4, 0x1, R5 ;  /* 0x0000000104047824 */ /* 0x000fc800078e0205 */
[----:B------:R-:W-:-:S05]  /*4340*/  VIADD R13, R4, 0xffffffff ;  /* 0xffffffff040d7836 */ /* 0x000fca0000000000 */
[----:B------:R-:W-:-:S13]  /*4350*/  ISETP.GE.U32.AND P0, PT, R13, 0xfe, PT ;  /* 0x000000fe0d00780c */ /* 0x000fda0003f06070 */
[----:B------:R-:W-:Y:S05]  /*4360*/  @!P0 BRA `(.L_x_46) ;  /* 0x0000000000808947 */ /* 0x000fea0003800000 */
[----:B------:R-:W-:-:S13]  /*4370*/  ISETP.GT.AND P0, PT, R4, 0xfe, PT ;  /* 0x000000fe0400780c */ /* 0x000fda0003f04270 */
[----:B------:R-:W-:Y:S05]  /*4380*/  @P0 BRA `(.L_x_47) ;  /* 0x00000000006c0947 */ /* 0x000fea0003800000 */
[----:B------:R-:W-:-:S13]  /*4390*/  ISETP.GE.AND P0, PT, R4, 0x1, PT ;  /* 0x000000010400780c */ /* 0x000fda0003f06270 */
[----:B------:R-:W-:Y:S05]  /*43a0*/  @P0 BRA `(.L_x_48) ;  /* 0x0000000000740947 */ /* 0x000fea0003800000 */
[----:B------:R-:W-:Y:S02]  /*43b0*/  ISETP.GE.AND P0, PT, R4, -0x18, PT ;  /* 0xffffffe80400780c */ /* 0x000fe40003f06270 */
[----:B------:R-:W-:-:S11]  /*43c0*/  LOP3.LUT R0, R0, 0x80000000, RZ, 0xc0, !PT ;  /* 0x8000000000007812 */ /* 0x000fd600078ec0ff */
[----:B------:R-:W-:Y:S05]  /*43d0*/  @!P0 BRA `(.L_x_48) ;  /* 0x0000000000688947 */ /* 0x000fea0003800000 */
[-CC-:B------:R-:W-:Y:S01]  /*43e0*/  FFMA.RZ R13, R12, R16.reuse, R7.reuse ;  /* 0x000000100c0d7223 */ /* 0x180fe2000000c007 */
[----:B------:R-:W-:Y:S02]  /*43f0*/  VIADD R14, R4, 0x20 ;  /* 0x00000020040e7836 */ /* 0x000fe40000000000 */
[-CC-:B------:R-:W-:Y:S01]  /*4400*/  FFMA.RP R5, R12, R16.reuse, R7.reuse ;  /* 0x000000100c057223 */ /* 0x180fe20000008007 */
[----:B------:R-:W-:Y:S01]  /*4410*/  ISETP.NE.AND P2, PT, R4, RZ, PT ;  /* 0x000000ff0400720c */ /* 0x000fe20003f45270 */
[----:B------:R-:W-:Y:S01]  /*4420*/  FFMA.RM R12, R12, R16, R7 ;  /* 0x000000100c0c7223 */ /* 0x000fe20000004007 */
[----:B------:R-:W-:Y:S02]  /*4430*/  LOP3.LUT R13, R13, 0x7fffff, RZ, 0xc0, !PT ;  /* 0x007fffff0d0d7812 */ /* 0x000fe400078ec0ff */
[----:B------:R-:W-:Y:S01]  /*4440*/  ISETP.NE.AND P1, PT, R4, RZ, PT ;  /* 0x000000ff0400720c */ /* 0x000fe20003f25270 */
[----:B------:R-:W-:Y:S01]  /*4450*/  IMAD.MOV R4, RZ, RZ, -R4 ;  /* 0x000000ffff047224 */ /* 0x000fe200078e0a04 */
[----:B------:R-:W-:-:S02]  /*4460*/  LOP3.LUT R13, R13, 0x800000, RZ, 0xfc, !PT ;  /* 0x008000000d0d7812 */ /* 0x000fc400078efcff */
[----:B------:R-:W-:Y:S02]  /*4470*/  FSETP.NEU.FTZ.AND P0, PT, R5, R12, PT ;  /* 0x0000000c0500720b */ /* 0x000fe40003f1d000 */
[----:B------:R-:W-:Y:S02]  /*4480*/  SHF.L.U32 R14, R13, R14, RZ ;  /* 0x0000000e0d0e7219 */ /* 0x000fe400000006ff */
[----:B------:R-:W-:Y:S02]  /*4490*/  SEL R4, R4, RZ, P2 ;  /* 0x000000ff04047207 */ /* 0x000fe40001000000 */
[----:B------:R-:W-:Y:S02]  /*44a0*/  ISETP.NE.AND P1, PT, R14, RZ, P1 ;  /* 0x000000ff0e00720c */ /* 0x000fe40000f25270 */
[----:B------:R-:W-:Y:S02]  /*44b0*/  SHF.R.U32.HI R4, RZ, R4, R13 ;  /* 0x00000004ff047219 */ /* 0x000fe4000001160d */
[----:B------:R-:W-:-:S02]  /*44c0*/  PLOP3.LUT P0, PT, P0, P1, PT, 0xf8, 0x8f ;  /* 0x00000000008f781c */ /* 0x000fc40000703f70 */
[----:B------:R-:W-:Y:S02]  /*44d0*/  SHF.R.U32.HI R12, RZ, 0x1, R4 ;  /* 0x00000001ff0c7819 */ /* 0x000fe40000011604 */
[----:B------:R-:W-:-:S04]  /*44e0*/  SEL R5, RZ, 0x1, !P0 ;  /* 0x00000001ff057807 */ /* 0x000fc80004000000 */
[----:B------:R-:W-:-:S04]  /*44f0*/  LOP3.LUT R5, R5, 0x1, R12, 0xf8, !PT ;  /* 0x0000000105057812 */ /* 0x000fc800078ef80c */
[----:B------:R-:W-:-:S05]  /*4500*/  LOP3.LUT R5, R5, R4, RZ, 0xc0, !PT ;  /* 0x0000000405057212 */ /* 0x000fca00078ec0ff */
[----:B------:R-:W-:-:S05]  /*4510*/  IMAD.IADD R5, R12, 0x1, R5 ;  /* 0x000000010c057824 */ /* 0x000fca00078e0205 */
[----:B------:R-:W-:Y:S01]  /*4520*/  LOP3.LUT R0, R5, R0, RZ, 0xfc, !PT ;  /* 0x0000000005007212 */ /* 0x000fe200078efcff */
[----:B------:R-:W-:Y:S06]  /*4530*/  BRA `(.L_x_48) ;  /* 0x0000000000107947 */ /* 0x000fec0003800000 */
.L_x_47:
[----:B------:R-:W-:-:S04]  /*4540*/  LOP3.LUT R0, R0, 0x80000000, RZ, 0xc0, !PT ;  /* 0x8000000000007812 */ /* 0x000fc800078ec0ff */
[----:B------:R-:W-:Y:S01]  /*4550*/  LOP3.LUT R0, R0, 0x7f800000, RZ, 0xfc, !PT ;  /* 0x7f80000000007812 */ /* 0x000fe200078efcff */
[----:B------:R-:W-:Y:S06]  /*4560*/  BRA `(.L_x_48) ;  /* 0x0000000000047947 */ /* 0x000fec0003800000 */
.L_x_46:
[----:B------:R-:W-:-:S07]  /*4570*/  IMAD R0, R5, 0x800000, R0 ;  /* 0x0080000005007824 */ /* 0x000fce00078e0200 */
.L_x_48:
[----:B------:R-:W-:Y:S05]  /*4580*/  BSYNC.RECONVERGENT B2 ;  /* 0x0000000000027941 */ /* 0x000fea0003800200 */
.L_x_45:
[----:B------:R-:W-:Y:S05]  /*4590*/  BRA `(.L_x_49) ;  /* 0x0000000000207947 */ /* 0x000fea0003800000 */
.L_x_44:
[----:B------:R-:W-:-:S04]  /*45a0*/  LOP3.LUT R0, R7, 0x80000000, R0, 0x48, !PT ;  /* 0x8000000007007812 */ /* 0x000fc800078e4800 */
[----:B------:R-:W-:Y:S01]  /*45b0*/  LOP3.LUT R0, R0, 0x7f800000, RZ, 0xfc, !PT ;  /* 0x7f80000000007812 */ /* 0x000fe200078efcff */
[----:B------:R-:W-:Y:S06]  /*45c0*/  BRA `(.L_x_49) ;  /* 0x0000000000147947 */ /* 0x000fec0003800000 */
.L_x_43:
[----:B------:R-:W-:Y:S01]  /*45d0*/  LOP3.LUT R0, R7, 0x80000000, R0, 0x48, !PT ;  /* 0x8000000007007812 */ /* 0x000fe200078e4800 */
[----:B------:R-:W-:Y:S06]  /*45e0*/  BRA `(.L_x_49) ;  /* 0x00000000000c7947 */ /* 0x000fec0003800000 */
.L_x_42:
[----:B------:R-:W0:Y:S01]  /*45f0*/  MUFU.RSQ R0, -QNAN ;  /* 0xffc0000000007908 */ /* 0x000e220000001400 */
[----:B------:R-:W-:Y:S05]  /*4600*/  BRA `(.L_x_49) ;  /* 0x0000000000047947 */ /* 0x000fea0003800000 */
.L_x_41:
[----:B------:R-:W-:-:S07]  /*4610*/  FADD.FTZ R0, R0, R3 ;  /* 0x0000000300007221 */ /* 0x000fce0000010000 */
.L_x_49:
[----:B------:R-:W-:Y:S05]  /*4620*/  BSYNC.RECONVERGENT B1 ;  /* 0x0000000000017941 */ /* 0x000fea0003800200 */
.L_x_39:
[----:B------:R-:W-:Y:S02]  /*4630*/  IMAD.MOV.U32 R7, RZ, RZ, 0x0 ;  /* 0x00000000ff077424 */ /* 0x000fe400078e00ff */
[----:B0-----:R-:W-:Y:S02]  /*4640*/  IMAD.MOV.U32 R13, RZ, RZ, R0 ;  /* 0x000000ffff0d7224 */ /* 0x001fe400078e0000 */
[----:B------:R-:W-:Y:S05]  /*4650*/  RET.REL.NODEC R6 `(_Z24init_multihead_ca_kernelP16MultiHeadCAStatej) ;  /* 0xffffffb806687950 */ /* 0x000fea0003c3ffff */
.L_x_50:
[----:B------:R-:W-:-:S00]  /*4660*/  BRA `(.L_x_50) ;  /* 0xfffffffc00fc7947 */ /* 0x000fc0000383ffff */
[----:B------:R-:W-:-:S00]  /*4670*/  NOP ;  /* 0x0000000000007918 */ /* 0x000fc00000000000 */
        /* <DEDUP_REMOVED lines=8> */
.L_x_138:


//--------------------- .text._Z24compute_coherence_kernelPfS_i --------------------------
	.section	.text._Z24compute_coherence_kernelPfS_i,"ax",@progbits
	.align	128
        .global         _Z24compute_coherence_kernelPfS_i
        .type           _Z24compute_coherence_kernelPfS_i,@function
        .size           _Z24compute_coherence_kernelPfS_i,(.L_x_139 - _Z24compute_coherence_kernelPfS_i)
        .other          _Z24compute_coherence_kernelPfS_i,@"STO_CUDA_ENTRY STV_DEFAULT"
_Z24compute_coherence_kernelPfS_i:
.text._Z24compute_coherence_kernelPfS_i:
[----:B------:R-:W-:Y:S01]  /*0000*/  LDC R1, c[0x0][0x37c] ;  /* 0x0000df00ff017b82 */ /* 0x000fe20000000800 */
[----:B------:R-:W0:Y:S01]  /*0010*/  S2R R2, SR_TID.X ;  /* 0x0000000000027919 */ /* 0x000e220000002100 */
[----:B------:R-:W1:Y:S01]  /*0020*/  LDCU UR4, c[0x0][0x390] ;  /* 0x00007200ff0477ac */ /* 0x000e620008000800 */
[----:B------:R-:W-:Y:S01]  /*0030*/  BSSY.RECONVERGENT B0, `(.L_x_51) ;  /* 0x000001b000007945 */ /* 0x000fe20003800200 */
[----:B------:R-:W-:Y:S01]  /*0040*/  IMAD.MOV.U32 R0, RZ, RZ, RZ ;  /* 0x000000ffff007224 */ /* 0x000fe200078e00ff */
[----:B------:R-:W2:Y:S01]  /*0050*/  LDCU.64 UR8, c[0x0][0x358] ;  /* 0x00006b00ff0877ac */ /* 0x000ea20008000a00 */
[----:B-1----:R-:W-:-:S06]  /*0060*/  UIADD3 UR4, UPT, UPT, UR4, -0x1, URZ ;  /* 0xffffffff04047890 */ /* 0x002fcc000fffe0ff */
[----:B0-----:R-:W-:-:S13]  /*0070*/  ISETP.GE.AND P0, PT, R2, UR4, PT ;  /* 0x0000000402007c0c */ /* 0x001fda000bf06270 */
[----:B--2---:R-:W-:Y:S05]  /*0080*/  @P0 BRA `(.L_x_52) ;  /* 0x0000000000540947 */ /* 0x004fea0003800000 */
[----:B------:R-:W0:Y:S02]  /*0090*/  LDC.64 R4, c[0x0][0x380] ;  /* 0x0000e000ff047b82 */ /* 0x000e240000000a00 */
[----:B0-----:R-:W-:-:S05]  /*00a0*/  IMAD.WIDE.U32 R4, R2, 0x4, R4 ;  /* 0x0000000402047825 */ /* 0x001fca00078e0004 */
[----:B------:R-:W2:Y:S02]  /*00b0*/  LDG.E.CONSTANT R3, desc[UR8][R4.64] ;  /* 0x0000000804037981 */ /* 0x000ea4000c1e9900 */
[----:B--2---:R-:W-:-:S13]  /*00c0*/  FSETP.GT.AND P0, PT, R3, 1.00000001335143196e-10, PT ;  /* 0x2edbe6ff0300780b */ /* 0x004fda0003f04000 */
[----:B------:R-:W-:Y:S05]  /*00d0*/  @!P0 BRA `(.L_x_52) ;  /* 0x0000000000408947 */ /* 0x000fea0003800000 */
[----:B------:R-:W2:Y:S01]  /*00e0*/  LDG.E.CONSTANT R0, desc[UR8][R4.64+0x4] ;  /* 0x0000040804007981 */ /* 0x000ea2000c1e9900 */
[----:B------:R-:W0:Y:S01]  /*00f0*/  MUFU.RCP R6, R3 ;  /* 0x0000000300067308 */ /* 0x000e220000001000 */
[----:B------:R-:W-:Y:S01]  /*0100*/  BSSY.RECONVERGENT B1, `(.L_x_53) ;  /* 0x000000c000017945 */ /* 0x000fe20003800200 */
[----:B0-----:R-:W-:-:S04]  /*0110*/  FFMA R7, -R3, R6, 1 ;  /* 0x3f80000003077423 */ /* 0x001fc80000000106 */
[----:B------:R-:W-:Y:S01]  /*0120*/  FFMA R7, R6, R7, R6 ;  /* 0x0000000706077223 */ /* 0x000fe20000000006 */
[----:B--2---:R-:W-:-:S04]  /*0130*/  FADD R0, R3, -R0 ;  /* 0x8000000003007221 */ /* 0x004fc80000000000 */
[----:B------:R-:W0:Y:S01]  /*0140*/  FCHK P0, R0, R3 ;  /* 0x0000000300007302 */ /* 0x000e220000000000 */
[----:B------:R-:W-:-:S04]  /*0150*/  FFMA R6, R0, R7, RZ ;  /* 0x0000000700067223 */ /* 0x000fc800000000ff */
[----:B------:R-:W-:-:S04]  /*0160*/  FFMA R8, -R3, R6, R0 ;  /* 0x0000000603087223 */ /* 0x000fc80000000100 */
[----:B------:R-:W-:Y:S01]  /*0170*/  FFMA R6, R7, R8, R6 ;  /* 0x0000000807067223 */ /* 0x000fe20000000006 */
[----:B0-----:R-:W-:Y:S06]  /*0180*/  @!P0 BRA `(.L_x_54) ;  /* 0x00000000000c8947 */ /* 0x001fec0003800000 */
[----:B------:R-:W-:-:S07]  /*0190*/  MOV R4, 0x1b0 ;  /* 0x000001b000047802 */ /* 0x000fce0000000f00 */
[----:B------:R-:W-:Y:S05]  /*01a0*/  CALL.REL.NOINC `($__internal_2_$__cuda_sm3x_div_rn_noftz_f32_slowpath) ;  /* 0x0000000000b87944 */ /* 0x000fea0003c00000 */
[----:B------:R-:W-:-:S07]  /*01b0*/  IMAD.MOV.U32 R6, RZ, RZ, R0 ;  /* 0x000000ffff067224 */ /* 0x000fce00078e0000 */
.L_x_54:
[----:B------:R-:W-:Y:S05]  /*01c0*/  BSYNC.RECONVERGENT B1 ;  /* 0x0000000000017941 */ /* 0x000fea0003800200 */
.L_x_53:
[----:B------:R-:W-:-:S07]  /*01d0*/  FMNMX R0, RZ, R6, !PT ;  /* 0x00000006ff007209 */ /* 0x000fce0007800000 */
.L_x_52:
[----:B------:R-:W-:Y:S05]  /*01e0*/  BSYNC.RECONVERGENT B0 ;  /* 0x0000000000007941 */ /* 0x000fea0003800200 */
.L_x_51:
[----:B------:R-:W0:Y:S01]  /*01f0*/  S2UR UR6, SR_CgaCtaId ;  /* 0x00000000000679c3 */ /* 0x000e220000008800 */
[----:B------:R-:W-:Y:S01]  /*0200*/  UMOV UR5, 0x400 ;  /* 0x0000040000057882 */ /* 0x000fe20000000000 */
[----:B------:R-:W1:Y:S01]  /*0210*/  LDCU UR7, c[0x0][0x360] ;  /* 0x00006c00ff0777ac */ /* 0x000e620008000800 */
[----:B------:R-:W-:Y:S01]  /*0220*/  ISETP.NE.AND P1, PT, R2, RZ, PT ;  /* 0x000000ff0200720c */ /* 0x000fe20003f25270 */
[----:B-1----:R-:W-:Y:S02]  /*0230*/  UISETP.GE.U32.AND UP0, UPT, UR7, 0x2, UPT ;  /* 0x000000020700788c */ /* 0x002fe4000bf06070 */
[----:B0-----:R-:W-:-:S06]  /*0240*/  ULEA UR5, UR6, UR5, 0x18 ;  /* 0x0000000506057291 */ /* 0x001fcc000f8ec0ff */
[----:B------:R-:W-:-:S05]  /*0250*/  LEA R3, R2, UR5, 0x2 ;  /* 0x0000000502037c11 */ /* 0x000fca000f8e10ff */
[----:B------:R0:W-:Y:S01]  /*0260*/  STS [R3], R0 ;  /* 0x0000000003007388 */ /* 0x0001e20000000800 */
[----:B------:R-:W-:Y:S06]  /*0270*/  BAR.SYNC.DEFER_BLOCKING 0x0 ;  /* 0x0000000000007b1d */ /* 0x000fec0000010000 */
[----:B------:R-:W-:Y:S05]  /*0280*/  BRA.U !UP0, `(.L_x_55) ;  /* 0x0000000108307547 */ /* 0x000fea000b800000 */
[----:B0-----:R-:W-:-:S07]  /*0290*/  IMAD.U32 R0, RZ, RZ, UR7 ;  /* 0x00000007ff007e24 */ /* 0x001fce000f8e00ff */
.L_x_56:
[----:B------:R-:W-:-:S04]  /*02a0*/  SHF.R.U32.HI R7, RZ, 0x1, R0 ;  /* 0x00000001ff077819 */ /* 0x000fc80000011600 */
[----:B------:R-:W-:-:S13]  /*02b0*/  ISETP.GE.U32.AND P0, PT, R2, R7, PT ;  /* 0x000000070200720c */ /* 0x000fda0003f06070 */
[----:B------:R-:W-:Y:S01]  /*02c0*/  @!P0 IMAD R4, R7, 0x4, R3 ;  /* 0x0000000407048824 */ /* 0x000fe200078e0203 */
[----:B------:R-:W-:Y:S05]  /*02d0*/  @!P0 LDS R5, [R3] ;  /* 0x0000000003058984 */ /* 0x000fea0000000800 */
[----:B------:R-:W0:Y:S02]  /*02e0*/  @!P0 LDS R4, [R4] ;  /* 0x0000000004048984 */ /* 0x000e240000000800 */
[----:B0-----:R-:W-:-:S05]  /*02f0*/  @!P0 FADD R6, R4, R5 ;  /* 0x0000000504068221 */ /* 0x001fca0000000000 */
[----:B------:R1:W-:Y:S01]  /*0300*/  @!P0 STS [R3], R6 ;  /* 0x0000000603008388 */ /* 0x0003e20000000800 */
[----:B------:R-:W-:Y:S01]  /*0310*/  BAR.SYNC.DEFER_BLOCKING 0x0 ;  /* 0x0000000000007b1d */ /* 0x000fe20000010000 */
[----:B------:R-:W-:Y:S01]  /*0320*/  ISETP.GT.U32.AND P0, PT, R0, 0x3, PT ;  /* 0x000000030000780c */ /* 0x000fe20003f04070 */
[----:B------:R-:W-:-:S12]  /*0330*/  IMAD.MOV.U32 R0, RZ, RZ, R7 ;  /* 0x000000ffff007224 */ /* 0x000fd800078e0007 */
[----:B-1----:R-:W-:Y:S05]  /*0340*/  @P0 BRA `(.L_x_56) ;  /* 0xfffffffc00d40947 */ /* 0x002fea000383ffff */
.L_x_55:
[----:B------:R-:W-:Y:S05]  /*0350*/  @P1 EXIT ;  /* 0x000000000000194d */ /* 0x000fea0003800000 */
[----:B------:R-:W1:Y:S01]  /*0360*/  S2UR UR6, SR_CgaCtaId ;  /* 0x00000000000679c3 */ /* 0x000e620000008800 */
[----:B------:R-:W-:Y:S01]  /*0370*/  UMOV UR5, 0x400 ;  /* 0x0000040000057882 */ /* 0x000fe20000000000 */
[----:B0-----:R-:W-:-:S04]  /*0380*/  I2FP.F32.S32 R3, UR4 ;  /* 0x0000000400037c45 */ /* 0x001fc80008201400 */
[----:B------:R-:W0:Y:S02]  /*0390*/  MUFU.RCP R2, R3 ;  /* 0x0000000300027308 */ /* 0x000e240000001000 */
[----:B0-----:R-:W-:Y:S01]  /*03a0*/  FFMA R5, -R3, R2, 1 ;  /* 0x3f80000003057423 */ /* 0x001fe20000000102 */
[----:B-1----:R-:W-:-:S03]  /*03b0*/  ULEA UR5, UR6, UR5, 0x18 ;  /* 0x0000000506057291 */ /* 0x002fc6000f8ec0ff */
[----:B------:R-:W-:-:S06]  /*03c0*/  FFMA R5, R2, R5, R2 ;  /* 0x0000000502057223 */ /* 0x000fcc0000000002 */
[----:B------:R-:W0:Y:S02]  /*03d0*/  LDS R0, [UR5] ;  /* 0x00000005ff007984 */ /* 0x000e240008000800 */
[----:B0-----:R-:W0:Y:S01]  /*03e0*/  FCHK P0, R0, R3 ;  /* 0x0000000300007302 */ /* 0x001e220000000000 */
[----:B------:R-:W-:-:S04]  /*03f0*/  FFMA R2, R0, R5, RZ ;  /* 0x0000000500027223 */ /* 0x000fc800000000ff */
[----:B------:R-:W-:-:S04]  /*0400*/  FFMA R4, -R3, R2, R0 ;  /* 0x0000000203047223 */ /* 0x000fc80000000100 */
[----:B------:R-:W-:Y:S01]  /*0410*/  FFMA R5, R5, R4, R2 ;  /* 0x0000000405057223 */ /* 0x000fe20000000002 */
[----:B0-----:R-:W-:Y:S06]  /*0420*/  @!P0 BRA `(.L_x_57) ;  /* 0x00000000000c8947 */ /* 0x001fec0003800000 */
[----:B------:R-:W-:-:S07]  /*0430*/  MOV R4, 0x450 ;  /* 0x0000045000047802 */ /* 0x000fce0000000f00 */
[----:B------:R-:W-:Y:S05]  /*0440*/  CALL.REL.NOINC `($__internal_2_$__cuda_sm3x_div_rn_noftz_f32_slowpath) ;  /* 0x0000000000107944 */ /* 0x000fea0003c00000 */
[----:B------:R-:W-:-:S07]  /*0450*/  IMAD.MOV.U32 R5, RZ, RZ, R0 ;  /* 0x000000ffff057224 */ /* 0x000fce00078e0000 */
.L_x_57:
[----:B------:R-:W0:Y:S02]  /*0460*/  LDC.64 R2, c[0x0][0x388] ;  /* 0x0000e200ff027b82 */ /* 0x000e240000000a00 */
[----:B0-----:R-:W-:Y:S01]  /*0470*/  STG.E desc[UR8][R2.64], R5 ;  /* 0x0000000502007986 */ /* 0x001fe2000c101908 */
[----:B------:R-:W-:Y:S05]  /*0480*/  EXIT ;  /* 0x000000000000794d */ /* 0x000fea0003800000 */
        .weak           $__internal_2_$__cuda_sm3x_div_rn_noftz_f32_slowpath
        .type           $__internal_2_$__cuda_sm3x_div_rn_noftz_f32_slowpath,@function
        .size           $__internal_2_$__cuda_sm3x_div_rn_noftz_f32_slowpath,(.L_x_139 - $__internal_2_$__cuda_sm3x_div_rn_noftz_f32_slowpath)
$__internal_2_$__cuda_sm3x_div_rn_noftz_f32_slowpath:
[----:B------:R-:W-:Y:S01]  /*0490*/  SHF.R.U32.HI R6, RZ, 0x17, R3 ;  /* 0x00000017ff067819 */ /* 0x000fe20000011603 */
[----:B------:R-:W-:Y:S01]  /*04a0*/  BSSY.RECONVERGENT B2, `(.L_x_58) ;  /* 0x0000062000027945 */ /* 0x000fe20003800200 */
[----:B------:R-:W-:Y:S02]  /*04b0*/  SHF.R.U32.HI R5, RZ, 0x17, R0 ;  /* 0x00000017ff057819 */ /* 0x000fe40000011600 */
[----:B------:R-:W-:Y:S02]  /*04c0*/  LOP3.LUT R10, R6, 0xff, RZ, 0xc0, !PT ;  /* 0x000000ff060a7812 */ /* 0x000fe400078ec0ff */
[----:B------:R-:W-:-:S03]  /*04d0*/  LOP3.LUT R8, R5, 0xff, RZ, 0xc0, !PT ;  /* 0x000000ff05087812 */ /* 0x000fc600078ec0ff */
[----:B------:R-:W-:Y:S02]  /*04e0*/  VIADD R7, R10, 0xffffffff ;  /* 0xffffffff0a077836 */ /* 0x000fe40000000000 */
[----:B------:R-:W-:-:S03]  /*04f0*/  VIADD R6, R8, 0xffffffff ;  /* 0xffffffff08067836 */ /* 0x000fc60000000000 */
[----:B------:R-:W-:-:S04]  /*0500*/  ISETP.GT.U32.AND P0, PT, R7, 0xfd, PT ;  /* 0x000000fd0700780c */ /* 0x000fc80003f04070 */
        /* <DEDUP_REMOVED lines=19> */
[----:B------:R-:W-:Y:S02]  /*0640*/  ISETP.GE.AND P0, PT, R6, RZ, PT ;  /* 0x000000ff0600720c */ /* 0x000fe40003f06270 */
[----:B------:R-:W-:-:S11]  /*0650*/  ISETP.GE.AND P1, PT, R7, RZ, PT ;  /* 0x000000ff0700720c */ /* 0x000fd60003f26270 */
[----:B------:R-:W-:Y:S02]  /*0660*/  @P0 IMAD.MOV.U32 R5, RZ, RZ, RZ ;  /* 0x000000ffff050224 */ /* 0x000fe400078e00ff */
[----:B------:R-:W-:Y:S01]  /*0670*/  @!P0 FFMA R0, R0, 1.84467440737095516160e+19, RZ ;  /* 0x5f80000000008823 */ /* 0x000fe200000000ff */
[----:B------:R-:W-:Y:S02]  /*0680*/  @!P0 IMAD.MOV.U32 R5, RZ, RZ, -0x40 ;  /* 0xffffffc0ff058424 */ /* 0x000fe400078e00ff */
[----:B------:R-:W-:Y:S02]  /*0690*/  @!P1 FFMA R3, R3, 1.84467440737095516160e+19, RZ ;  /* 0x5f80000003039823 */ /* 0x000fe400000000ff */
[----:B------:R-:W-:-:S07]  /*06a0*/  @!P1 VIADD R5, R5, 0x40 ;  /* 0x0000004005059836 */ /* 0x000fce0000000000 */
.L_x_59:
[----:B------:R-:W-:Y:S01]  /*06b0*/  LEA R6, R10, 0xc0800000, 0x17 ;  /* 0xc08000000a067811 */ /* 0x000fe200078eb8ff */
[----:B------:R-:W-:Y:S04]  /*06c0*/  BSSY.RECONVERGENT B3, `(.L_x_64) ;  /* 0x0000036000037945 */ /* 0x000fe80003800200 */
[----:B------:R-:W-:Y:S02]  /*06d0*/  IMAD.IADD R6, R3, 0x1, -R6 ;  /* 0x0000000103067824 */ /* 0x000fe400078e0a06 */
[----:B------:R-:W-:Y:S02]  /*06e0*/  VIADD R3, R8, 0xffffff81 ;  /* 0xffffff8108037836 */ /* 0x000fe40000000000 */
[----:B------:R0:W1:Y:S01]  /*06f0*/  MUFU.RCP R7, R6 ;  /* 0x0000000600077308 */ /* 0x0000620000001000 */
[----:B------:R-:W-:Y:S01]  /*0700*/  FADD.FTZ R9, -R6, -RZ ;  /* 0x800000ff06097221 */ /* 0x000fe20000010100 */
[C---:B------:R-:W-:Y:S01]  /*0710*/  IMAD R0, R3.reuse, -0x800000, R0 ;  /* 0xff80000003007824 */ /* 0x040fe200078e0200 */
[----:B0-----:R-:W-:-:S05]  /*0720*/  IADD3 R6, PT, PT, R3, 0x7f, -R10 ;  /* 0x0000007f03067810 */ /* 0x001fca0007ffe80a */
[----:B------:R-:W-:Y:S02]  /*0730*/  IMAD.IADD R6, R6, 0x1, R5 ;  /* 0x0000000106067824 */ /* 0x000fe400078e0205 */
[----:B-1----:R-:W-:-:S04]  /*0740*/  FFMA R8, R7, R9, 1 ;  /* 0x3f80000007087423 */ /* 0x002fc80000000009 */
        /* <DEDUP_REMOVED lines=19> */
[CCC-:B------:R-:W-:Y:S01]  /*0880*/  FFMA.RZ R3, R12.reuse, R8.reuse, R7.reuse ;  /* 0x000000080c037223 */ /* 0x1c0fe2000000c007 */
[CCC-:B------:R-:W-:Y:S01]  /*0890*/  FFMA.RM R6, R12.reuse, R8.reuse, R7.reuse ;  /* 0x000000080c067223 */ /* 0x1c0fe20000004007 */
[C---:B------:R-:W-:Y:S02]  /*08a0*/  ISETP.NE.AND P2, PT, R9.reuse, RZ, PT ;  /* 0x000000ff0900720c */ /* 0x040fe40003f45270 */
[----:B------:R-:W-:Y:S02]  /*08b0*/  ISETP.NE.AND P1, PT, R9, RZ, PT ;  /* 0x000000ff0900720c */ /* 0x000fe40003f25270 */
[----:B------:R-:W-:Y:S01]  /*08c0*/  LOP3.LUT R5, R3, 0x7fffff, RZ, 0xc0, !PT ;  /* 0x007fffff03057812 */ /* 0x000fe200078ec0ff */
[----:B------:R-:W-:Y:S01]  /*08d0*/  FFMA.RP R3, R12, R8, R7 ;  /* 0x000000080c037223 */ /* 0x000fe20000008007 */
[----:B------:R-:W-:Y:S02]  /*08e0*/  VIADD R8, R9, 0x20 ;  /* 0x0000002009087836 */ /* 0x000fe40000000000 */
[----:B------:R-:W-:Y:S01]  /*08f0*/  LOP3.LUT R5, R5, 0x800000, RZ, 0xfc, !PT ;  /* 0x0080000005057812 */ /* 0x000fe200078efcff */
[----:B------:R-:W-:Y:S01]  /*0900*/  IMAD.MOV R7, RZ, RZ, -R9 ;  /* 0x000000ffff077224 */ /* 0x000fe200078e0a09 */
[----:B------:R-:W-:-:S02]  /*0910*/  FSETP.NEU.FTZ.AND P0, PT, R3, R6, PT ;  /* 0x000000060300720b */ /* 0x000fc40003f1d000 */
[----:B------:R-:W-:Y:S02]  /*0920*/  SHF.L.U32 R8, R5, R8, RZ ;  /* 0x0000000805087219 */ /* 0x000fe400000006ff */
[----:B------:R-:W-:Y:S02]  /*0930*/  SEL R6, R7, RZ, P2 ;  /* 0x000000ff07067207 */ /* 0x000fe40001000000 */
[----:B------:R-:W-:Y:S02]  /*0940*/  ISETP.NE.AND P1, PT, R8, RZ, P1 ;  /* 0x000000ff0800720c */ /* 0x000fe40000f25270 */
[----:B------:R-:W-:Y:S02]  /*0950*/  SHF.R.U32.HI R6, RZ, R6, R5 ;  /* 0x00000006ff067219 */ /* 0x000fe40000011605 */
[----:B------:R-:W-:Y:S02]  /*0960*/  PLOP3.LUT P0, PT, P0, P1, PT, 0xf8, 0x8f ;  /* 0x00000000008f781c */ /* 0x000fe40000703f70 */
[----:B------:R-:W-:-:S02]  /*0970*/  SHF.R.U32.HI R8, RZ, 0x1, R6 ;  /* 0x00000001ff087819 */ /* 0x000fc40000011606 */
[----:B------:R-:W-:-:S04]  /*0980*/  SEL R3, RZ, 0x1, !P0 ;  /* 0x00000001ff037807 */ /* 0x000fc80004000000 */
[----:B------:R-:W-:-:S04]  /*0990*/  LOP3.LUT R3, R3, 0x1, R8, 0xf8, !PT ;  /* 0x0000000103037812 */ /* 0x000fc800078ef808 */
[----:B------:R-:W-:-:S05]  /*09a0*/  LOP3.LUT R3, R3, R6, RZ, 0xc0, !PT ;  /* 0x0000000603037212 */ /* 0x000fca00078ec0ff */
[----:B------:R-:W-:-:S05]  /*09b0*/  IMAD.IADD R3, R8, 0x1, R3 ;  /* 0x0000000108037824 */ /* 0x000fca00078e0203 */
[----:B------:R-:W-:Y:S01]  /*09c0*/  LOP3.LUT R0, R3, R0, RZ, 0xfc, !PT ;  /* 0x0000000003007212 */ /* 0x000fe200078efcff */
[----:B------:R-:W-:Y:S06]  /*09d0*/  BRA `(.L_x_67) ;  /* 0x0000000000107947 */ /* 0x000fec0003800000 */
.L_x_66:
[----:B------:R-:W-:-:S04]  /*09e0*/  LOP3.LUT R0, R0, 0x80000000, RZ, 0xc0, !PT ;  /* 0x8000000000007812 */ /* 0x000fc800078ec0ff */
[----:B------:R-:W-:Y:S01]  /*09f0*/  LOP3.LUT R0, R0, 0x7f800000, RZ, 0xfc, !PT ;  /* 0x7f80000000007812 */ /* 0x000fe200078efcff */
[----:B------:R-:W-:Y:S06]  /*0a00*/  BRA `(.L_x_67) ;  /* 0x0000000000047947 */ /* 0x000fec0003800000 */
.L_x_65:
[----:B------:R-:W-:-:S07]  /*0a10*/  IMAD R0, R6, 0x800000, R0 ;  /* 0x0080000006007824 */ /* 0x000fce00078e0200 */
.L_x_67:
[----:B------:R-:W-:Y:S05]  /*0a20*/  BSYNC.RECONVERGENT B3 ;  /* 0x0000000000037941 */ /* 0x000fea0003800200 */
.L_x_64:
[----:B------:R-:W-:Y:S05]  /*0a30*/  BRA `(.L_x_68) ;  /* 0x0000000000207947 */ /* 0x000fea0003800000 */
.L_x_63:
[----:B------:R-:W-:-:S04]  /*0a40*/  LOP3.LUT R0, R3, 0x80000000, R0, 0x48, !PT ;  /* 0x8000000003007812 */ /* 0x000fc800078e4800 */
[----:B------:R-:W-:Y:S01]  /*0a50*/  LOP3.LUT R0, R0, 0x7f800000, RZ, 0xfc, !PT ;  /* 0x7f80000000007812 */ /* 0x000fe200078efcff */
[----:B------:R-:W-:Y:S06]  /*0a60*/  BRA `(.L_x_68) ;  /* 0x0000000000147947 */ /* 0x000fec0003800000 */
.L_x_62:
[----:B------:R-:W-:Y:S01]  /*0a70*/  LOP3.LUT R0, R3, 0x80000000, R0, 0x48, !PT ;  /* 0x8000000003007812 */ /* 0x000fe200078e4800 */
[----:B------:R-:W-:Y:S06]  /*0a80*/  BRA `(.L_x_68) ;  /* 0x00000000000c7947 */ /* 0x000fec0003800000 */
.L_x_61:
[----:B------:R-:W0:Y:S01]  /*0a90*/  MUFU.RSQ R0, -QNAN ;  /* 0xffc0000000007908 */ /* 0x000e220000001400 */
[----:B------:R-:W-:Y:S05]  /*0aa0*/  BRA `(.L_x_68) ;  /* 0x0000000000047947 */ /* 0x000fea0003800000 */
.L_x_60:
[----:B------:R-:W-:-:S07]  /*0ab0*/  FADD.FTZ R0, R0, R3 ;  /* 0x0000000300007221 */ /* 0x000fce0000010000 */
.L_x_68:
[----:B------:R-:W-:Y:S05]  /*0ac0*/  BSYNC.RECONVERGENT B2 ;  /* 0x0000000000027941 */ /* 0x000fea0003800200 */
.L_x_58:
[----:B------:R-:W-:-:S04]  /*0ad0*/  IMAD.MOV.U32 R5, RZ, RZ, 0x0 ;  /* 0x00000000ff057424 */ /* 0x000fc800078e00ff */
[----:B0-----:R-:W-:Y:S05]  /*0ae0*/  RET.REL.NODEC R4 `(_Z24compute_coherence_kernelPfS_i) ;  /* 0xfffffff404447950 */ /* 0x001fea0003c3ffff */
.L_x_69:
        /* <DEDUP_REMOVED lines=9> */
.L_x_139:


//--------------------- .text._Z29compute_effective_rank_kernelPfS_i --------------------------
	.section	.text._Z29compute_effective_rank_kernelPfS_i,"ax",@progbits
	.align	128
        .global         _Z29compute_effective_rank_kernelPfS_i
        .type           _Z29compute_effective_rank_kernelPfS_i,@function
        .size           _Z29compute_effective_rank_kernelPfS_i,(.L_x_140 - _Z29compute_effective_rank_kernelPfS_i)
        .other          _Z29compute_effective_rank_kernelPfS_i,@"STO_CUDA_ENTRY STV_DEFAULT"
_Z29compute_effective_rank_kernelPfS_i:
.text._Z29compute_effective_rank_kernelPfS_i:
[----:B------:R-:W-:Y:S01]  /*0000*/  LDC R1, c[0x0][0x37c] ;  /* 0x0000df00ff017b82 */ /* 0x000fe20000000800 */
[----:B------:R-:W0:Y:S07]  /*0010*/  S2R R2, SR_TID.X ;  /* 0x0000000000027919 */ /* 0x000e2e0000002100 */
[----:B------:R-:W1:Y:S01]  /*0020*/  LDC R16, c[0x0][0x390] ;  /* 0x0000e400ff107b82 */ /* 0x000e620000000800 */
[----:B------:R-:W2:Y:S01]  /*0030*/  LDCU.64 UR6, c[0x0][0x358] ;  /* 0x00006b00ff0677ac */ /* 0x000ea20008000a00 */
[----:B------:R-:W-:Y:S01]  /*0040*/  BSSY.RECONVERGENT B0, `(.L_x_70) ;  /* 0x0000015000007945 */ /* 0x000fe20003800200 */
[----:B-1----:R-:W-:-:S04]  /*0050*/  VIMNMX R17, PT, PT, R16, 0x100, PT ;  /* 0x0000010010117848 */ /* 0x002fc80003fe0100 */
[----:B0-----:R-:W-:-:S13]  /*0060*/  ISETP.GE.AND P0, PT, R2, R17, PT ;  /* 0x000000110200720c */ /* 0x001fda0003f06270 */
[----:B--2---:R-:W-:Y:S05]  /*0070*/  @P0 BRA `(.L_x_71) ;  /* 0x0000000000440947 */ /* 0x004fea0003800000 */
[----:B------:R-:W0:Y:S01]  /*0080*/  S2UR UR5, SR_CgaCtaId ;  /* 0x00000000000579c3 */ /* 0x000e220000008800 */
[----:B------:R-:W-:Y:S01]  /*0090*/  UMOV UR4, 0x400 ;  /* 0x0000040000047882 */ /* 0x000fe20000000000 */
[----:B------:R-:W-:Y:S01]  /*00a0*/  HFMA2 R3, -RZ, RZ, 0, 0 ;  /* 0x00000000ff037431 */ /* 0x000fe200000001ff */
[----:B------:R-:W-:Y:S01]  /*00b0*/  BSSY.RECONVERGENT B1, `(.L_x_72) ;  /* 0x000000c000017945 */ /* 0x000fe20003800200 */
[----:B------:R-:W-:-:S04]  /*00c0*/  MOV R9, R2 ;  /* 0x0000000200097202 */ /* 0x000fc80000000f00 */
[----:B------:R-:W1:Y:S08]  /*00d0*/  LDC R8, c[0x0][0x360] ;  /* 0x0000d800ff087b82 */ /* 0x000e700000000800 */
[----:B------:R-:W2:Y:S01]  /*00e0*/  LDC.64 R6, c[0x0][0x380] ;  /* 0x0000e000ff067b82 */ /* 0x000ea20000000a00 */
[----:B0-----:R-:W-:-:S06]  /*00f0*/  ULEA UR4, UR5, UR4, 0x18 ;  /* 0x0000000405047291 */ /* 0x001fcc000f8ec0ff */
[----:B------:R-:W-:-:S07]  /*0100*/  LEA R0, R2, UR4, 0x2 ;  /* 0x0000000402007c11 */ /* 0x000fce000f8e10ff */
.L_x_73:
[----:B--2---:R-:W-:-:S06]  /*0110*/  IMAD.WIDE R4, R9, 0x4, R6 ;  /* 0x0000000409047825 */ /* 0x004fcc00078e0206 */
[----:B------:R-:W2:Y:S01]  /*0120*/  LDG.E.CONSTANT R4, desc[UR6][R4.64] ;  /* 0x0000000604047981 */ /* 0x000ea2000c1e9900 */
[----:B-1----:R-:W-:-:S05]  /*0130*/  IMAD.IADD R9, R8, 0x1, R9 ;  /* 0x0000000108097824 */ /* 0x002fca00078e0209 */
[----:B------:R-:W-:Y:S01]  /*0140*/  ISETP.GE.AND P0, PT, R9, R16, PT ;  /* 0x000000100900720c */ /* 0x000fe20003f06270 */
[----:B--2---:R-:W-:-:S12]  /*0150*/  FFMA R3, R4, R4, R3 ;  /* 0x0000000404037223 */ /* 0x004fd80000000003 */
[----:B------:R-:W-:Y:S05]  /*0160*/  @!P0 BRA `(.L_x_73) ;  /* 0xfffffffc00e88947 */ /* 0x000fea000383ffff */
[----:B------:R-:W-:Y:S05]  /*0170*/  BSYNC.RECONVERGENT B1 ;  /* 0x0000000000017941 */ /* 0x000fea0003800200 */
.L_x_72:
[----:B------:R0:W-:Y:S02]  /*0180*/  STS [R0], R3 ;  /* 0x0000000300007388 */ /* 0x0001e40000000800 */
.L_x_71:
[----:B------:R-:W-:Y:S05]  /*0190*/  BSYNC.RECONVERGENT B0 ;  /* 0x0000000000007941 */ /* 0x000fea0003800200 */
.L_x_70:
[----:B------:R-:W-:Y:S01]  /*01a0*/  BAR.SYNC.DEFER_BLOCKING 0x0 ;  /* 0x0000000000007b1d */ /* 0x000fe20000010000 */
[----:B------:R-:W-:Y:S01]  /*01b0*/  ISETP.GE.AND P0, PT, R16, 0x1, PT ;  /* 0x000000011000780c */ /* 0x000fe20003f06270 */
[----:B0-----:R-:W-:-:S12]  /*01c0*/  HFMA2 R3, -RZ, RZ, 0, 0 ;  /* 0x00000000ff037431 */ /* 0x001fd800000001ff */
[----:B------:R-:W-:Y:S05]  /*01d0*/  @!P0 BRA `(.L_x_74) ;  /* 0x0000000400608947 */ /* 0x000fea0003800000 */
[----:B------:R-:W-:Y:S01]  /*01e0*/  ISETP.GE.U32.AND P1, PT, R16, 0x10, PT ;  /* 0x000000101000780c */ /* 0x000fe20003f26070 */
[----:B------:R-:W-:Y:S01]  /*01f0*/  IMAD.MOV.U32 R0, RZ, RZ, RZ ;  /* 0x000000ffff007224 */ /* 0x000fe200078e00ff */
[----:B------:R-:W-:Y:S02]  /*0200*/  LOP3.LUT R19, R17, 0xf, RZ, 0xc0, !PT ;  /* 0x0000000f11137812 */ /* 0x000fe400078ec0ff */
[----:B------:R-:W-:Y:S02]  /*0210*/  MOV R3, RZ ;  /* 0x000000ff00037202 */ /* 0x000fe40000000f00 */
[----:B------:R-:W-:-:S07]  /*0220*/  ISETP.NE.AND P2, PT, R19, RZ, PT ;  /* 0x000000ff1300720c */ /* 0x000fce0003f45270 */
[----:B------:R-:W-:Y:S06]  /*0230*/  @!P1 BRA `(.L_x_75) ;  /* 0x00000000008c9947 */ /* 0x000fec0003800000 */
[----:B------:R-:W0:Y:S01]  /*0240*/  S2UR UR5, SR_CgaCtaId ;  /* 0x00000000000579c3 */ /* 0x000e220000008800 */
[----:B------:R-:W-:Y:S01]  /*0250*/  LOP3.LUT R0, R17, 0xffff, RZ, 0xc0, !PT ;  /* 0x0000ffff11007812 */ /* 0x000fe200078ec0ff */
[----:B------:R-:W-:Y:S01]  /*0260*/  UMOV UR4, 0x400 ;  /* 0x0000040000047882 */ /* 0x000fe20000000000 */
[----:B------:R-:W-:Y:S02]  /*0270*/  MOV R3, RZ ;  /* 0x000000ff00037202 */ /* 0x000fe40000000f00 */
[----:B------:R-:W-:-:S04]  /*0280*/  SHF.R.U32.HI R0, RZ, 0x4, R0 ;  /* 0x00000004ff007819 */ /* 0x000fc80000011600 */
[----:B------:R-:W-:-:S04]  /*0290*/  SHF.L.U32 R0, R0, 0x4, RZ ;  /* 0x0000000400007819 */ /* 0x000fc800000006ff */
[----:B------:R-:W-:Y:S02]  /*02a0*/  LOP3.LUT R18, R0, 0x1f0, RZ, 0xe2, !PT ;  /* 0x000001f000127812 */ /* 0x000fe400078ee2ff */
[----:B------:R-:W-:-:S03]  /*02b0*/  LOP3.LUT R0, R17, 0x1f0, RZ, 0xc0, !PT ;  /* 0x000001f011007812 */ /* 0x000fc600078ec0ff */
[----:B------:R-:W-:Y:S01]  /*02c0*/  IMAD.MOV R18, RZ, RZ, -R18 ;  /* 0x000000ffff127224 */ /* 0x000fe200078e0a12 */
[----:B0-----:R-:W-:-:S04]  /*02d0*/  ULEA UR4, UR5, UR4, 0x18 ;  /* 0x0000000405047291 */ /* 0x001fc8000f8ec0ff */
[----:B------:R-:W-:-:S12]  /*02e0*/  UIADD3 UR4, UPT, UPT, UR4, 0x20, URZ ;  /* 0x0000002004047890 */ /* 0x000fd8000fffe0ff */
.L_x_76:
[----:B------:R-:W0:Y:S01]  /*02f0*/  LDS.128 R4, [UR4+-0x20] ;  /* 0xffffe004ff047984 */ /* 0x000e220008000c00 */
[----:B------:R-:W-:-:S03]  /*0300*/  IADD3 R18, PT, PT, R18, 0x10, RZ ;  /* 0x0000001012127810 */ /* 0x000fc60007ffe0ff */
[----:B------:R-:W1:Y:S01]  /*0310*/  LDS.128 R12, [UR4+-0x10] ;  /* 0xfffff004ff0c7984 */ /* 0x000e620008000c00 */
[----:B------:R-:W-:-:S03]  /*0320*/  ISETP.NE.AND P1, PT, R18, RZ, PT ;  /* 0x000000ff1200720c */ /* 0x000fc60003f25270 */
[----:B------:R-:W2:Y:S04]  /*0330*/  LDS.128 R8, [UR4] ;  /* 0x00000004ff087984 */ /* 0x000ea80008000c00 */
[----:B------:R-:W3:Y:S01]  /*0340*/  LDS.128 R20, [UR4+0x10] ;  /* 0x00001004ff147984 */ /* 0x000ee20008000c00 */
[----:B------:R-:W-:Y:S01]  /*0350*/  UIADD3 UR4, UPT, UPT, UR4, 0x40, URZ ;  /* 0x0000004004047890 */ /* 0x000fe2000fffe0ff */
[----:B0-----:R-:W-:-:S04]  /*0360*/  FADD R4, R4, R3 ;  /* 0x0000000304047221 */ /* 0x001fc80000000000 */
[----:B------:R-:W-:-:S04]  /*0370*/  FADD R5, R4, R5 ;  /* 0x0000000504057221 */ /* 0x000fc80000000000 */
[----:B------:R-:W-:-:S04]  /*0380*/  FADD R6, R5, R6 ;  /* 0x0000000605067221 */ /* 0x000fc80000000000 */
[----:B------:R-:W-:-:S04]  /*0390*/  FADD R7, R6, R7 ;  /* 0x0000000706077221 */ /* 0x000fc80000000000 */
[----:B-1----:R-:W-:-:S04]  /*03a0*/  FADD R12, R7, R12 ;  /* 0x0000000c070c7221 */ /* 0x002fc80000000000 */
[----:B------:R-:W-:-:S04]  /*03b0*/  FADD R13, R12, R13 ;  /* 0x0000000d0c0d7221 */ /* 0x000fc80000000000 */
[----:B------:R-:W-:-:S04]  /*03c0*/  FADD R14, R13, R14 ;  /* 0x0000000e0d0e7221 */ /* 0x000fc80000000000 */
[----:B------:R-:W-:-:S04]  /*03d0*/  FADD R15, R14, R15 ;  /* 0x0000000f0e0f7221 */ /* 0x000fc80000000000 */
[----:B--2---:R-:W-:-:S04]  /*03e0*/  FADD R8, R15, R8 ;  /* 0x000000080f087221 */ /* 0x004fc80000000000 */
[----:B------:R-:W-:-:S04]  /*03f0*/  FADD R9, R8, R9 ;  /* 0x0000000908097221 */ /* 0x000fc80000000000 */
[----:B------:R-:W-:-:S04]  /*0400*/  FADD R10, R9, R10 ;  /* 0x0000000a090a7221 */ /* 0x000fc80000000000 */
[----:B------:R-:W-:-:S04]  /*0410*/  FADD R11, R10, R11 ;  /* 0x0000000b0a0b7221 */ /* 0x000fc80000000000 */
[----:B---3--:R-:W-:-:S04]  /*0420*/  FADD R20, R11, R20 ;  /* 0x000000140b147221 */ /* 0x008fc80000000000 */
[----:B------:R-:W-:-:S04]  /*0430*/  FADD R21, R20, R21 ;  /* 0x0000001514157221 */ /* 0x000fc80000000000 */
[----:B------:R-:W-:-:S04]  /*0440*/  FADD R22, R21, R22 ;  /* 0x0000001615167221 */ /* 0x000fc80000000000 */
[----:B------:R-:W-:Y:S01]  /*0450*/  FADD R3, R22, R23 ;  /* 0x0000001716037221 */ /* 0x000fe20000000000 */
[----:B------:R-:W-:Y:S06]  /*0460*/  @P1 BRA `(.L_x_76) ;  /* 0xfffffffc00a01947 */ /* 0x000fec000383ffff */
.L_x_75:
[----:B------:R-:W-:Y:S05]  /*0470*/  @!P2 BRA `(.L_x_74) ;  /* 0x0000000000b8a947 */ /* 0x000fea0003800000 */
[----:B------:R-:W-:Y:S02]  /*0480*/  ISETP.GE.U32.AND P1, PT, R19, 0x8, PT ;  /* 0x000000081300780c */ /* 0x000fe40003f26070 */
[----:B------:R-:W-:-:S04]  /*0490*/  LOP3.LUT R13, R17, 0x7, RZ, 0xc0, !PT ;  /* 0x00000007110d7812 */ /* 0x000fc800078ec0ff */
[----:B------:R-:W-:-:S07]  /*04a0*/  ISETP.NE.AND P2, PT, R13, RZ, PT ;  /* 0x000000ff0d00720c */ /* 0x000fce0003f45270 */
[----:B------:R-:W-:Y:S06]  /*04b0*/  @!P1 BRA `(.L_x_77) ;  /* 0x00000000003c9947 */ /* 0x000fec0003800000 */
[----:B------:R-:W0:Y:S01]  /*04c0*/  S2R R5, SR_CgaCtaId ;  /* 0x0000000000057919 */ /* 0x000e220000008800 */
[----:B------:R-:W-:-:S04]  /*04d0*/  MOV R4, 0x400 ;  /* 0x0000040000047802 */ /* 0x000fc80000000f00 */
[----:B0-----:R-:W-:-:S04]  /*04e0*/  LEA R5, R5, R4, 0x18 ;  /* 0x0000000405057211 */ /* 0x001fc800078ec0ff */
[C---:B------:R-:W-:Y:S01]  /*04f0*/  LEA R12, R0.reuse, R5, 0x2 ;  /* 0x00000005000c7211 */ /* 0x040fe200078e10ff */
[----:B------:R-:W-:-:S04]  /*0500*/  VIADD R0, R0, 0x8 ;  /* 0x0000000800007836 */ /* 0x000fc80000000000 */
[----:B------:R-:W0:Y:S04]  /*0510*/  LDS.128 R4, [R12] ;  /* 0x000000000c047984 */ /* 0x000e280000000c00 */
[----:B------:R-:W1:Y:S01]  /*0520*/  LDS.128 R8, [R12+0x10] ;  /* 0x000010000c087984 */ /* 0x000e620000000c00 */
[----:B0-----:R-:W-:-:S04]  /*0530*/  FADD R4, R3, R4 ;  /* 0x0000000403047221 */ /* 0x001fc80000000000 */
[----:B------:R-:W-:-:S04]  /*0540*/  FADD R5, R4, R5 ;  /* 0x0000000504057221 */ /* 0x000fc80000000000 */
[----:B------:R-:W-:-:S04]  /*0550*/  FADD R6, R5, R6 ;  /* 0x0000000605067221 */ /* 0x000fc80000000000 */
[----:B------:R-:W-:-:S04]  /*0560*/  FADD R7, R6, R7 ;  /* 0x0000000706077221 */ /* 0x000fc80000000000 */
[----:B-1----:R-:W-:-:S04]  /*0570*/  FADD R8, R7, R8 ;  /* 0x0000000807087221 */ /* 0x002fc80000000000 */
[----:B------:R-:W-:-:S04]  /*0580*/  FADD R9, R8, R9 ;  /* 0x0000000908097221 */ /* 0x000fc80000000000 */
[----:B------:R-:W-:-:S04]  /*0590*/  FADD R10, R9, R10 ;  /* 0x0000000a090a7221 */ /* 0x000fc80000000000 */
[----:B------:R-:W-:-:S07]  /*05a0*/  FADD R3, R10, R11 ;  /* 0x0000000b0a037221 */ /* 0x000fce0000000000 */
.L_x_77:
        /* <DEDUP_REMOVED lines=8> */
[C---:B------:R-:W-:Y:S02]  /*0630*/  LEA R5, R0.reuse, R5, 0x2 ;  /* 0x0000000500057211 */ /* 0x040fe400078e10ff */
[----:B------:R-:W-:-:S04]  /*0640*/  IADD3 R0, PT, PT, R0, 0x4, RZ ;  /* 0x0000000400007810 */ /* 0x000fc80007ffe0ff */
[----:B------:R-:W0:Y:S02]  /*0650*/  LDS.128 R4, [R5] ;  /* 0x0000000005047984 */ /* 0x000e240000000c00 */
[----:B0-----:R-:W-:-:S04]  /*0660*/  FADD R4, R3, R4 ;  /* 0x0000000403047221 */ /* 0x001fc80000000000 */
[----:B------:R-:W-:-:S04]  /*0670*/  FADD R3, R4, R5 ;  /* 0x0000000504037221 */ /* 0x000fc80000000000 */
[----:B------:R-:W-:-:S04]  /*0680*/  FADD R6, R3, R6 ;  /* 0x0000000603067221 */ /* 0x000fc80000000000 */
[----:B------:R-:W-:-:S07]  /*0690*/  FADD R3, R6, R7 ;  /* 0x0000000706037221 */ /* 0x000fce0000000000 */
.L_x_78:
[----:B------:R-:W-:Y:S05]  /*06a0*/  @!P2 BRA `(.L_x_74) ;  /* 0x00000000002ca947 */ /* 0x000fea0003800000 */
[----:B------:R-:W0:Y:S01]  /*06b0*/  S2R R5, SR_CgaCtaId ;  /* 0x0000000000057919 */ /* 0x000e220000008800 */
[----:B------:R-:W-:Y:S01]  /*06c0*/  MOV R4, 0x400 ;  /* 0x0000040000047802 */ /* 0x000fe20000000f00 */
[----:B------:R-:W-:-:S03]  /*06d0*/  IMAD.MOV R8, RZ, RZ, -R8 ;  /* 0x000000ffff087224 */ /* 0x000fc600078e0a08 */
[----:B0-----:R-:W-:-:S04]  /*06e0*/  LEA R5, R5, R4, 0x18 ;  /* 0x0000000405057211 */ /* 0x001fc800078ec0ff */
[----:B------:R-:W-:-:S07]  /*06f0*/  LEA R0, R0, R5, 0x2 ;  /* 0x0000000500007211 */ /* 0x000fce00078e10ff */
.L_x_79:
[----:B------:R0:W1:Y:S01]  /*0700*/  LDS R4, [R0] ;  /* 0x0000000000047984 */ /* 0x0000620000000800 */
[----:B------:R-:W-:-:S04]  /*0710*/  IADD3 R8, PT, PT, R8, 0x1, RZ ;  /* 0x0000000108087810 */ /* 0x000fc80007ffe0ff */
[----:B------:R-:W-:Y:S01]  /*0720*/  ISETP.NE.AND P1, PT, R8, RZ, PT ;  /* 0x000000ff0800720c */ /* 0x000fe20003f25270 */
[----:B0-----:R-:W-:Y:S02]  /*0730*/  VIADD R0, R0, 0x4 ;  /* 0x0000000400007836 */ /* 0x001fe40000000000 */
[----:B-1----:R-:W-:-:S10]  /*0740*/  FADD R3, R4, R3 ;  /* 0x0000000304037221 */ /* 0x002fd40000000000 */
[----:B------:R-:W-:Y:S05]  /*0750*/  @P1 BRA `(.L_x_79) ;  /* 0xfffffffc00e81947 */ /* 0x000fea000383ffff */
.L_x_74:
[----:B------:R-:W-:-:S13]  /*0760*/  FSETP.LEU.OR P0, PT, R3, RZ, !P0 ;  /* 0x000000ff0300720b */ /* 0x000fda000470b400 */
[----:B------:R-:W-:Y:S05]  /*0770*/  @P0 BRA `(.L_x_80) ;  /* 0x00000004007c0947 */ /* 0x000fea0003800000 */
[----:B------:R-:W-:Y:S01]  /*0780*/  ISETP.GE.U32.AND P0, PT, R16, 0x4, PT ;  /* 0x000000041000780c */ /* 0x000fe20003f06070 */
[----:B------:R-:W-:Y:S01]  /*0790*/  HFMA2 R4, -RZ, RZ, 0, 0 ;  /* 0x00000000ff047431 */ /* 0x000fe200000001ff */
[----:B------:R-:W-:-:S11]  /*07a0*/  LOP3.LUT R5, R17, 0x3, RZ, 0xc0, !PT ;  /* 0x0000000311057812 */ /* 0x000fd600078ec0ff */
[----:B------:R-:W-:Y:S05]  /*07b0*/  @!P0 BRA `(.L_x_81) ;  /* 0x00000004000c8947 */ /* 0x000fea0003800000 */
[----:B------:R-:W0:Y:S01]  /*07c0*/  S2UR UR5, SR_CgaCtaId ;  /* 0x00000000000579c3 */ /* 0x000e220000008800 */
[C---:B------:R-:W-:Y:S01]  /*07d0*/  LOP3.LUT R0, R17.reuse, 0xffff, RZ, 0xc0, !PT ;  /* 0x0000ffff11007812 */ /* 0x040fe200078ec0ff */
[----:B------:R-:W-:Y:S01]  /*07e0*/  UMOV UR4, 0x400 ;  /* 0x0000040000047882 */ /* 0x000fe20000000000 */
[----:B------:R-:W-:Y:S02]  /*07f0*/  LOP3.LUT R4, R17, 0x1fc, RZ, 0xc0, !PT ;  /* 0x000001fc11047812 */ /* 0x000fe400078ec0ff */
[----:B------:R-:W-:-:S04]  /*0800*/  SHF.R.U32.HI R0, RZ, 0x2, R0 ;  /* 0x00000002ff007819 */ /* 0x000fc80000011600 */
[----:B------:R-:W-:-:S04]  /*0810*/  SHF.L.U32 R0, R0, 0x2, RZ ;  /* 0x0000000200007819 */ /* 0x000fc800000006ff */
[----:B------:R-:W-:-:S05]  /*0820*/  LOP3.LUT R6, R0, 0x1fc, RZ, 0xe2, !PT ;  /* 0x000001fc00067812 */ /* 0x000fca00078ee2ff */
[----:B------:R-:W-:Y:S01]  /*0830*/  IMAD.MOV R6, RZ, RZ, -R6 ;  /* 0x000000ffff067224 */ /* 0x000fe200078e0a06 */
[----:B0-----:R-:W-:-:S04]  /*0840*/  ULEA UR4, UR5, UR4, 0x18 ;  /* 0x0000000405047291 */ /* 0x001fc8000f8ec0ff */
[----:B------:R-:W-:-:S12]  /*0850*/  UIADD3 UR4, UPT, UPT, UR4, 0x8, URZ ;  /* 0x0000000804047890 */ /* 0x000fd8000fffe0ff */
.L_x_86:
[----:B0-----:R-:W0:Y:S01]  /*0860*/  LDS R0, [UR4+-0x8] ;  /* 0xfffff804ff007984 */ /* 0x001e220008000800 */
[----:B------:R-:W1:Y:S01]  /*0870*/  MUFU.RCP R8, R3 ;  /* 0x0000000300087308 */ /* 0x000e620000001000 */
[----:B------:R-:W-:-:S04]  /*0880*/  IADD3 R6, PT, PT, R6, 0x4, RZ ;  /* 0x0000000406067810 */ /* 0x000fc80007ffe0ff */
[----:B------:R-:W-:Y:S01]  /*0890*/  ISETP.NE.AND P2, PT, R6, RZ, PT ;  /* 0x000000ff0600720c */ /* 0x000fe20003f45270 */
[----:B-1----:R-:W-:-:S04]  /*08a0*/  FFMA R7, R8, -R3, 1 ;  /* 0x3f80000008077423 */ /* 0x002fc80000000803 */
[----:B------:R-:W-:Y:S01]  /*08b0*/  FFMA R7, R8, R7, R8 ;  /* 0x0000000708077223 */ /* 0x000fe20000000008 */
[----:B0-----:R-:W0:Y:S03]  /*08c0*/  FCHK P0, R0, R3 ;  /* 0x0000000300007302 */ /* 0x001e260000000000 */
[----:B------:R-:W-:-:S04]  /*08d0*/  FFMA R8, R0, R7, RZ ;  /* 0x0000000700087223 */ /* 0x000fc800000000ff */
[----:B------:R-:W-:-:S04]  /*08e0*/  FFMA R9, R8, -R3, R0 ;  /* 0x8000000308097223 */ /* 0x000fc80000000000 */
[----:B------:R-:W-:Y:S01]  /*08f0*/  FFMA R7, R7, R9, R8 ;  /* 0x0000000907077223 */ /* 0x000fe20000000008 */
[----:B0-----:R-:W-:Y:S06]  /*0900*/  @!P0 BRA `(.L_x_82) ;  /* 0x0000000000088947 */ /* 0x001fec0003800000 */
[----:B------:R-:W-:-:S07]  /*0910*/  MOV R8, 0x930 ;  /* 0x0000093000087802 */ /* 0x000fce0000000f00 */
[----:B------:R-:W-:Y:S05]  /*0920*/  CALL.REL.NOINC `($__internal_3_$__cuda_sm3x_div_rn_noftz_f32_slowpath) ;  /* 0x0000000c00c47944 */ /* 0x000fea0003c00000 */
.L_x_82:
[----:B------:R-:W0:Y:S01]  /*0930*/  LDS R11, [UR4+-0x4] ;  /* 0xfffffc04ff0b7984 */ /* 0x000e220008000800 */
[----:B------:R-:W1:Y:S03]  /*0940*/  MUFU.RCP R0, R3 ;  /* 0x0000000300007308 */ /* 0x000e660000001000 */
[----:B------:R2:W-:Y:S01]  /*0950*/  STS [UR4+-0x8], R7 ;  /* 0xfffff807ff007988 */ /* 0x0005e20008000804 */
[----:B-1----:R-:W-:-:S04]  /*0960*/  FFMA R9, R0, -R3, 1 ;  /* 0x3f80000000097423 */ /* 0x002fc80000000803 */
[----:B------:R-:W-:Y:S01]  /*0970*/  FFMA R0, R0, R9, R0 ;  /* 0x0000000900007223 */ /* 0x000fe20000000000 */
[----:B0-----:R-:W0:Y:S03]  /*0980*/  FCHK P0, R11, R3 ;  /* 0x000000030b007302 */ /* 0x001e260000000000 */
[----:B------:R-:W-:-:S04]  /*0990*/  FFMA R8, R0, R11, RZ ;  /* 0x0000000b00087223 */ /* 0x000fc800000000ff */
[----:B------:R-:W-:-:S04]  /*09a0*/  FFMA R9, R8, -R3, R11 ;  /* 0x8000000308097223 */ /* 0x000fc8000000000b */
[----:B------:R-:W-:Y:S01]  /*09b0*/  FFMA R8, R0, R9, R8 ;  /* 0x0000000900087223 */ /* 0x000fe20000000008 */
[----:B0-2---:R-:W-:Y:S06]  /*09c0*/  @!P0 BRA `(.L_x_83) ;  /* 0x0000000000108947 */ /* 0x005fec0003800000 */
[----:B------:R-:W-:Y:S02]  /*09d0*/  MOV R0, R11 ;  /* 0x0000000b00007202 */ /* 0x000fe40000000f00 */
[----:B------:R-:W-:-:S07]  /*09e0*/  MOV R8, 0xa00 ;  /* 0x00000a0000087802 */ /* 0x000fce0000000f00 */
[----:B------:R-:W-:Y:S05]  /*09f0*/  CALL.REL.NOINC `($__internal_3_$__cuda_sm3x_div_rn_noftz_f32_slowpath) ;  /* 0x0000000c00907944 */ /* 0x000fea0003c00000 */
[----:B------:R-:W-:-:S07]  /*0a00*/  IMAD.MOV.U32 R8, RZ, RZ, R7 ;  /* 0x000000ffff087224 */ /* 0x000fce00078e0007 */
.L_x_83:
[----:B------:R-:W0:Y:S01]  /*0a10*/  LDS R12, [UR4] ;  /* 0x00000004ff0c7984 */ /* 0x000e220008000800 */
        /* <DEDUP_REMOVED lines=12> */
.L_x_84:
[----:B------:R-:W0:Y:S01]  /*0ae0*/  LDS R11, [UR4+0x4] ;  /* 0x00000404ff0b7984 */ /* 0x000e220008000800 */
[----:B------:R-:W1:Y:S03]  /*0af0*/  MUFU.RCP R0, R3 ;  /* 0x0000000300007308 */ /* 0x000e660000001000 */
[----:B------:R2:W-:Y:S01]  /*0b00*/  STS [UR4], R7 ;  /* 0x00000007ff007988 */ /* 0x0005e20008000804 */
        /* <DEDUP_REMOVED lines=11> */
.L_x_85:
[----:B------:R0:W-:Y:S01]  /*0bc0*/  STS [UR4+0x4], R0 ;  /* 0x00000400ff007988 */ /* 0x0001e20008000804 */
[----:B------:R-:W-:Y:S01]  /*0bd0*/  UIADD3 UR4, UPT, UPT, UR4, 0x10, URZ ;  /* 0x0000001004047890 */ /* 0x000fe2000fffe0ff */
[----:B------:R-:W-:Y:S11]  /*0be0*/  @P2 BRA `(.L_x_86) ;  /* 0xfffffffc001c2947 */ /* 0x000ff6000383ffff */
.L_x_81:
[----:B------:R-:W-:-:S13]  /*0bf0*/  ISETP.NE.AND P0, PT, R5, RZ, PT ;  /* 0x000000ff0500720c */ /* 0x000fda0003f05270 */
[----:B------:R-:W-:Y:S05]  /*0c00*/  @!P0 BRA `(.L_x_80) ;  /* 0x0000000000588947 */ /* 0x000fea0003800000 */
[----:B------:R-:W1:Y:S01]  /*0c10*/  S2R R7, SR_CgaCtaId ;  /* 0x0000000000077919 */ /* 0x000e620000008800 */
[----:B0-----:R-:W-:Y:S02]  /*0c20*/  MOV R0, 0x400 ;  /* 0x0000040000007802 */ /* 0x001fe40000000f00 */
[----:B------:R-:W-:Y:S02]  /*0c30*/  IADD3 R5, PT, PT, -R5, RZ, RZ ;  /* 0x000000ff05057210 */ /* 0x000fe40007ffe1ff */
[----:B-1----:R-:W-:-:S04]  /*0c40*/  LEA R7, R7, R0, 0x18 ;  /* 0x0000000007077211 */ /* 0x002fc800078ec0ff */
[----:B------:R-:W-:-:S07]  /*0c50*/  LEA R4, R4, R7, 0x2 ;  /* 0x0000000704047211 */ /* 0x000fce00078e10ff */
.L_x_88:
[----:B------:R-:W0:Y:S01]  /*0c60*/  LDS R9, [R4] ;  /* 0x0000000004097984 */ /* 0x000e220000000800 */
[----:B------:R-:W1:Y:S01]  /*0c70*/  MUFU.RCP R0, R3 ;  /* 0x0000000300007308 */ /* 0x000e620000001000 */
[----:B------:R-:W-:-:S05]  /*0c80*/  VIADD R5, R5, 0x1 ;  /* 0x0000000105057836 */ /* 0x000fca0000000000 */
        /* <DEDUP_REMOVED lines=8> */
[----:B------:R-:W-:Y:S02]  /*0d10*/  MOV R0, R9 ;  /* 0x0000000900007202 */ /* 0x000fe40000000f00 */
[----:B------:R-:W-:-:S07]  /*0d20*/  MOV R8, 0xd40 ;  /* 0x00000d4000087802 */ /* 0x000fce0000000f00 */
[----:B------:R-:W-:Y:S05]  /*0d30*/  CALL.REL.NOINC `($__internal_3_$__cuda_sm3x_div_rn_noftz_f32_slowpath) ;  /* 0x0000000800c07944 */ /* 0x000fea0003c00000 */
.L_x_87:
[----:B------:R0:W-:Y:S02]  /*0d40*/  STS [R4], R7 ;  /* 0x0000000704007388 */ /* 0x0001e40000000800 */
[----:B0-----:R-:W-:Y:S01]  /*0d50*/  IADD3 R4, PT, PT, R4, 0x4, RZ ;  /* 0x0000000404047810 */ /* 0x001fe20007ffe0ff */
[----:B------:R-:W-:Y:S06]  /*0d60*/  @P2 BRA `(.L_x_88) ;  /* 0xfffffffc00bc2947 */ /* 0x000fec000383ffff */
.L_x_80:
[----:B------:R-:W1:Y:S01]  /*0d70*/  LDCU UR4, c[0x0][0x390] ;  /* 0x00007200ff0477ac */ /* 0x000e620008000800 */
[----:B------:R-:W-:Y:S01]  /*0d80*/  IMAD.MOV.U32 R3, RZ, RZ, RZ ;  /* 0x000000ffff037224 */ /* 0x000fe200078e00ff */
[----:B-1----:R-:W-:-:S09]  /*0d90*/  UISETP.GE.AND UP0, UPT, UR4, 0x1, UPT ;  /* 0x000000010400788c */ /* 0x002fd2000bf06270 */
[----:B------:R-:W-:Y:S05]  /*0da0*/  BRA.U !UP0, `(.L_x_89) ;  /* 0x0000000908687547 */ /* 0x000fea000b800000 */
[----:B------:R-:W-:Y:S01]  /*0db0*/  UISETP.GE.U32.AND UP0, UPT, UR4, 0x4, UPT ;  /* 0x000000040400788c */ /* 0x000fe2000bf06070 */
[----:B------:R-:W-:Y:S01]  /*0dc0*/  HFMA2 R3, -RZ, RZ, 0, 0 ;  /* 0x00000000ff037431 */ /* 0x000fe200000001ff */
[----:B------:R-:W-:Y:S02]  /*0dd0*/  LOP3.LUT R8, R17, 0x3, RZ, 0xc0, !PT ;  /* 0x0000000311087812 */ /* 0x000fe400078ec0ff */
[----:B------:R-:W-:-:S05]  /*0de0*/  MOV R9, RZ ;  /* 0x000000ff00097202 */ /* 0x000fca0000000f00 */
[----:B------:R-:W-:Y:S05]  /*0df0*/  BRA.U !UP0, `(.L_x_90) ;  /* 0x0000000508c47547 */ /* 0x000fea000b800000 */
[----:B------:R-:W1:Y:S01]  /*0e00*/  S2UR UR5, SR_CgaCtaId ;  /* 0x00000000000579c3 */ /* 0x000e620000008800 */
[C---:B0-----:R-:W-:Y:S01]  /*0e10*/  LOP3.LUT R0, R17.reuse, 0xffff, RZ, 0xc0, !PT ;  /* 0x0000ffff11007812 */ /* 0x041fe200078ec0ff */
[----:B------:R-:W-:Y:S01]  /*0e20*/  UMOV UR4, 0x400 ;  /* 0x0000040000047882 */ /* 0x000fe20000000000 */
[----:B------:R-:W-:Y:S02]  /*0e30*/  LOP3.LUT R9, R17, 0x1fc, RZ, 0xc0, !PT ;  /* 0x000001fc11097812 */ /* 0x000fe400078ec0ff */
[----:B------:R-:W-:Y:S02]  /*0e40*/  SHF.R.U32.HI R0, RZ, 0x2, R0 ;  /* 0x00000002ff007819 */ /* 0x000fe40000011600 */
[----:B------:R-:W-:-:S03]  /*0e50*/  MOV R3, RZ ;  /* 0x000000ff00037202 */ /* 0x000fc60000000f00 */
[----:B------:R-:W-:-:S05]  /*0e60*/  IMAD.SHL.U32 R0, R0, 0x4, RZ ;  /* 0x0000000400007824 */ /* 0x000fca00078e00ff */
[----:B------:R-:W-:-:S04]  /*0e70*/  LOP3.LUT R10, R0, 0x1fc, RZ, 0xe2, !PT ;  /* 0x000001fc000a7812 */ /* 0x000fc800078ee2ff */
[----:B------:R-:W-:Y:S01]  /*0e80*/  IADD3 R10, PT, PT, -R10, RZ, RZ ;  /* 0x000000ff0a0a7210 */ /* 0x000fe20007ffe1ff */
[----:B-1----:R-:W-:-:S04]  /*0e90*/  ULEA UR4, UR5, UR4, 0x18 ;  /* 0x0000000405047291 */ /* 0x002fc8000f8ec0ff */
[----:B------:R-:W-:-:S12]  /*0ea0*/  UIADD3 UR4, UPT, UPT, UR4, 0x8, URZ ;  /* 0x0000000804047890 */ /* 0x000fd8000fffe0ff */
.L_x_95:
[----:B------:R-:W0:Y:S01]  /*0eb0*/  LDS.64 R6, [UR4+-0x8] ;  /* 0xfffff804ff067984 */ /* 0x000e220008000a00 */
[----:B------:R-:W-:-:S03]  /*0ec0*/  VIADD R10, R10, 0x4 ;  /* 0x000000040a0a7836 */ /* 0x000fc60000000000 */
[----:B------:R-:W1:Y:S02]  /*0ed0*/  LDS.64 R4, [UR4] ;  /* 0x00000004ff047984 */ /* 0x000e640008000a00 */
[----:B------:R-:W-:Y:S02]  /*0ee0*/  ISETP.NE.AND P0, PT, R10, RZ, PT ;  /* 0x000000ff0a00720c */ /* 0x000fe40003f05270 */
[----:B0-----:R-:W-:Y:S02]  /*0ef0*/  FSETP.GT.AND P4, PT, R6, 1.00000001335143196e-10, PT ;  /* 0x2edbe6ff0600780b */ /* 0x001fe40003f84000 */
[----:B------:R-:W-:Y:S02]  /*0f00*/  FSETP.GT.AND P3, PT, R7, 1.00000001335143196e-10, PT ;  /* 0x2edbe6ff0700780b */ /* 0x000fe40003f64000 */
[----:B-1----:R-:W-:Y:S02]  /*0f10*/  FSETP.GT.AND P1, PT, R4, 1.00000001335143196e-10, PT ;  /* 0x2edbe6ff0400780b */ /* 0x002fe40003f24000 */
[----:B------:R-:W-:-:S07]  /*0f20*/  FSETP.GT.AND P2, PT, R5, 1.00000001335143196e-10, PT ;  /* 0x2edbe6ff0500780b */ /* 0x000fce0003f44000 */
[----:B------:R-:W-:Y:S06]  /*0f30*/  @!P4 BRA `(.L_x_91) ;  /* 0x000000000058c947 */ /* 0x000fec0003800000 */
[C---:B------:R-:W-:Y:S01]  /*0f40*/  IADD3 R0, PT, PT, R6.reuse, -0x3f2aaaab, RZ ;  /* 0xc0d5555506007810 */ /* 0x040fe20007ffe0ff */
[----:B------:R-:W-:Y:S01]  /*0f50*/  IMAD.MOV.U32 R13, RZ, RZ, 0x3e055027 ;  /* 0x3e055027ff0d7424 */ /* 0x000fe200078e00ff */
[----:B------:R-:W-:Y:S02]  /*0f60*/  ISETP.GT.U32.AND P4, PT, R6, 0x7f7fffff, PT ;  /* 0x7f7fffff0600780c */ /* 0x000fe40003f84070 */
[----:B------:R-:W-:-:S04]  /*0f70*/  LOP3.LUT R11, R0, 0xff800000, RZ, 0xc0, !PT ;  /* 0xff800000000b7812 */ /* 0x000fc800078ec0ff */
[----:B------:R-:W-:-:S05]  /*0f80*/  IADD3 R0, PT, PT, R6, -R11, RZ ;  /* 0x8000000b06007210 */ /* 0x000fca0007ffe0ff */
[----:B------:R-:W-:Y:S01]  /*0f90*/  FADD R12, R0, -1 ;  /* 0xbf800000000c7421 */ /* 0x000fe20000000000 */
[----:B------:R-:W-:Y:S02]  /*0fa0*/  I2FP.F32.S32 R0, R11 ;  /* 0x0000000b00007245 */ /* 0x000fe40000201400 */
[----:B------:R-:W-:Y:S01]  /*0fb0*/  MOV R11, 0x7f800000 ;  /* 0x7f800000000b7802 */ /* 0x000fe20000000f00 */
[----:B------:R-:W-:Y:S02]  /*0fc0*/  FFMA R13, R12, -R13, 0.14084610342979431152 ;  /* 0x3e1039f60c0d7423 */ /* 0x000fe4000000080d */
[----:B------:R-:W-:Y:S02]  /*0fd0*/  FFMA R0, R0, 1.1920928955078125e-07, RZ ;  /* 0x3400000000007823 */ /* 0x000fe400000000ff */
[----:B------:R-:W-:-:S04]  /*0fe0*/  FFMA R13, R12, R13, -0.12148627638816833496 ;  /* 0xbdf8cdcc0c0d7423 */ /* 0x000fc8000000000d */
[----:B------:R-:W-:-:S04]  /*0ff0*/  FFMA R13, R12, R13, 0.13980610668659210205 ;  /* 0x3e0f29550c0d7423 */ /* 0x000fc8000000000d */
[----:B------:R-:W-:-:S04]  /*1000*/  FFMA R13, R12, R13, -0.16684235632419586182 ;  /* 0xbe2ad8b90c0d7423 */ /* 0x000fc8000000000d */
[----:B------:R-:W-:-:S04]  /*1010*/  FFMA R13, R12, R13, 0.20012299716472625732 ;  /* 0x3e4ced0b0c0d7423 */ /* 0x000fc8000000000d */
[----:B------:R-:W-:-:S04]  /*1020*/  FFMA R13, R12, R13, -0.24999669194221496582 ;  /* 0xbe7fff220c0d7423 */ /* 0x000fc8000000000d */
[----:B------:R-:W-:-:S04]  /*1030*/  FFMA R13, R12, R13, 0.33333182334899902344 ;  /* 0x3eaaaa780c0d7423 */ /* 0x000fc8000000000d */
[----:B------:R-:W-:-:S04]  /*1040*/  FFMA R13, R12, R13, -0.5 ;  /* 0xbf0000000c0d7423 */ /* 0x000fc8000000000d */
[----:B------:R-:W-:-:S04]  /*1050*/  FMUL R13, R12, R13 ;  /* 0x0000000d0c0d7220 */ /* 0x000fc80000400000 */
[----:B------:R-:W-:-:S04]  /*1060*/  FFMA R13, R12, R13, R12 ;  /* 0x0000000d0c0d7223 */ /* 0x000fc8000000000c */
[----:B------:R-:W-:Y:S01]  /*1070*/  FFMA R0, R0, 0.69314718246459960938, R13 ;  /* 0x3f31721800007823 */ /* 0x000fe2000000000d */
[----:B------:R-:W-:-:S04]  /*1080*/  @P4 FFMA R0, R6, R11, +INF ;  /* 0x7f80000006004423 */ /* 0x000fc8000000000b */
[----:B------:R-:W-:-:S07]  /*1090*/  FFMA R3, -R6, R0, R3 ;  /* 0x0000000006037223 */ /* 0x000fce0000000103 */
.L_x_91:
[----:B------:R-:W-:Y:S05]  /*10a0*/  @!P3 BRA `(.L_x_92) ;  /* 0x000000000058b947 */ /* 0x000fea0003800000 */
[C---:B------:R-:W-:Y:S01]  /*10b0*/  IADD3 R0, PT, PT, R7.reuse, -0x3f2aaaab, RZ ;  /* 0xc0d5555507007810 */ /* 0x040fe20007ffe0ff */
[----:B------:R-:W-:Y:S01]  /*10c0*/  HFMA2 R11, -RZ, RZ, 1.5048828125, 33.21875 ;  /* 0x3e055027ff0b7431 */ /* 0x000fe200000001ff */
[----:B------:R-:W-:Y:S02]  /*10d0*/  ISETP.GT.U32.AND P3, PT, R7, 0x7f7fffff, PT ;  /* 0x7f7fffff0700780c */ /* 0x000fe40003f64070 */
[----:B------:R-:W-:-:S05]  /*10e0*/  LOP3.LUT R0, R0, 0xff800000, RZ, 0xc0, !PT ;  /* 0xff80000000007812 */ /* 0x000fca00078ec0ff */
[----:B------:R-:W-:Y:S01]  /*10f0*/  IMAD.IADD R6, R7, 0x1, -R0 ;  /* 0x0000000107067824 */ /* 0x000fe200078e0a00 */
[----:B------:R-:W-:-:S03]  /*1100*/  I2FP.F32.S32 R0, R0 ;  /* 0x0000000000007245 */ /* 0x000fc60000201400 */
[----:B------:R-:W-:Y:S02]  /*1110*/  FADD R6, R6, -1 ;  /* 0xbf80000006067421 */ /* 0x000fe40000000000 */
[----:B------:R-:W-:Y:S02]  /*1120*/  FFMA R0, R0, 1.1920928955078125e-07, RZ ;  /* 0x3400000000007823 */ /* 0x000fe400000000ff */
[----:B------:R-:W-:-:S04]  /*1130*/  FFMA R11, R6, -R11, 0.14084610342979431152 ;  /* 0x3e1039f6060b7423 */ /* 0x000fc8000000080b */
        /* <DEDUP_REMOVED lines=8> */
[----:B------:R-:W-:Y:S01]  /*11c0*/  FFMA R11, R6, R11, R6 ;  /* 0x0000000b060b7223 */ /* 0x000fe20000000006 */
[----:B------:R-:W-:-:S03]  /*11d0*/  MOV R6, 0x7f800000 ;  /* 0x7f80000000067802 */ /* 0x000fc60000000f00 */
[----:B------:R-:W-:Y:S02]  /*11e0*/  FFMA R0, R0, 0.69314718246459960938, R11 ;  /* 0x3f31721800007823 */ /* 0x000fe4000000000b */
[----:B------:R-:W-:-:S04]  /*11f0*/  @P3 FFMA R0, R7, R6, +INF ;  /* 0x7f80000007003423 */ /* 0x000fc80000000006 */
[----:B------:R-:W-:-:S07]  /*1200*/  FFMA R3, -R7, R0, R3 ;  /* 0x0000000007037223 */ /* 0x000fce0000000103 */
.L_x_92:
[----:B------:R-:W-:Y:S05]  /*1210*/  @!P1 BRA `(.L_x_93) ;  /* 0x0000000000589947 */ /* 0x000fea0003800000 */
[C---:B------:R-:W-:Y:S02]  /*1220*/  VIADD R0, R4.reuse, 0xc0d55555 ;  /* 0xc0d5555504007836 */ /* 0x040fe40000000000 */
[----:B------:R-:W-:Y:S01]  /*1230*/  HFMA2 R11, -RZ, RZ, 1.5048828125, 33.21875 ;  /* 0x3e055027ff0b7431 */ /* 0x000fe200000001ff */
[----:B------:R-:W-:Y:S02]  /*1240*/  ISETP.GT.U32.AND P1, PT, R4, 0x7f7fffff, PT ;  /* 0x7f7fffff0400780c */ /* 0x000fe40003f24070 */
[----:B------:R-:W-:-:S04]  /*1250*/  LOP3.LUT R7, R0, 0xff800000, RZ, 0xc0, !PT ;  /* 0xff80000000077812 */ /* 0x000fc800078ec0ff */
[----:B------:R-:W-:-:S05]  /*1260*/  IADD3 R0, PT, PT, R4, -R7, RZ ;  /* 0x8000000704007210 */ /* 0x000fca0007ffe0ff */
[----:B------:R-:W-:Y:S01]  /*1270*/  FADD R6, R0, -1 ;  /* 0xbf80000000067421 */ /* 0x000fe20000000000 */
[----:B------:R-:W-:Y:S01]  /*1280*/  I2FP.F32.S32 R0, R7 ;  /* 0x0000000700007245 */ /* 0x000fe20000201400 */
[----:B------:R-:W-:Y:S02]  /*1290*/  IMAD.MOV.U32 R7, RZ, RZ, 0x7f800000 ;  /* 0x7f800000ff077424 */ /* 0x000fe400078e00ff */
        /* <DEDUP_REMOVED lines=14> */
.L_x_93:
[----:B------:R-:W-:Y:S05]  /*1380*/  @!P2 BRA `(.L_x_94) ;  /* 0x000000000058a947 */ /* 0x000fea0003800000 */
[C---:B------:R-:W-:Y:S01]  /*1390*/  IADD3 R0, PT, PT, R5.reuse, -0x3f2aaaab, RZ ;  /* 0xc0d5555505007810 */ /* 0x040fe20007ffe0ff */
[----:B------:R-:W-:Y:S01]  /*13a0*/  IMAD.MOV.U32 R7, RZ, RZ, 0x3e055027 ;  /* 0x3e055027ff077424 */ /* 0x000fe200078e00ff */
[----:B------:R-:W-:Y:S02]  /*13b0*/  ISETP.GT.U32.AND P1, PT, R5, 0x7f7fffff, PT ;  /* 0x7f7fffff0500780c */ /* 0x000fe40003f24070 */
[----:B------:R-:W-:-:S04]  /*13c0*/  LOP3.LUT R0, R0, 0xff800000, RZ, 0xc0, !PT ;  /* 0xff80000000007812 */ /* 0x000fc800078ec0ff */
[-C--:B------:R-:W-:Y:S02]  /*13d0*/  IADD3 R4, PT, PT, R5, -R0.reuse, RZ ;  /* 0x8000000005047210 */ /* 0x080fe40007ffe0ff */
        /* <DEDUP_REMOVED lines=17> */
.L_x_94:
[----:B------:R-:W-:Y:S01]  /*14f0*/  UIADD3 UR4, UPT, UPT, UR4, 0x10, URZ ;  /* 0x0000001004047890 */ /* 0x000fe2000fffe0ff */
[----:B------:R-:W-:Y:S11]  /*1500*/  @P0 BRA `(.L_x_95) ;  /* 0xfffffff800680947 */ /* 0x000ff6000383ffff */
.L_x_90:
[----:B------:R-:W-:-:S13]  /*1510*/  ISETP.NE.AND P0, PT, R8, RZ, PT ;  /* 0x000000ff0800720c */ /* 0x000fda0003f05270 */
[----:B------:R-:W-:Y:S05]  /*1520*/  @!P0 BRA `(.L_x_89) ;  /* 0x0000000000888947 */ /* 0x000fea0003800000 */
[----:B------:R-:W1:Y:S01]  /*1530*/  S2R R5, SR_CgaCtaId ;  /* 0x0000000000057919 */ /* 0x000e620000008800 */
[----:B0-----:R-:W-:Y:S02]  /*1540*/  MOV R0, 0x400 ;  /* 0x0000040000007802 */ /* 0x001fe40000000f00 */
[----:B------:R-:W-:Y:S02]  /*1550*/  IADD3 R8, PT, PT, -R8, RZ, RZ ;  /* 0x000000ff08087210 */ /* 0x000fe40007ffe1ff */
[----:B-1----:R-:W-:-:S05]  /*1560*/  LEA R0, R5, R0, 0x18 ;  /* 0x0000000005007211 */ /* 0x002fca00078ec0ff */
[----:B------:R-:W-:-:S07]  /*1570*/  IMAD R9, R9, 0x4, R0 ;  /* 0x0000000409097824 */ /* 0x000fce00078e0200 */
.L_x_97:
[----:B------:R-:W0:Y:S01]  /*1580*/  LDS R7, [R9] ;  /* 0x0000000009077984 */ /* 0x000e220000000800 */
[----:B------:R-:W-:-:S04]  /*1590*/  IADD3 R8, PT, PT, R8, 0x1, RZ ;  /* 0x0000000108087810 */ /* 0x000fc80007ffe0ff */
[----:B------:R-:W-:Y:S02]  /*15a0*/  ISETP.NE.AND P1, PT, R8, RZ, PT ;  /* 0x000000ff0800720c */ /* 0x000fe40003f25270 */
[----:B0-----:R-:W-:-:S13]  /*15b0*/  FSETP.GT.AND P0, PT, R7, 1.00000001335143196e-10, PT ;  /* 0x2edbe6ff0700780b */ /* 0x001fda0003f04000 */
        /* <DEDUP_REMOVED lines=23> */
.L_x_96:
[----:B------:R-:W-:Y:S01]  /*1730*/  VIADD R9, R9, 0x4 ;  /* 0x0000000409097836 */ /* 0x000fe20000000000 */
[----:B------:R-:W-:Y:S06]  /*1740*/  @P1 BRA `(.L_x_97) ;  /* 0xfffffffc008c1947 */ /* 0x000fec000383ffff */
.L_x_89:
[----:B------:R-:W-:-:S13]  /*1750*/  ISETP.NE.AND P0, PT, R2, RZ, PT ;  /* 0x000000ff0200720c */ /* 0x000fda0003f05270 */
[----:B------:R-:W-:Y:S05]  /*1760*/  @P0 EXIT ;  /* 0x000000000000094d */ /* 0x000fea0003800000 */
[----:B0-----:R-:W-:Y:S01]  /*1770*/  HFMA2 R0, -RZ, RZ, 0.96630859375, -0.0022525787353515625 ;  /* 0x3bbb989dff007431 */ /* 0x001fe200000001ff */
[----:B------:R-:W-:-:S04]  /*1780*/  MOV R5, 0x437c0000 ;  /* 0x437c000000057802 */ /* 0x000fc80000000f00 */
[----:B------:R-:W-:-:S04]  /*1790*/  FFMA.SAT R0, R3, R0, 0.5 ;  /* 0x3f00000003007423 */ /* 0x000fc80000002000 */
[----:B------:R-:W-:-:S04]  /*17a0*/  FFMA.RM R0, R0, R5, 12582913 ;  /* 0x4b40000100007423 */ /* 0x000fc80000004005 */
[C---:B------:R-:W-:Y:S01]  /*17b0*/  FADD R2, R0.reuse, -12583039 ;  /* 0xcb40007f00027421 */ /* 0x040fe20000000000 */
[----:B------:R-:W-:-:S03]  /*17c0*/  IMAD.SHL.U32 R0, R0, 0x800000, RZ ;  /* 0x0080000000007824 */ /* 0x000fc600078e00ff */
[----:B------:R-:W-:-:S04]  /*17d0*/  FFMA R2, R3, 1.4426950216293334961, -R2 ;  /* 0x3fb8aa3b03027823 */ /* 0x000fc80000000802 */
[----:B------:R-:W-:Y:S02]  /*17e0*/  FFMA R4, R3, 1.925963033500011079e-08, R2 ;  /* 0x32a5706003047823 */ /* 0x000fe40000000002 */
[----:B------:R-:W0:Y:S02]  /*17f0*/  LDC.64 R2, c[0x0][0x388] ;  /* 0x0000e200ff027b82 */ /* 0x000e240000000a00 */
[----:B------:R-:W1:Y:S02]  /*1800*/  MUFU.EX2 R5, R4 ;  /* 0x0000000400057308 */ /* 0x000e640000000800 */
[----:B-1----:R-:W-:-:S05]  /*1810*/  FMUL R5, R0, R5 ;  /* 0x0000000500057220 */ /* 0x002fca0000400000 */
[----:B0-----:R-:W-:Y:S01]  /*1820*/  STG.E desc[UR6][R2.64], R5 ;  /* 0x0000000502007986 */ /* 0x001fe2000c101906 */
[----:B------:R-:W-:Y:S05]  /*1830*/  EXIT ;  /* 0x000000000000794d */ /* 0x000fea0003800000 */
        .weak           $__internal_3_$__cuda_sm3x_div_rn_noftz_f32_slowpath
        .type           $__internal_3_$__cuda_sm3x_div_rn_noftz_f32_slowpath,@function
        .size           $__internal_3_$__cuda_sm3x_div_rn_noftz_f32_slowpath,(.L_x_140 - $__internal_3_$__cuda_sm3x_div_rn_noftz_f32_slowpath)
$__internal_3_$__cuda_sm3x_div_rn_noftz_f32_slowpath:
[--C-:B------:R-:W-:Y:S01]  /*1840*/  SHF.R.U32.HI R9, RZ, 0x17, R3.reuse ;  /* 0x00000017ff097819 */ /* 0x100fe20000011603 */
[----:B------:R-:W-:Y:S01]  /*1850*/  IMAD.MOV.U32 R11, RZ, RZ, R3 ;  /* 0x000000ffff0b7224 */ /* 0x000fe200078e0003 */
[----:B------:R-:W-:Y:S02]  /*1860*/  SHF.R.U32.HI R7, RZ, 0x17, R0 ;  /* 0x00000017ff077819 */ /* 0x000fe40000011600 */
[----:B------:R-:W-:Y:S02]  /*1870*/  LOP3.LUT R9, R9, 0xff, RZ, 0xc0, !PT ;  /* 0x000000ff09097812 */ /* 0x000fe400078ec0ff */
[----:B------:R-:W-:Y:S02]  /*1880*/  LOP3.LUT R14, R7, 0xff, RZ, 0xc0, !PT ;  /* 0x000000ff070e7812 */ /* 0x000fe400078ec0ff */
[----:B------:R-:W-:Y:S02]  /*1890*/  IADD3 R12, PT, PT, R9, -0x1, RZ ;  /* 0xffffffff090c7810 */ /* 0x000fe40007ffe0ff */
[----:B------:R-:W-:-:S02]  /*18a0*/  IADD3 R10, PT, PT, R14, -0x1, RZ ;  /* 0xffffffff0e0a7810 */ /* 0x000fc40007ffe0ff */
[----:B------:R-:W-:-:S04]  /*18b0*/  ISETP.GT.U32.AND P0, PT, R12, 0xfd, PT ;  /* 0x000000fd0c00780c */ /* 0x000fc80003f04070 */
[----:B------:R-:W-:-:S13]  /*18c0*/  ISETP.GT.U32.OR P0, PT, R10, 0xfd, P0 ;  /* 0x000000fd0a00780c */ /* 0x000fda0000704470 */
[----:B------:R-:W-:Y:S01]  /*18d0*/  @!P0 MOV R7, RZ ;  /* 0x000000ff00078202 */ /* 0x000fe20000000f00 */
        /* <DEDUP_REMOVED lines=19> */
[----:B------:R-:W-:Y:S01]  /*1a10*/  @P0 MOV R7, RZ ;  /* 0x000000ff00070202 */ /* 0x000fe20000000f00 */
[----:B------:R-:W-:Y:S02]  /*1a20*/  @!P0 IMAD.MOV.U32 R7, RZ, RZ, -0x40 ;  /* 0xffffffc0ff078424 */ /* 0x000fe400078e00ff */
[----:B------:R-:W-:Y:S01]  /*1a30*/  @!P0 FFMA R0, R0, 1.84467440737095516160e+19, RZ ;  /* 0x5f80000000008823 */ /* 0x000fe200000000ff */
[----:B------:R-:W-:Y:S02]  /*1a40*/  @!P1 FFMA R11, R3, 1.84467440737095516160e+19, RZ ;  /* 0x5f800000030b9823 */ /* 0x000fe400000000ff */
[----:B------:R-:W-:-:S07]  /*1a50*/  @!P1 IADD3 R7, PT, PT, R7, 0x40, RZ ;  /* 0x0000004007079810 */ /* 0x000fce0007ffe0ff */
.L_x_98:
[----:B------:R-:W-:-:S04]  /*1a60*/  LEA R10, R9, 0xc0800000, 0x17 ;  /* 0xc0800000090a7811 */ /* 0x000fc800078eb8ff */
[----:B------:R-:W-:Y:S01]  /*1a70*/  IADD3 R11, PT, PT, -R10, R11, RZ ;  /* 0x0000000b0a0b7210 */ /* 0x000fe20007ffe1ff */
[----:B------:R-:W-:-:S03]  /*1a80*/  VIADD R10, R14, 0xffffff81 ;  /* 0xffffff810e0a7836 */ /* 0x000fc60000000000 */
[----:B------:R-:W0:Y:S01]  /*1a90*/  MUFU.RCP R12, R11 ;  /* 0x0000000b000c7308 */ /* 0x000e220000001000 */
[----:B------:R-:W-:Y:S01]  /*1aa0*/  FADD.FTZ R13, -R11, -RZ ;  /* 0x800000ff0b0d7221 */ /* 0x000fe20000010100 */
[C---:B------:R-:W-:Y:S01]  /*1ab0*/  IMAD R0, R10.reuse, -0x800000, R0 ;  /* 0xff8000000a007824 */ /* 0x040fe200078e0200 */
[----:B------:R-:W-:-:S04]  /*1ac0*/  IADD3 R10, PT, PT, R10, 0x7f, -R9 ;  /* 0x0000007f0a0a7810 */ /* 0x000fc80007ffe809 */
[----:B------:R-:W-:Y:S01]  /*1ad0*/  IADD3 R10, PT, PT, R10, R7, RZ ;  /* 0x000000070a0a7210 */ /* 0x000fe20007ffe0ff */
        /* <DEDUP_REMOVED lines=8> */
[----:B------:R-:W-:-:S04]  /*1b60*/  LOP3.LUT R9, R9, 0xff, RZ, 0xc0, !PT ;  /* 0x000000ff09097812 */ /* 0x000fc800078ec0ff */
[----:B------:R-:W-:-:S05]  /*1b70*/  IADD3 R11, PT, PT, R9, R10, RZ ;  /* 0x0000000a090b7210 */ /* 0x000fca0007ffe0ff */
        /* <DEDUP_REMOVED lines=11> */
[-CC-:B------:R-:W-:Y:S01]  /*1c30*/  FFMA.RM R10, R19, R13.reuse, R12.reuse ;  /* 0x0000000d130a7223 */ /* 0x180fe2000000400c */
[C---:B------:R-:W-:Y:S02]  /*1c40*/  ISETP.NE.AND P3, PT, R11.reuse, RZ, PT ;  /* 0x000000ff0b00720c */ /* 0x040fe40003f65270 */
[----:B------:R-:W-:Y:S02]  /*1c50*/  ISETP.NE.AND P1, PT, R11, RZ, PT ;  /* 0x000000ff0b00720c */ /* 0x000fe40003f25270 */
[----:B------:R-:W-:Y:S01]  /*1c60*/  LOP3.LUT R9, R7, 0x7fffff, RZ, 0xc0, !PT ;  /* 0x007fffff07097812 */ /* 0x000fe200078ec0ff */
[----:B------:R-:W-:Y:S01]  /*1c70*/  FFMA.RP R7, R19, R13, R12 ;  /* 0x0000000d13077223 */ /* 0x000fe2000000800c */
[----:B------:R-:W-:Y:S02]  /*1c80*/  IADD3 R12, PT, PT, R11, 0x20, RZ ;  /* 0x000000200b0c7810 */ /* 0x000fe40007ffe0ff */
[----:B------:R-:W-:-:S02]  /*1c90*/  LOP3.LUT R9, R9, 0x800000, RZ, 0xfc, !PT ;  /* 0x0080000009097812 */ /* 0x000fc400078efcff */
[----:B------:R-:W-:Y:S02]  /*1ca0*/  IADD3 R11, PT, PT, -R11, RZ, RZ ;  /* 0x000000ff0b0b7210 */ /* 0x000fe40007ffe1ff */
[----:B------:R-:W-:Y:S02]  /*1cb0*/  SHF.L.U32 R12, R9, R12, RZ ;  /* 0x0000000c090c7219 */ /* 0x000fe400000006ff */
[----:B------:R-:W-:Y:S02]  /*1cc0*/  FSETP.NEU.FTZ.AND P0, PT, R7, R10, PT ;  /* 0x0000000a0700720b */ /* 0x000fe40003f1d000 */
[----:B------:R-:W-:Y:S02]  /*1cd0*/  SEL R10, R11, RZ, P3 ;  /* 0x000000ff0b0a7207 */ /* 0x000fe40001800000 */
[----:B------:R-:W-:Y:S02]  /*1ce0*/  ISETP.NE.AND P1, PT, R12, RZ, P1 ;  /* 0x000000ff0c00720c */ /* 0x000fe40000f25270 */
[----:B------:R-:W-:-:S02]  /*1cf0*/  SHF.R.U32.HI R10, RZ, R10, R9 ;  /* 0x0000000aff0a7219 */ /* 0x000fc40000011609 */
[----:B------:R-:W-:Y:S02]  /*1d00*/  PLOP3.LUT P0, PT, P0, P1, PT, 0xf8, 0x8f ;  /* 0x00000000008f781c */ /* 0x000fe40000703f70 */
[----:B------:R-:W-:Y:S02]  /*1d10*/  SHF.R.U32.HI R12, RZ, 0x1, R10 ;  /* 0x00000001ff0c7819 */ /* 0x000fe4000001160a */
[----:B------:R-:W-:-:S04]  /*1d20*/  SEL R7, RZ, 0x1, !P0 ;  /* 0x00000001ff077807 */ /* 0x000fc80004000000 */
[----:B------:R-:W-:-:S04]  /*1d30*/  LOP3.LUT R7, R7, 0x1, R12, 0xf8, !PT ;  /* 0x0000000107077812 */ /* 0x000fc800078ef80c */
[----:B------:R-:W-:-:S05]  /*1d40*/  LOP3.LUT R7, R7, R10, RZ, 0xc0, !PT ;  /* 0x0000000a07077212 */ /* 0x000fca00078ec0ff */
[----:B------:R-:W-:-:S05]  /*1d50*/  IMAD.IADD R7, R12, 0x1, R7 ;  /* 0x000000010c077824 */ /* 0x000fca00078e0207 */
[----:B------:R-:W-:Y:S01]  /*1d60*/  LOP3.LUT R0, R7, R0, RZ, 0xfc, !PT ;  /* 0x0000000007007212 */ /* 0x000fe200078efcff */
[----:B------:R-:W-:Y:S06]  /*1d70*/  BRA `(.L_x_105) ;  /* 0x0000000000347947 */ /* 0x000fec0003800000 */
.L_x_104:
[----:B------:R-:W-:-:S04]  /*1d80*/  LOP3.LUT R0, R0, 0x80000000, RZ, 0xc0, !PT ;  /* 0x8000000000007812 */ /* 0x000fc800078ec0ff */
[----:B------:R-:W-:Y:S01]  /*1d90*/  LOP3.LUT R0, R0, 0x7f800000, RZ, 0xfc, !PT ;  /* 0x7f80000000007812 */ /* 0x000fe200078efcff */
[----:B------:R-:W-:Y:S06]  /*1da0*/  BRA `(.L_x_105) ;  /* 0x0000000000287947 */ /* 0x000fec0003800000 */
.L_x_103:
[----:B------:R-:W-:Y:S01]  /*1db0*/  LEA R0, R10, R0, 0x17 ;  /* 0x000000000a007211 */ /* 0x000fe200078eb8ff */
[----:B------:R-:W-:Y:S06]  /*1dc0*/  BRA `(.L_x_105) ;  /* 0x0000000000207947 */ /* 0x000fec0003800000 */
.L_x_102:
[----:B------:R-:W-:-:S04]  /*1dd0*/  LOP3.LUT R0, R11, 0x80000000, R0, 0x48, !PT ;  /* 0x800000000b007812 */ /* 0x000fc800078e4800 */
[----:B------:R-:W-:Y:S01]  /*1de0*/  LOP3.LUT R0, R0, 0x7f800000, RZ, 0xfc, !PT ;  /* 0x7f80000000007812 */ /* 0x000fe200078efcff */
[----:B------:R-:W-:Y:S06]  /*1df0*/  BRA `(.L_x_105) ;  /* 0x0000000000147947 */ /* 0x000fec0003800000 */
.L_x_101:
[----:B------:R-:W-:Y:S01]  /*1e00*/  LOP3.LUT R0, R11, 0x80000000, R0, 0x48, !PT ;  /* 0x800000000b007812 */ /* 0x000fe200078e4800 */
[----:B------:R-:W-:Y:S06]  /*1e10*/  BRA `(.L_x_105) ;  /* 0x00000000000c7947 */ /* 0x000fec0003800000 */
.L_x_100:
[----:B------:R-:W0:Y:S01]  /*1e20*/  MUFU.RSQ R0, -QNAN ;  /* 0xffc0000000007908 */ /* 0x000e220000001400 */
[----:B------:R-:W-:Y:S05]  /*1e30*/  BRA `(.L_x_105) ;  /* 0x0000000000047947 */ /* 0x000fea0003800000 */
.L_x_99:
[----:B------:R-:W-:-:S07]  /*1e40*/  FADD.FTZ R0, R0, R3 ;  /* 0x0000000300007221 */ /* 0x000fce0000010000 */
.L_x_105:
[----:B------:R-:W-:Y:S01]  /*1e50*/  HFMA2 R9, -RZ, RZ, 0, 0 ;  /* 0x00000000ff097431 */ /* 0x000fe200000001ff */
[----:B0-----:R-:W-:-:S03]  /*1e60*/  MOV R7, R0 ;  /* 0x0000000000077202 */ /* 0x001fc60000000f00 */
[----:B------:R-:W-:Y:S05]  /*1e70*/  RET.REL.NODEC R8 `(_Z29compute_effective_rank_kernelPfS_i) ;  /* 0xffffffe008607950 */ /* 0x000fea0003c3ffff */
.L_x_106:
        /* <DEDUP_REMOVED lines=16> */
.L_x_140:


//--------------------- .text._Z21tensor_core_ca_kernelP6__halfS0_Pfiii --------------------------
	.section	.text._Z21tensor_core_ca_kernelP6__halfS0_Pfiii,"ax",@progbits
	.align	128
        .global         _Z21tensor_core_ca_kernelP6__halfS0_Pfiii
        .type           _Z21tensor_core_ca_kernelP6__halfS0_Pfiii,@function
        .size           _Z21tensor_core_ca_kernelP6__halfS0_Pfiii,(.L_x_145 - _Z21tensor_core_ca_kernelP6__halfS0_Pfiii)
        .other          _Z21tensor_core_ca_kernelP6__halfS0_Pfiii,@"STO_CUDA_ENTRY STV_DEFAULT"
_Z21tensor_core_ca_kernelP6__halfS0_Pfiii:
.text._Z21tensor_core_ca_kernelP6__halfS0_Pfiii:
[----:B------:R-:W-:Y:S01]  /*0000*/  LDC R1, c[0x0][0x37c] ;  /* 0x0000df00ff017b82 */ /* 0x000fe20000000800 */
[----:B------:R-:W0:Y:S07]  /*0010*/  S2R R3, SR_TID.X ;  /* 0x0000000000037919 */ /* 0x000e2e0000002100 */
[----:B------:R-:W0:Y:S08]  /*0020*/  S2UR UR5, SR_CTAID.X ;  /* 0x00000000000579c3 */ /* 0x000e300000002500 */
[----:B------:R-:W0:Y:S08]  /*0030*/  LDC R0, c[0x0][0x360] ;  /* 0x0000d800ff007b82 */ /* 0x000e300000000800 */
[----:B------:R-:W1:Y:S08]  /*0040*/  S2UR UR4, SR_CTAID.Y ;  /* 0x00000000000479c3 */ /* 0x000e700000002600 */
[----:B------:R-:W2:Y:S01]  /*0050*/  LDC R9, c[0x0][0x39c] ;  /* 0x0000e700ff097b82 */ /* 0x000ea20000000800 */
[----:B0-----:R-:W-:-:S05]  /*0060*/  IMAD R0, R0, UR5, R3 ;  /* 0x0000000500007c24 */ /* 0x001fca000f8e0203 */
[----:B------:R-:W-:Y:S01]  /*0070*/  SHF.R.U32.HI R0, RZ, 0x1, R0 ;  /* 0x00000001ff007819 */ /* 0x000fe20000011600 */
[----:B-1----:R-:W-:-:S03]  /*0080*/  USHF.L.U32 UR4, UR4, 0x4, URZ ;  /* 0x0000000404047899 */ /* 0x002fc600080006ff */
[----:B------:R-:W-:-:S04]  /*0090*/  LOP3.LUT R0, R0, 0x7ffffff0, RZ, 0xc0, !PT ;  /* 0x7ffffff000007812 */ /* 0x000fc800078ec0ff */
[----:B------:R-:W-:-:S04]  /*00a0*/  VIMNMX R2, PT, PT, R0, UR4, !PT ;  /* 0x0000000400027c48 */ /* 0x000fc8000ffe0100 */
[----:B--2---:R-:W-:-:S13]  /*00b0*/  ISETP.GE.AND P0, PT, R2, R9, PT ;  /* 0x000000090200720c */ /* 0x004fda0003f06270 */
[----:B------:R-:W-:Y:S05]  /*00c0*/  @P0 EXIT ;  /* 0x000000000000094d */ /* 0x000fea0003800000 */
[----:B------:R-:W0:Y:S01]  /*00d0*/  S2R R7, SR_LANEID ;  /* 0x0000000000077919 */ /* 0x000e220000000000 */
[----:B------:R-:W1:Y:S01]  /*00e0*/  S2UR UR5, SR_CTAID.Z ;  /* 0x00000000000579c3 */ /* 0x000e620000002700 */
[----:B------:R-:W2:Y:S01]  /*00f0*/  LDCU.64 UR8, c[0x0][0x388] ;  /* 0x00007100ff0877ac */ /* 0x000ea20008000a00 */
[----:B------:R-:W-:Y:S01]  /*0100*/  IMAD.MOV.U32 R3, RZ, RZ, RZ ;  /* 0x000000ffff037224 */ /* 0x000fe200078e00ff */
[----:B------:R-:W3:Y:S05]  /*0110*/  LDCU.64 UR6, c[0x0][0x358] ;  /* 0x00006b00ff0677ac */ /* 0x000eea0008000a00 */
[----:B------:R-:W4:Y:S08]  /*0120*/  LDC R17, c[0x0][0x3a0] ;  /* 0x0000e800ff117b82 */ /* 0x000f300000000800 */
[----:B------:R-:W5:Y:S01]  /*0130*/  LDC.64 R4, c[0x0][0x380] ;  /* 0x0000e000ff047b82 */ /* 0x000f620000000a00 */
[----:B-1----:R-:W-:-:S07]  /*0140*/  IMAD R0, R9, UR5, R0 ;  /* 0x0000000509007c24 */ /* 0x002fce000f8e0200 */
[----:B------:R-:W1:Y:S01]  /*0150*/  LDC.64 R22, c[0x0][0x390] ;  /* 0x0000e400ff167b82 */ /* 0x000e620000000a00 */
[----:B------:R-:W-:Y:S01]  /*0160*/  IMAD R12, R0, R9, UR4 ;  /* 0x00000004000c7e24 */ /* 0x000fe2000f8e0209 */
[----:B0-----:R-:W-:-:S03]  /*0170*/  LOP3.LUT R2, R7, 0x3, RZ, 0xc0, !PT ;  /* 0x0000000307027812 */ /* 0x001fc600078ec0ff */
[----:B----4-:R-:W-:Y:S01]  /*0180*/  IMAD R12, R12, R17, RZ ;  /* 0x000000110c0c7224 */ /* 0x010fe200078e02ff */
[----:B------:R-:W-:Y:S02]  /*0190*/  SHF.R.U32.HI R7, RZ, 0x2, R7 ;  /* 0x00000002ff077819 */ /* 0x000fe40000011607 */
[----:B------:R-:W-:-:S05]  /*01a0*/  SHF.R.U32.HI R0, RZ, 0x1, R17 ;  /* 0x00000001ff007819 */ /* 0x000fca0000011611 */
[----:B------:R-:W-:-:S04]  /*01b0*/  IMAD.WIDE.U32 R2, R7, R0, R2 ;  /* 0x0000000007027225 */ /* 0x000fc800078e0002 */
[----:B-----5:R-:W-:Y:S01]  /*01c0*/  IMAD.WIDE R4, R12, 0x2, R4 ;  /* 0x000000020c047825 */ /* 0x020fe200078e0204 */
[C---:B--2---:R-:W-:Y:S02]  /*01d0*/  LEA R18, P1, R2.reuse, UR8, 0x2 ;  /* 0x0000000802127c11 */ /* 0x044fe4000f8210ff */
[C---:B------:R-:W-:Y:S02]  /*01e0*/  LEA R14, P0, R2.reuse, R4, 0x2 ;  /* 0x00000004020e7211 */ /* 0x040fe400078010ff */
[C-C-:B------:R-:W-:Y:S02]  /*01f0*/  LEA.HI.X R19, R2.reuse, UR9, R3.reuse, 0x2, P1 ;  /* 0x0000000902137c11 */ /* 0x140fe400088f1403 */
[----:B------:R-:W-:Y:S01]  /*0200*/  LEA.HI.X R15, R2, R5, R3, 0x2, P0 ;  /* 0x00000005020f7211 */ /* 0x000fe200000f1403 */
[C---:B------:R-:W-:Y:S02]  /*0210*/  IMAD.WIDE.U32 R20, R17.reuse, 0x10, R18 ;  /* 0x0000001011147825 */ /* 0x040fe400078e0012 */
[----:B---3--:R-:W2:Y:S02]  /*0220*/  LDG.E R8, desc[UR6][R18.64] ;  /* 0x0000000612087981 */ /* 0x008ea4000c1e1900 */
[----:B------:R-:W-:-:S02]  /*0230*/  IMAD.WIDE.U32 R16, R17, 0x10, R14 ;  /* 0x0000001011107825 */ /* 0x000fc400078e000e */
[----:B------:R-:W2:Y:S04]  /*0240*/  LDG.E R9, desc[UR6][R18.64+0x10] ;  /* 0x0000100612097981 */ /* 0x000ea8000c1e1900 */
[----:B------:R-:W2:Y:S04]  /*0250*/  LDG.E R4, desc[UR6][R14.64] ;  /* 0x000000060e047981 */ /* 0x000ea8000c1e1900 */
[----:B------:R-:W2:Y:S04]  /*0260*/  LDG.E R6, desc[UR6][R14.64+0x10] ;  /* 0x000010060e067981 */ /* 0x000ea8000c1e1900 */
[----:B------:R-:W2:Y:S04]  /*0270*/  LDG.E R5, desc[UR6][R16.64] ;  /* 0x0000000610057981 */ /* 0x000ea8000c1e1900 */
[----:B------:R-:W2:Y:S04]  /*0280*/  LDG.E R7, desc[UR6][R16.64+0x10] ;  /* 0x0000100610077981 */ /* 0x000ea8000c1e1900 */
[----:B------:R-:W3:Y:S04]  /*0290*/  LDG.E R24, desc[UR6][R20.64] ;  /* 0x0000000614187981 */ /* 0x000ee8000c1e1900 */
[----:B------:R-:W3:Y:S01]  /*02a0*/  LDG.E R25, desc[UR6][R20.64+0x10] ;  /* 0x0000100614197981 */ /* 0x000ee2000c1e1900 */
[----:B-1----:R-:W-:-:S03]  /*02b0*/  IMAD.WIDE R12, R12, 0x4, R22 ;  /* 0x000000040c0c7825 */ /* 0x002fc600078e0216 */
[----:B------:R-:W-:-:S04]  /*02c0*/  LEA R12, P0, R2, R12, 0x3 ;  /* 0x0000000c020c7211 */ /* 0x000fc800078018ff */
[----:B------:R-:W-:-:S03]  /*02d0*/  LEA.HI.X R13, R2, R13, R3, 0x3, P0 ;  /* 0x0000000d020d7211 */ /* 0x000fc600000f1c03 */
[----:B------:R-:W-:Y:S01]  /*02e0*/  IMAD.WIDE.U32 R2, R0, 0x40, R12 ;  /* 0x0000004000027825 */ /* 0x000fe200078e000c */
[C---:B--2---:R-:W-:Y:S08]  /*02f0*/  HMMA.16816.F32 R8, R4.reuse, R8, RZ ;  /* 0x000000080408723c */ /* 0x044ff000000018ff */
[----:B---3--:R-:W-:Y:S11]  /*0300*/  HMMA.16816.F32 R4, R4, R24, RZ ;  /* 0x000000180404723c */ /* 0x008ff600000018ff */
[----:B------:R-:W-:Y:S04]  /*0310*/  STG.E.64 desc[UR6][R12.64], R8 ;  /* 0x000000080c007986 */ /* 0x000fe8000c101b06 */
[----:B------:R-:W-:Y:S04]  /*0320*/  STG.E.64 desc[UR6][R2.64], R10 ;  /* 0x0000000a02007986 */ /* 0x000fe8000c101b06 */
[----:B------:R-:W-:Y:S04]  /*0330*/  STG.E.64 desc[UR6][R12.64+0x20], R4 ;  /* 0x000020040c007986 */ /* 0x000fe8000c101b06 */
[----:B------:R-:W-:Y:S01]  /*0340*/  STG.E.64 desc[UR6][R2.64+0x20], R6 ;  /* 0x0000200602007986 */ /* 0x000fe2000c101b06 */
[----:B------:R-:W-:Y:S05]  /*0350*/  EXIT ;  /* 0x000000000000794d */ /* 0x000fea0003800000 */
.L_x_107:
        /* <DEDUP_REMOVED lines=10> */
.L_x_145:


//--------------------- .text._Z16mix_heads_kernelPfS_S_ii --------------------------
	.section	.text._Z16mix_heads_kernelPfS_S_ii,"ax",@progbits
	.align	128
        .global         _Z16mix_heads_kernelPfS_S_ii
        .type           _Z16mix_heads_kernelPfS_S_ii,@function
        .size           _Z16mix_heads_kernelPfS_S_ii,(.L_x_146 - _Z16mix_heads_kernelPfS_S_ii)
        .other          _Z16mix_heads_kernelPfS_S_ii,@"STO_CUDA_ENTRY STV_DEFAULT"
_Z16mix_heads_kernelPfS_S_ii:
.text._Z16mix_heads_kernelPfS_S_ii:
[----:B------:R-:W-:Y:S01]  /*0000*/  LDC R1, c[0x0][0x37c] ;  /* 0x0000df00ff017b82 */ /* 0x000fe20000000800 */
[----:B------:R-:W0:Y:S07]  /*0010*/  S2R R0, SR_TID.Y ;  /* 0x0000000000007919 */ /* 0x000e2e0000002200 */
[----:B------:R-:W0:Y:S01]  /*0020*/  S2UR UR4, SR_CTAID.Y ;  /* 0x00000000000479c3 */ /* 0x000e220000002600 */
[----:B------:R-:W1:Y:S01]  /*0030*/  LDCU UR8, c[0x0][0x39c] ;  /* 0x00007380ff0877ac */ /* 0x000e620008000800 */
[----:B------:R-:W2:Y:S06]  /*0040*/  S2R R5, SR_TID.X ;  /* 0x0000000000057919 */ /* 0x000eac0000002100 */
[----:B------:R-:W0:Y:S08]  /*0050*/  LDC R3, c[0x0][0x364] ;  /* 0x0000d900ff037b82 */ /* 0x000e300000000800 */
[----:B------:R-:W2:Y:S08]  /*0060*/  S2UR UR5, SR_CTAID.X ;  /* 0x00000000000579c3 */ /* 0x000eb00000002500 */
[----:B------:R-:W2:Y:S01]  /*0070*/  LDC R2, c[0x0][0x360] ;  /* 0x0000d800ff027b82 */ /* 0x000ea20000000800 */
[----:B0-----:R-:W-:-:S02]  /*0080*/  IMAD R3, R3, UR4, R0 ;  /* 0x0000000403037c24 */ /* 0x001fc4000f8e0200 */
[----:B--2---:R-:W-:-:S05]  /*0090*/  IMAD R0, R2, UR5, R5 ;  /* 0x0000000502007c24 */ /* 0x004fca000f8e0205 */
[----:B------:R-:W-:-:S04]  /*00a0*/  VIMNMX R2, PT, PT, R3, R0, !PT ;  /* 0x0000000003027248 */ /* 0x000fc80007fe0100 */
[----:B-1----:R-:W-:-:S13]  /*00b0*/  ISETP.GE.AND P0, PT, R2, UR8, PT ;  /* 0x0000000802007c0c */ /* 0x002fda000bf06270 */
[----:B------:R-:W-:Y:S05]  /*00c0*/  @P0 EXIT ;  /* 0x000000000000094d */ /* 0x000fea0003800000 */
[----:B------:R-:W0:Y:S01]  /*00d0*/  S2UR UR4, SR_CTAID.Z ;  /* 0x00000000000479c3 */ /* 0x000e220000002700 */
[----:B------:R-:W1:Y:S01]  /*00e0*/  LDCU.64 UR6, c[0x0][0x380] ;  /* 0x00007000ff0677ac */ /* 0x000e620008000a00 */
[----:B------:R-:W-:Y:S01]  /*00f0*/  MOV R7, UR8 ;  /* 0x0000000800077c02 */ /* 0x000fe20008000f00 */
[----:B------:R-:W-:Y:S01]  /*0100*/  UIMAD UR5, UR8, UR8, URZ ;  /* 0x00000008080572a4 */ /* 0x000fe2000f8e02ff */
[----:B------:R-:W2:Y:S03]  /*0110*/  LDCU.64 UR14, c[0x0][0x358] ;  /* 0x00006b00ff0e77ac */ /* 0x000ea60008000a00 */
[----:B------:R-:W-:-:S04]  /*0120*/  USHF.L.U32 UR5, UR5, 0x6, URZ ;  /* 0x0000000605057899 */ /* 0x000fc800080006ff */
[----:B-1----:R-:W-:Y:S02]  /*0130*/  UIMAD.WIDE UR10, UR5, 0x1c, UR6 ;  /* 0x0000001c050a78a5 */ /* 0x002fe4000f8e0206 */
[----:B------:R-:W-:Y:S02]  /*0140*/  UIMAD.WIDE UR12, UR5, 0x18, UR6 ;  /* 0x00000018050c78a5 */ /* 0x000fe4000f8e0206 */
[----:B------:R-:W-:Y:S02]  /*0150*/  UIMAD.WIDE UR6, UR5, 0x14, UR6 ;  /* 0x00000014050678a5 */ /* 0x000fe4000f8e0206 */
[----:B0-----:R-:W-:-:S06]  /*0160*/  UIMAD UR4, UR4, UR8, URZ ;  /* 0x00000008040472a4 */ /* 0x001fcc000f8e02ff */
[----:B------:R-:W-:-:S04]  /*0170*/  MOV R2, UR4 ;  /* 0x0000000400027c02 */ /* 0x000fc80008000f00 */
[----:B------:R-:W-:Y:S01]  /*0180*/  LEA R5, R2, R3, 0x3 ;  /* 0x0000000302057211 */ /* 0x000fe200078e18ff */
[----:B------:R-:W-:Y:S01]  /*0190*/  IMAD R2, R7, UR4, R0 ;  /* 0x0000000407027c24 */ /* 0x000fe2000f8e0200 */
[----:B------:R-:W-:-:S03]  /*01a0*/  UMOV UR4, URZ ;  /* 0x000000ff00047c82 */ /* 0x000fc60008000000 */
[----:B------:R-:W-:Y:S02]  /*01b0*/  IMAD R4, R5, UR8, R0 ;  /* 0x0000000805047c24 */ /* 0x000fe4000f8e0200 */
[----:B------:R-:W-:-:S03]  /*01c0*/  IMAD R3, R3, UR8, R2 ;  /* 0x0000000803037c24 */ /* 0x000fc6000f8e0202 */
[----:B--2---:R-:W-:-:S07]  /*01d0*/  SHF.L.U32 R4, R4, 0x6, RZ ;  /* 0x0000000604047819 */ /* 0x004fce00000006ff */
.L_x_109:
[----:B0-----:R-:W0:Y:S01]  /*01e0*/  LDCU.64 UR8, c[0x0][0x388] ;  /* 0x00007100ff0877ac */ /* 0x001e220008000a00 */
[----:B------:R-:W1:Y:S01]  /*01f0*/  LDC R0, c[0x0][0x39c] ;  /* 0x0000e700ff007b82 */ /* 0x000e620000000800 */
[----:B------:R-:W-:-:S04]  /*0200*/  USHF.L.U32 UR5, UR4, 0x3, URZ ;  /* 0x0000000304057899 */ /* 0x000fc800080006ff */
[----:B0-----:R-:W-:-:S06]  /*0210*/  UIMAD.WIDE.U32 UR8, UR5, 0x4, UR8 ;  /* 0x00000004050878a5 */ /* 0x001fcc000f8e0008 */
[----:B------:R-:W-:Y:S02]  /*0220*/  MOV R6, UR8 ;  /* 0x0000000800067c02 */ /* 0x000fe40008000f00 */
[----:B------:R-:W-:-:S05]  /*0230*/  MOV R7, UR9 ;  /* 0x0000000900077c02 */ /* 0x000fca0008000f00 */
[----:B------:R-:W2:Y:S04]  /*0240*/  LDG.E.CONSTANT R13, desc[UR14][R6.64] ;  /* 0x0000000e060d7981 */ /* 0x000ea8000c1e9900 */
[----:B------:R-:W3:Y:S04]  /*0250*/  LDG.E.CONSTANT R2, desc[UR14][R6.64+0x4] ;  /* 0x0000040e06027981 */ /* 0x000ee8000c1e9900 */
[----:B------:R-:W4:Y:S04]  /*0260*/  LDG.E.CONSTANT R8, desc[UR14][R6.64+0xc] ;  /* 0x00000c0e06087981 */ /* 0x000f28000c1e9900 */
[----:B------:R-:W5:Y:S04]  /*0270*/  LDG.E.CONSTANT R9, desc[UR14][R6.64+0x10] ;  /* 0x0000100e06097981 */ /* 0x000f68000c1e9900 */
[----:B------:R-:W5:Y:S04]  /*0280*/  LDG.E.CONSTANT R10, desc[UR14][R6.64+0x14] ;  /* 0x0000140e060a7981 */ /* 0x000f68000c1e9900 */
[----:B------:R-:W5:Y:S04]  /*0290*/  LDG.E.CONSTANT R11, desc[UR14][R6.64+0x18] ;  /* 0x0000180e060b7981 */ /* 0x000f68000c1e9900 */
[----:B------:R-:W5:Y:S04]  /*02a0*/  LDG.E.CONSTANT R12, desc[UR14][R6.64+0x1c] ;  /* 0x00001c0e060c7981 */ /* 0x000f68000c1e9900 */
[----:B------:R1:W5:Y:S01]  /*02b0*/  LDG.E.CONSTANT R5, desc[UR14][R6.64+0x8] ;  /* 0x0000080e06057981 */ /* 0x000362000c1e9900 */
[----:B------:R-:W-:Y:S01]  /*02c0*/  UMOV UR5, URZ ;  /* 0x000000ff00057c82 */ /* 0x000fe20008000000 */
[----:B-1----:R-:W-:Y:S01]  /*02d0*/  IMAD R6, R0, R0, RZ ;  /* 0x0000000000067224 */ /* 0x002fe200078e02ff */
[----:B------:R-:W-:-:S04]  /*02e0*/  MOV R7, R4 ;  /* 0x0000000400077202 */ /* 0x000fc80000000f00 */
[----:B------:R-:W-:Y:S02]  /*02f0*/  SHF.L.U32 R6, R6, 0x6, RZ ;  /* 0x0000000606067819 */ /* 0x000fe400000006ff */
[----:B--2---:R-:W-:Y:S02]  /*0300*/  R2UR UR8, R13 ;  /* 0x000000000d0872ca */ /* 0x004fe400000e0000 */
[----:B---3--:R-:W-:Y:S02]  /*0310*/  R2UR UR9, R2 ;  /* 0x00000000020972ca */ /* 0x008fe400000e0000 */
[----:B----4-:R-:W-:Y:S02]  /*0320*/  R2UR UR17, R8 ;  /* 0x00000000081172ca */ /* 0x010fe400000e0000 */
[----:B-----5:R-:W-:Y:S02]  /*0330*/  R2UR UR18, R9 ;  /* 0x00000000091272ca */ /* 0x020fe400000e0000 */
[----:B------:R-:W-:-:S02]  /*0340*/  R2UR UR19, R10 ;  /* 0x000000000a1372ca */ /* 0x000fc400000e0000 */
[----:B------:R-:W-:Y:S02]  /*0350*/  R2UR UR20, R11 ;  /* 0x000000000b1472ca */ /* 0x000fe400000e0000 */
[----:B------:R-:W-:Y:S02]  /*0360*/  R2UR UR21, R12 ;  /* 0x000000000c1572ca */ /* 0x000fe400000e0000 */
[----:B------:R-:W-:Y:S02]  /*0370*/  R2UR UR16, R5 ;  /* 0x00000000051072ca */ /* 0x000fe400000e0000 */
[----:B------:R-:W-:Y:S01]  /*0380*/  LEA R5, R3, UR4, 0x3 ;  /* 0x0000000403057c11 */ /* 0x000fe2000f8e18ff */
[----:B------:R-:W-:-:S03]  /*0390*/  UIADD3 UR4, UPT, UPT, UR4, 0x1, URZ ;  /* 0x0000000104047890 */ /* 0x000fc6000fffe0ff */
[----:B------:R-:W-:Y:S01]  /*03a0*/  SHF.L.U32 R5, R5, 0x6, RZ ;  /* 0x0000000605057819 */ /* 0x000fe200000006ff */
[----:B------:R-:W-:-:S11]  /*03b0*/  UISETP.NE.AND UP1, UPT, UR4, 0x8, UPT ;  /* 0x000000080400788c */ /* 0x000fd6000bf25270 */
.L_x_108:
[----:B0-----:R-:W0:Y:S01]  /*03c0*/  LDC.64 R14, c[0x0][0x380] ;  /* 0x0000e000ff0e7b82 */ /* 0x001e220000000a00 */
[----:B------:R-:W-:Y:S01]  /*03d0*/  IADD3 R29, PT, PT, R7, 0x2, RZ ;  /* 0x00000002071d7810 */ /* 0x000fe20007ffe0ff */
[----:B------:R-:W-:Y:S01]  /*03e0*/  HFMA2 R18, -RZ, RZ, 0, 2.384185791015625e-07 ;  /* 0x00000004ff127431 */ /* 0x000fe200000001ff */
[----:B------:R-:W-:Y:S01]  /*03f0*/  MOV R16, 0x4 ;  /* 0x0000000400107802 */ /* 0x000fe20000000f00 */
[----:B------:R-:W-:Y:S02]  /*0400*/  HFMA2 R28, -RZ, RZ, 0, 2.384185791015625e-07 ;  /* 0x00000004ff1c7431 */ /* 0x000fe400000001ff */
[----:B0-----:R-:W-:-:S05]  /*0410*/  IMAD.WIDE R26, R29, 0x4, R14 ;  /* 0x000000041d1a7825 */ /* 0x001fca00078e020e */
[----:B------:R-:W2:Y:S01]  /*0420*/  LDG.E.CONSTANT R11, desc[UR14][R26.64] ;  /* 0x0000000e1a0b7981 */ /* 0x000ea2000c1e9900 */
[----:B------:R-:W-:-:S03]  /*0430*/  IMAD.WIDE R8, R6, 0x4, R26 ;  /* 0x0000000406087825 */ /* 0x000fc600078e021a */
[----:B------:R-:W3:Y:S04]  /*0440*/  LDG.E.CONSTANT R0, desc[UR14][R26.64+0x4] ;  /* 0x0000040e1a007981 */ /* 0x000ee8000c1e9900 */
[----:B------:R-:W4:Y:S04]  /*0450*/  LDG.E.CONSTANT R10, desc[UR14][R8.64] ;  /* 0x0000000e080a7981 */ /* 0x000f28000c1e9900 */
[----:B------:R-:W5:Y:S01]  /*0460*/  LDG.E.CONSTANT R22, desc[UR14][R8.64+0x4] ;  /* 0x0000040e08167981 */ /* 0x000f62000c1e9900 */
[----:B------:R-:W-:-:S04]  /*0470*/  IMAD.WIDE R18, R29, R18, UR12 ;  /* 0x0000000c1d127e25 */ /* 0x000fc8000f8e0212 */
[C---:B------:R-:W-:Y:S01]  /*0480*/  IMAD.WIDE R16, R29.reuse, R16, UR6 ;  /* 0x000000061d107e25 */ /* 0x040fe2000f8e0210 */
[----:B------:R-:W5:Y:S03]  /*0490*/  LDG.E.CONSTANT R25, desc[UR14][R18.64] ;  /* 0x0000000e12197981 */ /* 0x000f66000c1e9900 */
[----:B------:R-:W-:Y:S01]  /*04a0*/  IMAD.WIDE R28, R29, R28, UR10 ;  /* 0x0000000a1d1c7e25 */ /* 0x000fe2000f8e021c */
[----:B------:R-:W5:Y:S04]  /*04b0*/  LDG.E.CONSTANT R21, desc[UR14][R18.64+0x4] ;  /* 0x0000040e12157981 */ /* 0x000f68000c1e9900 */
[----:B------:R-:W5:Y:S04]  /*04c0*/  LDG.E.CONSTANT R20, desc[UR14][R16.64+0x4] ;  /* 0x0000040e10147981 */ /* 0x000f68000c1e9900 */
[----:B------:R-:W5:Y:S04]  /*04d0*/  LDG.E.CONSTANT R8, desc[UR14][R28.64] ;  /* 0x0000000e1c087981 */ /* 0x000f68000c1e9900 */
[----:B------:R0:W5:Y:S04]  /*04e0*/  LDG.E.CONSTANT R18, desc[UR14][R16.64] ;  /* 0x0000000e10127981 */ /* 0x000168000c1e9900 */
[----:B------:R-:W5:Y:S01]  /*04f0*/  LDG.E.CONSTANT R9, desc[UR14][R28.64+0x4] ;  /* 0x0000040e1c097981 */ /* 0x000f62000c1e9900 */
[----:B0-----:R-:W-:-:S05]  /*0500*/  IMAD.WIDE R16, R6, 0x8, R26 ;  /* 0x0000000806107825 */ /* 0x001fca00078e021a */
[----:B------:R-:W5:Y:S04]  /*0510*/  LDG.E.CONSTANT R28, desc[UR14][R16.64] ;  /* 0x0000000e101c7981 */ /* 0x000f68000c1e9900 */
[----:B------:R0:W5:Y:S01]  /*0520*/  LDG.E.CONSTANT R29, desc[UR14][R16.64+0x4] ;  /* 0x0000040e101d7981 */ /* 0x000162000c1e9900 */
[----:B------:R-:W-:-:S04]  /*0530*/  IADD3 R12, P0, PT, R26, 0x4, RZ ;  /* 0x000000041a0c7810 */ /* 0x000fc80007f1e0ff */
[----:B------:R-:W-:Y:S01]  /*0540*/  IADD3.X R13, PT, PT, RZ, R27, RZ, P0, !PT ;  /* 0x0000001bff0d7210 */ /* 0x000fe200007fe4ff */
[----:B------:R-:W-:-:S04]  /*0550*/  IMAD.WIDE R26, R6, 0xc, R26 ;  /* 0x0000000c061a7825 */ /* 0x000fc800078e021a */
[----:B------:R-:W-:Y:S01]  /*0560*/  IMAD.WIDE R12, R6, 0x10, R12 ;  /* 0x00000010060c7825 */ /* 0x000fe200078e020c */
[----:B------:R-:W5:Y:S03]  /*0570*/  LDG.E.CONSTANT R24, desc[UR14][R26.64] ;  /* 0x0000000e1a187981 */ /* 0x000f66000c1e9900 */
[----:B0-----:R-:W-:Y:S01]  /*0580*/  IMAD.WIDE R16, R7, 0x4, R14 ;  /* 0x0000000407107825 */ /* 0x001fe200078e020e */
[----:B------:R-:W5:Y:S04]  /*0590*/  LDG.E.CONSTANT R23, desc[UR14][R12.64+-0x4] ;  /* 0xfffffc0e0c177981 */ /* 0x000f68000c1e9900 */
[----:B------:R4:W5:Y:S04]  /*05a0*/  LDG.E.CONSTANT R19, desc[UR14][R12.64] ;  /* 0x0000000e0c137981 */ /* 0x000968000c1e9900 */
[----:B------:R-:W5:Y:S04]  /*05b0*/  LDG.E.CONSTANT R2, desc[UR14][R26.64+0x4] ;  /* 0x0000040e1a027981 */ /* 0x000f68000c1e9900 */
[----:B------:R-:W5:Y:S01]  /*05c0*/  LDG.E.CONSTANT R26, desc[UR14][R16.64] ;  /* 0x0000000e101a7981 */ /* 0x000f62000c1e9900 */
[----:B--2---:R-:W-:Y:S01]  /*05d0*/  FFMA R11, R11, UR8, RZ ;  /* 0x000000080b0b7c23 */ /* 0x004fe200080000ff */
[----:B---3--:R-:W-:-:S03]  /*05e0*/  FFMA R0, R0, UR8, RZ ;  /* 0x0000000800007c23 */ /* 0x008fc600080000ff */
[----:B----4-:R-:W-:Y:S01]  /*05f0*/  FFMA R13, R10, UR9, R11 ;  /* 0x000000090a0d7c23 */ /* 0x010fe2000800000b */
[----:B------:R-:W-:-:S04]  /*0600*/  IMAD.WIDE R10, R6, 0x4, R16 ;  /* 0x00000004060a7825 */ /* 0x000fc800078e0210 */
[----:B-----5:R-:W-:Y:S02]  /*0610*/  FFMA R12, R22, UR9, R0 ;  /* 0x00000009160c7c23 */ /* 0x020fe40008000000 */
[----:B------:R-:W2:Y:S04]  /*0620*/  LDG.E.CONSTANT R0, desc[UR14][R10.64] ;  /* 0x0000000e0a007981 */ /* 0x000ea8000c1e9900 */
[----:B------:R0:W3:Y:S01]  /*0630*/  LDG.E.CONSTANT R22, desc[UR14][R10.64+0x4] ;  /* 0x0000040e0a167981 */ /* 0x0000e2000c1e9900 */
[----:B------:R-:W-:Y:S01]  /*0640*/  FFMA R28, R28, UR16, R13 ;  /* 0x000000101c1c7c23 */ /* 0x000fe2000800000d */
[----:B0-----:R-:W-:Y:S01]  /*0650*/  FFMA R11, R29, UR16, R12 ;  /* 0x000000101d0b7c23 */ /* 0x001fe2000800000c */
[----:B------:R-:W-:-:S05]  /*0660*/  IMAD.WIDE R12, R6, 0x8, R16 ;  /* 0x00000008060c7825 */ /* 0x000fca00078e0210 */
[----:B------:R-:W4:Y:S01]  /*0670*/  LDG.E.CONSTANT R29, desc[UR14][R12.64] ;  /* 0x0000000e0c1d7981 */ /* 0x000f22000c1e9900 */
[----:B------:R-:W-:Y:S01]  /*0680*/  IADD3 R10, P0, PT, R16, 0x4, RZ ;  /* 0x00000004100a7810 */ /* 0x000fe20007f1e0ff */
[----:B------:R-:W-:Y:S01]  /*0690*/  FFMA R27, R26, UR8, RZ ;  /* 0x000000081a1b7c23 */ /* 0x000fe200080000ff */
[----:B------:R-:W-:Y:S02]  /*06a0*/  FFMA R2, R2, UR17, R11 ;  /* 0x0000001102027c23 */ /* 0x000fe4000800000b */
[----:B------:R-:W-:Y:S01]  /*06b0*/  IADD3.X R11, PT, PT, RZ, R17, RZ, P0, !PT ;  /* 0x00000011ff0b7210 */ /* 0x000fe200007fe4ff */
[----:B------:R-:W-:Y:S02]  /*06c0*/  FFMA R24, R24, UR17, R28 ;  /* 0x0000001118187c23 */ /* 0x000fe4000800001c */
[----:B------:R-:W-:-:S04]  /*06d0*/  IMAD.WIDE R10, R6, 0x10, R10 ;  /* 0x00000010060a7825 */ /* 0x000fc800078e020a */
[----:B--2---:R-:W-:Y:S02]  /*06e0*/  FFMA R26, R0, UR9, R27 ;  /* 0x00000009001a7c23 */ /* 0x004fe4000800001b */
[----:B------:R-:W2:Y:S04]  /*06f0*/  LDG.E.CONSTANT R0, desc[UR14][R16.64+0x4] ;  /* 0x0000040e10007981 */ /* 0x000ea8000c1e9900 */
[----:B------:R0:W5:Y:S02]  /*0700*/  LDG.E.CONSTANT R27, desc[UR14][R12.64+0x4] ;  /* 0x0000040e0c1b7981 */ /* 0x000164000c1e9900 */
[----:B0-----:R-:W-:-:S05]  /*0710*/  IMAD.WIDE R12, R6, 0xc, R16 ;  /* 0x0000000c060c7825 */ /* 0x001fca00078e0210 */
[----:B------:R-:W5:Y:S01]  /*0720*/  LDG.E.CONSTANT R28, desc[UR14][R12.64+0x4] ;  /* 0x0000040e0c1c7981 */ /* 0x000f62000c1e9900 */
[----:B----4-:R-:W-:-:S03]  /*0730*/  FFMA R26, R29, UR16, R26 ;  /* 0x000000101d1a7c23 */ /* 0x010fc6000800001a */
[----:B------:R-:W4:Y:S04]  /*0740*/  LDG.E.CONSTANT R29, desc[UR14][R12.64] ;  /* 0x0000000e0c1d7981 */ /* 0x000f28000c1e9900 */
[----:B------:R-:W4:Y:S01]  /*0750*/  LDG.E.CONSTANT R12, desc[UR14][R10.64+-0x4] ;  /* 0xfffffc0e0a0c7981 */ /* 0x000f22000c1e9900 */
[----:B------:R-:W-:-:S03]  /*0760*/  MOV R16, 0x4 ;  /* 0x0000000400107802 */ /* 0x000fc60000000f00 */
[----:B------:R5:W4:Y:S01]  /*0770*/  LDG.E.CONSTANT R10, desc[UR14][R10.64] ;  /* 0x0000000e0a0a7981 */ /* 0x000b22000c1e9900 */
[----:B--2---:R-:W-:-:S04]  /*0780*/  FFMA R17, R0, UR8, RZ ;  /* 0x0000000800117c23 */ /* 0x004fc800080000ff */
[----:B---3--:R-:W-:Y:S01]  /*0790*/  FFMA R22, R22, UR9, R17 ;  /* 0x0000000916167c23 */ /* 0x008fe20008000011 */
[----:B------:R-:W-:-:S04]  /*07a0*/  IMAD.WIDE R16, R7, R16, UR6 ;  /* 0x0000000607107e25 */ /* 0x000fc8000f8e0210 */
[----:B-----5:R-:W-:Y:S02]  /*07b0*/  FFMA R11, R27, UR16, R22 ;  /* 0x000000101b0b7c23 */ /* 0x020fe40008000016 */
[----:B------:R-:W2:Y:S01]  /*07c0*/  LDG.E.CONSTANT R22, desc[UR14][R16.64] ;  /* 0x0000000e10167981 */ /* 0x000ea2000c1e9900 */
[----:B------:R-:W-:-:S03]  /*07d0*/  HFMA2 R27, -RZ, RZ, 0, 2.384185791015625e-07 ;  /* 0x00000004ff1b7431 */ /* 0x000fc600000001ff */
[----:B------:R-:W3:Y:S01]  /*07e0*/  LDG.E.CONSTANT R0, desc[UR14][R16.64+0x4] ;  /* 0x0000040e10007981 */ /* 0x000ee2000c1e9900 */
[----:B------:R-:W-:Y:S01]  /*07f0*/  FFMA R13, R28, UR17, R11 ;  /* 0x000000111c0d7c23 */ /* 0x000fe2000800000b */
[----:B------:R-:W-:Y:S01]  /*0800*/  MOV R28, 0x4 ;  /* 0x00000004001c7802 */ /* 0x000fe20000000f00 */
[----:B----4-:R-:W-:Y:S01]  /*0810*/  FFMA R29, R29, UR17, R26 ;  /* 0x000000111d1d7c23 */ /* 0x010fe2000800001a */
[----:B------:R-:W-:-:S05]  /*0820*/  IMAD.WIDE R26, R7, R27, UR12 ;  /* 0x0000000c071a7e25 */ /* 0x000fca000f8e021b */
[----:B------:R-:W4:Y:S01]  /*0830*/  LDG.E.CONSTANT R11, desc[UR14][R26.64] ;  /* 0x0000000e1a0b7981 */ /* 0x000f22000c1e9900 */
[----:B------:R-:W-:Y:S01]  /*0840*/  FFMA R12, R12, UR18, R29 ;  /* 0x000000120c0c7c23 */ /* 0x000fe2000800001d */
[----:B------:R-:W-:Y:S02]  /*0850*/  IMAD.WIDE R28, R7, R28, UR10 ;  /* 0x0000000a071c7e25 */ /* 0x000fe4000f8e021c */
[----:B------:R-:W5:Y:S04]  /*0860*/  LDG.E.CONSTANT R26, desc[UR14][R26.64+0x4] ;  /* 0x0000040e1a1a7981 */ /* 0x000f68000c1e9900 */
[----:B------:R-:W5:Y:S04]  /*0870*/  LDG.E.CONSTANT R16, desc[UR14][R28.64] ;  /* 0x0000000e1c107981 */ /* 0x000f68000c1e9900 */
[----:B------:R-:W5:Y:S01]  /*0880*/  LDG.E.CONSTANT R17, desc[UR14][R28.64+0x4] ;  /* 0x0000040e1c117981 */ /* 0x000f62000c1e9900 */
[----:B------:R-:W-:Y:S01]  /*0890*/  FFMA R10, R10, UR18, R13 ;  /* 0x000000120a0a7c23 */ /* 0x000fe2000800000d */
[----:B------:R-:W-:-:S04]  /*08a0*/  FFMA R23, R23, UR18, R24 ;  /* 0x0000001217177c23 */ /* 0x000fc80008000018 */
[----:B------:R-:W-:Y:S01]  /*08b0*/  FFMA R18, R18, UR19, R23 ;  /* 0x0000001312127c23 */ /* 0x000fe20008000017 */
[----:B--2---:R-:W-:Y:S02]  /*08c0*/  FFMA R22, R22, UR19, R12 ;  /* 0x0000001316167c23 */ /* 0x004fe4000800000c */
[----:B------:R-:W0:Y:S01]  /*08d0*/  LDC.64 R12, c[0x0][0x390] ;  /* 0x0000e400ff0c7b82 */ /* 0x000e220000000a00 */
[----:B---3--:R-:W-:Y:S01]  /*08e0*/  FFMA R0, R0, UR19, R10 ;  /* 0x0000001300007c23 */ /* 0x008fe2000800000a */
[----:B------:R-:W-:Y:S01]  /*08f0*/  IADD3 R10, PT, PT, R7, 0x4, RZ ;  /* 0x00000004070a7810 */ /* 0x000fe20007ffe0ff */
[----:B----4-:R-:W-:Y:S02]  /*0900*/  FFMA R11, R11, UR20, R22 ;  /* 0x000000140b0b7c23 */ /* 0x010fe40008000016 */
[----:B-----5:R-:W-:Y:S01]  /*0910*/  FFMA R0, R26, UR20, R0 ;  /* 0x000000141a007c23 */ /* 0x020fe20008000000 */
[----:B0-----:R-:W-:-:S04]  /*0920*/  IMAD.WIDE R26, R5, 0x4, R12 ;  /* 0x00000004051a7825 */ /* 0x001fc800078e020c */
[----:B------:R-:W-:Y:S01]  /*0930*/  FFMA R11, R16, UR21, R11 ;  /* 0x00000015100b7c23 */ /* 0x000fe2000800000b */
[----:B------:R-:W-:Y:S01]  /*0940*/  FFMA R0, R17, UR21, R0 ;  /* 0x0000001511007c23 */ /* 0x000fe20008000000 */
[----:B------:R-:W-:-:S03]  /*0950*/  IMAD.WIDE R16, R10, 0x4, R14 ;  /* 0x000000040a107825 */ /* 0x000fc600078e020e */
[----:B------:R-:W-:Y:S04]  /*0960*/  STG.E desc[UR14][R26.64], R11 ;  /* 0x0000000b1a007986 */ /* 0x000fe8000c10190e */
[----:B------:R0:W-:Y:S01]  /*0970*/  STG.E desc[UR14][R26.64+0x4], R0 ;  /* 0x000004001a007986 */ /* 0x0001e2000c10190e */
[----:B------:R-:W-:-:S05]  /*0980*/  IMAD.WIDE R28, R6, 0x8, R16 ;  /* 0x00000008061c7825 */ /* 0x000fca00078e0210 */
[----:B------:R-:W2:Y:S01]  /*0990*/  LDG.E.CONSTANT R23, desc[UR14][R28.64] ;  /* 0x0000000e1c177981 */ /* 0x000ea2000c1e9900 */
[----:B------:R-:W-:Y:S01]  /*09a0*/  FFMA R19, R19, UR18, R2 ;  /* 0x0000001213137c23 */ /* 0x000fe20008000002 */
[----:B------:R-:W-:Y:S01]  /*09b0*/  FFMA R25, R25, UR20, R18 ;  /* 0x0000001419197c23 */ /* 0x000fe20008000012 */
[----:B0-----:R-:W-:Y:S01]  /*09c0*/  IMAD.WIDE R26, R6, 0x4, R16 ;  /* 0x00000004061a7825 */ /* 0x001fe200078e0210 */
[----:B------:R-:W3:Y:S04]  /*09d0*/  LDG.E.CONSTANT R0, desc[UR14][R16.64] ;  /* 0x0000000e10007981 */ /* 0x000ee8000c1e9900 */
[----:B------:R-:W4:Y:S01]  /*09e0*/  LDG.E.CONSTANT R11, desc[UR14][R26.64] ;  /* 0x0000000e1a0b7981 */ /* 0x000f22000c1e9900 */
[----:B------:R-:W-:Y:S01]  /*09f0*/  IADD3 R18, P0, PT, R16, 0x4, RZ ;  /* 0x0000000410127810 */ /* 0x000fe20007f1e0ff */
[----:B------:R-:W-:-:S02]  /*0a00*/  FFMA R20, R20, UR19, R19 ;  /* 0x0000001314147c23 */ /* 0x000fc40008000013 */
[----:B------:R0:W5:Y:S01]  /*0a10*/  LDG.E.CONSTANT R2, desc[UR14][R16.64+0x4] ;  /* 0x0000040e10027981 */ /* 0x000162000c1e9900 */
[----:B------:R-:W-:-:S03]  /*0a20*/  IADD3.X R19, PT, PT, RZ, R17, RZ, P0, !PT ;  /* 0x00000011ff137210 */ /* 0x000fc600007fe4ff */
[----:B------:R-:W5:Y:S01]  /*0a30*/  LDG.E.CONSTANT R24, desc[UR14][R28.64+0x4] ;  /* 0x0000040e1c187981 */ /* 0x000f62000c1e9900 */
[----:B------:R-:W-:-:S03]  /*0a40*/  IMAD.WIDE R18, R6, 0x10, R18 ;  /* 0x0000001006127825 */ /* 0x000fc600078e0212 */
[----:B------:R-:W5:Y:S01]  /*0a50*/  LDG.E.CONSTANT R22, desc[UR14][R26.64+0x4] ;  /* 0x0000040e1a167981 */ /* 0x000f62000c1e9900 */
[----:B0-----:R-:W-:-:S03]  /*0a60*/  IMAD.WIDE R16, R6, 0xc, R16 ;  /* 0x0000000c06107825 */ /* 0x001fc600078e0210 */
[----:B------:R-:W5:Y:S04]  /*0a70*/  LDG.E.CONSTANT R28, desc[UR14][R18.64+-0x4] ;  /* 0xfffffc0e121c7981 */ /* 0x000f68000c1e9900 */
[----:B------:R0:W5:Y:S04]  /*0a80*/  LDG.E.CONSTANT R29, desc[UR14][R18.64] ;  /* 0x0000000e121d7981 */ /* 0x000168000c1e9900 */
[----:B------:R-:W5:Y:S04]  /*0a90*/  LDG.E.CONSTANT R26, desc[UR14][R16.64] ;  /* 0x0000000e101a7981 */ /* 0x000f68000c1e9900 */
[----:B------:R1:W5:Y:S01]  /*0aa0*/  LDG.E.CONSTANT R27, desc[UR14][R16.64+0x4] ;  /* 0x0000040e101b7981 */ /* 0x000362000c1e9900 */
[----:B0-----:R-:W-:-:S02]  /*0ab0*/  HFMA2 R19, -RZ, RZ, 0, 2.384185791015625e-07 ;  /* 0x00000004ff137431 */ /* 0x001fc400000001ff */
[----:B------:R-:W-:Y:S01]  /*0ac0*/  FFMA R18, R21, UR20, R20 ;  /* 0x0000001415127c23 */ /* 0x000fe20008000014 */
[----:B------:R-:W-:Y:S01]  /*0ad0*/  FFMA R8, R8, UR21, R25 ;  /* 0x0000001508087c23 */ /* 0x000fe20008000019 */
[----:B-1----:R-:W-:Y:S01]  /*0ae0*/  MOV R17, 0x4 ;  /* 0x0000000400117802 */ /* 0x002fe20000000f00 */
[----:B------:R-:W-:-:S04]  /*0af0*/  IMAD.WIDE R20, R10, R19, UR6 ;  /* 0x000000060a147e25 */ /* 0x000fc8000f8e0213 */
[----:B------:R-:W-:Y:S01]  /*0b00*/  IMAD.WIDE R16, R10, R17, UR12 ;  /* 0x0000000c0a107e25 */ /* 0x000fe2000f8e0211 */
[----:B------:R-:W5:Y:S04]  /*0b10*/  LDG.E.CONSTANT R25, desc[UR14][R20.64] ;  /* 0x0000000e14197981 */ /* 0x000f68000c1e9900 */
[----:B------:R-:W5:Y:S04]  /*0b20*/  LDG.E.CONSTANT R19, desc[UR14][R16.64+0x4] ;  /* 0x0000040e10137981 */ /* 0x000f68000c1e9900 */
[----:B------:R0:W5:Y:S01]  /*0b30*/  LDG.E.CONSTANT R20, desc[UR14][R20.64+0x4] ;  /* 0x0000040e14147981 */ /* 0x000162000c1e9900 */
[----:B---3--:R-:W-:-:S04]  /*0b40*/  FFMA R0, R0, UR8, RZ ;  /* 0x0000000800007c23 */ /* 0x008fc800080000ff */
[----:B----4-:R-:W-:-:S04]  /*0b50*/  FFMA R0, R11, UR9, R0 ;  /* 0x000000090b007c23 */ /* 0x010fc80008000000 */
[----:B--2---:R-:W-:Y:S02]  /*0b60*/  FFMA R23, R23, UR16, R0 ;  /* 0x0000001017177c23 */ /* 0x004fe40008000000 */
[----:B------:R1:W2:Y:S01]  /*0b70*/  LDG.E.CONSTANT R0, desc[UR14][R16.64] ;  /* 0x0000000e10007981 */ /* 0x0002a2000c1e9900 */
[----:B------:R-:W-:Y:S02]  /*0b80*/  HFMA2 R11, -RZ, RZ, 0, 2.384185791015625e-07 ;  /* 0x00000004ff0b7431 */ /* 0x000fe400000001ff */
[----:B-----5:R-:W-:-:S04]  /*0b90*/  FFMA R2, R2, UR8, RZ ;  /* 0x0000000802027c23 */ /* 0x020fc800080000ff */
[----:B0-----:R-:W-:Y:S01]  /*0ba0*/  FFMA R21, R22, UR9, R2 ;  /* 0x0000000916157c23 */ /* 0x001fe20008000002 */
[----:B------:R-:W-:Y:S01]  /*0bb0*/  IADD3 R22, PT, PT, R7, 0x6, RZ ;  /* 0x0000000607167810 */ /* 0x000fe20007ffe0ff */
[----:B------:R-:W-:-:S04]  /*0bc0*/  IMAD.WIDE R10, R10, R11, UR10 ;  /* 0x0000000a0a0a7e25 */ /* 0x000fc8000f8e020b */
[----:B------:R-:W-:Y:S01]  /*0bd0*/  FFMA R24, R24, UR16, R21 ;  /* 0x0000001018187c23 */ /* 0x000fe20008000015 */
[----:B------:R-:W-:Y:S01]  /*0be0*/  IMAD.WIDE R14, R22, 0x4, R14 ;  /* 0x00000004160e7825 */ /* 0x000fe200078e020e */
[----:B------:R-:W3:Y:S03]  /*0bf0*/  LDG.E.CONSTANT R2, desc[UR14][R10.64] ;  /* 0x0000000e0a027981 */ /* 0x000ee6000c1e9900 */
[----:B------:R-:W-:Y:S01]  /*0c00*/  FFMA R26, R26, UR17, R23 ;  /* 0x000000111a1a7c23 */ /* 0x000fe20008000017 */
[----:B-1----:R-:W-:-:S04]  /*0c10*/  IMAD.WIDE R16, R6, 0x4, R14 ;  /* 0x0000000406107825 */ /* 0x002fc800078e020e */
[----:B------:R-:W-:Y:S01]  /*0c20*/  FFMA R28, R28, UR18, R26 ;  /* 0x000000121c1c7c23 */ /* 0x000fe2000800001a */
[----:B------:R-:W-:Y:S01]  /*0c30*/  FFMA R24, R27, UR17, R24 ;  /* 0x000000111b187c23 */ /* 0x000fe20008000018 */
[----:B------:R-:W4:Y:S01]  /*0c40*/  LDG.E.CONSTANT R10, desc[UR14][R10.64+0x4] ;  /* 0x0000040e0a0a7981 */ /* 0x000f22000c1e9900 */
[----:B------:R-:W-:-:S04]  /*0c50*/  IMAD.WIDE R26, R6, 0x8, R14 ;  /* 0x00000008061a7825 */ /* 0x000fc800078e020e */
[----:B------:R-:W-:Y:S01]  /*0c60*/  FFMA R24, R29, UR18, R24 ;  /* 0x000000121d187c23 */ /* 0x000fe20008000018 */
[----:B------:R-:W5:Y:S04]  /*0c70*/  LDG.E.CONSTANT R21, desc[UR14][R16.64] ;  /* 0x0000000e10157981 */ /* 0x000f68000c1e9900 */
[----:B------:R0:W3:Y:S04]  /*0c80*/  LDG.E.CONSTANT R23, desc[UR14][R16.64+0x4] ;  /* 0x0000040e10177981 */ /* 0x0000e8000c1e9900 */
[----:B------:R-:W4:Y:S01]  /*0c90*/  LDG.E.CONSTANT R11, desc[UR14][R14.64] ;  /* 0x0000000e0e0b7981 */ /* 0x000f22000c1e9900 */
[----:B------:R-:W-:-:S03]  /*0ca0*/  FFMA R25, R25, UR19, R28 ;  /* 0x0000001319197c23 */ /* 0x000fc6000800001c */
[----:B------:R-:W3:Y:S04]  /*0cb0*/  LDG.E.CONSTANT R29, desc[UR14][R26.64] ;  /* 0x0000000e1a1d7981 */ /* 0x000ee8000c1e9900 */
[----:B------:R-:W5:Y:S01]  /*0cc0*/  LDG.E.CONSTANT R28, desc[UR14][R14.64+0x4] ;  /* 0x0000040e0e1c7981 */ /* 0x000f62000c1e9900 */
[----:B------:R-:W-:-:S03]  /*0cd0*/  FFMA R20, R20, UR19, R24 ;  /* 0x0000001314147c23 */ /* 0x000fc60008000018 */
[----:B------:R-:W3:Y:S01]  /*0ce0*/  LDG.E.CONSTANT R26, desc[UR14][R26.64+0x4] ;  /* 0x0000040e1a1a7981 */ /* 0x000ee2000c1e9900 */
[----:B------:R-:W-:Y:S01]  /*0cf0*/  FFMA R9, R9, UR21, R18 ;  /* 0x0000001509097c23 */ /* 0x000fe20008000012 */
[----:B--2---:R-:W-:Y:S01]  /*0d00*/  FFMA R0, R0, UR20, R25 ;  /* 0x0000001400007c23 */ /* 0x004fe20008000019 */
[----:B------:R-:W-:-:S05]  /*0d10*/  IMAD.WIDE R24, R6, 0xc, R14 ;  /* 0x0000000c06187825 */ /* 0x000fca00078e020e */
[----:B------:R-:W2:Y:S04]  /*0d20*/  LDG.E.CONSTANT R18, desc[UR14][R24.64] ;  /* 0x0000000e18127981 */ /* 0x000ea8000c1e9900 */
[----:B------:R-:W2:Y:S01]  /*0d30*/  LDG.E.CONSTANT R24, desc[UR14][R24.64+0x4] ;  /* 0x0000040e18187981 */ /* 0x000ea2000c1e9900 */
[----:B0-----:R-:W-:-:S04]  /*0d40*/  IADD3 R16, P0, PT, R14, 0x4, RZ ;  /* 0x000000040e107810 */ /* 0x001fc80007f1e0ff */
[----:B------:R-:W-:-:S03]  /*0d50*/  IADD3.X R17, PT, PT, RZ, R15, RZ, P0, !PT ;  /* 0x0000000fff117210 */ /* 0x000fc600007fe4ff */
[----:B------:R-:W-:-:S05]  /*0d60*/  IMAD.WIDE R16, R6, 0x10, R16 ;  /* 0x0000001006107825 */ /* 0x000fca00078e0210 */
[----:B------:R-:W2:Y:S04]  /*0d70*/  LDG.E.CONSTANT R27, desc[UR14][R16.64+-0x4] ;  /* 0xfffffc0e101b7981 */ /* 0x000ea8000c1e9900 */
[----:B------:R0:W2:Y:S01]  /*0d80*/  LDG.E.CONSTANT R25, desc[UR14][R16.64] ;  /* 0x0000000e10197981 */ /* 0x0000a2000c1e9900 */
[----:B------:R-:W-:Y:S01]  /*0d90*/  FFMA R19, R19, UR20, R20 ;  /* 0x0000001413137c23 */ /* 0x000fe20008000014 */
[----:B----4-:R-:W-:Y:S01]  /*0da0*/  FFMA R20, R11, UR8, RZ ;  /* 0x000000080b147c23 */ /* 0x010fe200080000ff */
[----:B0-----:R-:W-:Y:S02]  /*0db0*/  HFMA2 R17, -RZ, RZ, 0, 2.384185791015625e-07 ;  /* 0x00000004ff117431 */ /* 0x001fe400000001ff */
[----:B-----5:R-:W-:Y:S01]  /*0dc0*/  FFMA R28, R28, UR8, RZ ;  /* 0x000000081c1c7c23 */ /* 0x020fe200080000ff */
[----:B------:R-:W-:Y:S01]  /*0dd0*/  FFMA R21, R21, UR9, R20 ;  /* 0x0000000915157c23 */ /* 0x000fe20008000014 */
[----:B------:R-:W-:-:S02]  /*0de0*/  MOV R15, 0x4 ;  /* 0x00000004000f7802 */ /* 0x000fc40000000f00 */
[----:B---3--:R-:W-:Y:S01]  /*0df0*/  FFMA R23, R23, UR9, R28 ;  /* 0x0000000917177c23 */ /* 0x008fe2000800001c */
[----:B------:R-:W-:Y:S01]  /*0e00*/  FFMA R29, R29, UR16, R21 ;  /* 0x000000101d1d7c23 */ /* 0x000fe20008000015 */
[----:B------:R-:W-:-:S04]  /*0e10*/  IMAD.WIDE R16, R22, R17, UR6 ;  /* 0x0000000616107e25 */ /* 0x000fc8000f8e0211 */
[----:B------:R-:W-:Y:S01]  /*0e20*/  FFMA R23, R26, UR16, R23 ;  /* 0x000000101a177c23 */ /* 0x000fe20008000017 */
[----:B------:R-:W3:Y:S01]  /*0e30*/  LDG.E.CONSTANT R21, desc[UR14][R16.64] ;  /* 0x0000000e10157981 */ /* 0x000ee2000c1e9900 */
[----:B------:R-:W-:-:S03]  /*0e40*/  IMAD.WIDE R14, R22, R15, UR12 ;  /* 0x0000000c160e7e25 */ /* 0x000fc6000f8e020f */
[----:B------:R0:W4:Y:S04]  /*0e50*/  LDG.E.CONSTANT R28, desc[UR14][R16.64+0x4] ;  /* 0x0000040e101c7981 */ /* 0x000128000c1e9900 */
[----:B------:R-:W5:Y:S04]  /*0e60*/  LDG.E.CONSTANT R11, desc[UR14][R14.64] ;  /* 0x0000000e0e0b7981 */ /* 0x000f68000c1e9900 */
[----:B------:R1:W5:Y:S01]  /*0e70*/  LDG.E.CONSTANT R20, desc[UR14][R14.64+0x4] ;  /* 0x0000040e0e147981 */ /* 0x000362000c1e9900 */
[----:B0-----:R-:W-:Y:S01]  /*0e80*/  MOV R17, 0x4 ;  /* 0x0000000400117802 */ /* 0x001fe20000000f00 */
[----:B--2---:R-:W-:Y:S01]  /*0e90*/  FFMA R26, R18, UR17, R29 ;  /* 0x00000011121a7c23 */ /* 0x004fe2000800001d */
[----:B------:R-:W-:Y:S01]  /*0ea0*/  IADD3 R18, PT, PT, R5, 0x2, RZ ;  /* 0x0000000205127810 */ /* 0x000fe20007ffe0ff */
[----:B------:R-:W-:-:S02]  /*0eb0*/  FFMA R29, R24, UR17, R23 ;  /* 0x00000011181d7c23 */ /* 0x000fc40008000017 */
[----:B------:R-:W-:-:S04]  /*0ec0*/  IMAD.WIDE R22, R22, R17, UR10 ;  /* 0x0000000a16167e25 */ /* 0x000fc8000f8e0211 */
[----:B-1----:R-:W-:Y:S01]  /*0ed0*/  IMAD.WIDE R14, R18, 0x4, R12 ;  /* 0x00000004120e7825 */ /* 0x002fe200078e020c */
[----:B------:R-:W2:Y:S04]  /*0ee0*/  LDG.E.CONSTANT R24, desc[UR14][R22.64+0x4] ;  /* 0x0000040e16187981 */ /* 0x000ea8000c1e9900 */
[----:B------:R-:W2:Y:S01]  /*0ef0*/  LDG.E.CONSTANT R18, desc[UR14][R22.64] ;  /* 0x0000000e16127981 */ /* 0x000ea2000c1e9900 */
[----:B------:R-:W-:Y:S01]  /*0f00*/  FFMA R26, R27, UR18, R26 ;  /* 0x000000121b1a7c23 */ /* 0x000fe2000800001a */
[----:B------:R-:W-:Y:S01]  /*0f10*/  FFMA R25, R25, UR18, R29 ;  /* 0x0000001219197c23 */ /* 0x000fe2000800001d */
[C---:B------:R-:W-:Y:S02]  /*0f20*/  IADD3 R17, PT, PT, R5.reuse, 0x4, RZ ;  /* 0x0000000405117810 */ /* 0x040fe40007ffe0ff */
[----:B------:R-:W-:Y:S01]  /*0f30*/  IADD3 R27, PT, PT, R5, 0x6, RZ ;  /* 0x00000006051b7810 */ /* 0x000fe20007ffe0ff */
[----:B------:R-:W-:-:S02]  /*0f40*/  FFMA R19, R10, UR21, R19 ;  /* 0x000000150a137c23 */ /* 0x000fc40008000013 */
[--C-:B------:R-:W-:Y:S01]  /*0f50*/  IMAD.WIDE R16, R17, 0x4, R12.reuse ;  /* 0x0000000411107825 */ /* 0x100fe200078e020c */
[----:B------:R0:W-:Y:S03]  /*0f60*/  STG.E desc[UR14][R14.64], R8 ;  /* 0x000000080e007986 */ /* 0x0001e6000c10190e */
[----:B------:R-:W-:Y:S01]  /*0f70*/  IMAD.WIDE R12, R27, 0x4, R12 ;  /* 0x000000041b0c7825 */ /* 0x000fe200078e020c */
[----:B------:R0:W-:Y:S03]  /*0f80*/  STG.E desc[UR14][R14.64+0x4], R9 ;  /* 0x000004090e007986 */ /* 0x0001e6000c10190e */
[----:B---3--:R-:W-:Y:S01]  /*0f90*/  FFMA R26, R21, UR19, R26 ;  /* 0x00000013151a7c23 */ /* 0x008fe2000800001a */
[----:B----4-:R-:W-:Y:S01]  /*0fa0*/  FFMA R25, R28, UR19, R25 ;  /* 0x000000131c197c23 */ /* 0x010fe20008000019 */
[----:B------:R-:W-:-:S02]  /*0fb0*/  FFMA R21, R2, UR21, R0 ;  /* 0x0000001502157c23 */ /* 0x000fc40008000000 */
[----:B-----5:R-:W-:Y:S01]  /*0fc0*/  FFMA R11, R11, UR20, R26 ;  /* 0x000000140b0b7c23 */ /* 0x020fe2000800001a */
[----:B------:R-:W-:Y:S02]  /*0fd0*/  FFMA R25, R20, UR20, R25 ;  /* 0x0000001414197c23 */ /* 0x000fe40008000019 */
[----:B------:R0:W-:Y:S04]  /*0fe0*/  STG.E desc[UR14][R16.64], R21 ;  /* 0x0000001510007986 */ /* 0x0001e8000c10190e */
[----:B------:R0:W-:Y:S01]  /*0ff0*/  STG.E desc[UR14][R16.64+0x4], R19 ;  /* 0x0000041310007986 */ /* 0x0001e2000c10190e */
[----:B------:R-:W-:-:S04]  /*1000*/  UIADD3 UR5, UPT, UPT, UR5, 0x8, URZ ;  /* 0x0000000805057890 */ /* 0x000fc8000fffe0ff */
[----:B------:R-:W-:Y:S01]  /*1010*/  UISETP.NE.AND UP0, UPT, UR5, 0x40, UPT ;  /* 0x000000400500788c */ /* 0x000fe2000bf05270 */
[----:B------:R-:W-:Y:S02]  /*1020*/  IADD3 R7, PT, PT, R7, 0x8, RZ ;  /* 0x0000000807077810 */ /* 0x000fe40007ffe0ff */
[----:B------:R-:W-:Y:S01]  /*1030*/  IADD3 R5, PT, PT, R5, 0x8, RZ ;  /* 0x0000000805057810 */ /* 0x000fe20007ffe0ff */
[----:B--2---:R-:W-:Y:S01]  /*1040*/  FFMA R25, R24, UR21, R25 ;  /* 0x0000001518197c23 */ /* 0x004fe20008000019 */
[----:B------:R-:W-:-:S04]  /*1050*/  FFMA R11, R18, UR21, R11 ;  /* 0x00000015120b7c23 */ /* 0x000fc8000800000b */
[----:B------:R0:W-:Y:S04]  /*1060*/  STG.E desc[UR14][R12.64+0x4], R25 ;  /* 0x000004190c007986 */ /* 0x0001e8000c10190e */
[----:B------:R0:W-:Y:S01]  /*1070*/  STG.E desc[UR14][R12.64], R11 ;  /* 0x0000000b0c007986 */ /* 0x0001e2000c10190e */
[----:B------:R-:W-:Y:S05]  /*1080*/  BRA.U UP0, `(.L_x_108) ;  /* 0xfffffff100cc7547 */ /* 0x000fea000b83ffff */
[----:B------:R-:W-:Y:S05]  /*1090*/  BRA.U UP1, `(.L_x_109) ;  /* 0xfffffff101507547 */ /* 0x000fea000b83ffff */
[----:B------:R-:W-:Y:S05]  /*10a0*/  EXIT ;  /* 0x000000000000794d */ /* 0x000fea0003800000 */
.L_x_110:
        /* <DEDUP_REMOVED lines=13> */
.L_x_146:


//--------------------- .text._Z26flow_lenia_dynamics_kernelPfS_S_S_if --------------------------
	.section	.text._Z26flow_lenia_dynamics_kernelPfS_S_S_if,"ax",@progbits
	.align	128
        .global         _Z26flow_lenia_dynamics_kernelPfS_S_S_if
        .type           _Z26flow_lenia_dynamics_kernelPfS_S_S_if,@function
        .size           _Z26flow_lenia_dynamics_kernelPfS_S_S_if,(.L_x_141 - _Z26flow_lenia_dynamics_kernelPfS_S_S_if)
        .other          _Z26flow_lenia_dynamics_kernelPfS_S_S_if,@"STO_CUDA_ENTRY STV_DEFAULT"
_Z26flow_lenia_dynamics_kernelPfS_S_S_if:
.text._Z26flow_lenia_dynamics_kernelPfS_S_S_if:
[----:B------:R-:W-:Y:S01]  /*0000*/  LDC R1, c[0x0][0x37c] ;  /* 0x0000df00ff017b82 */ /* 0x000fe20000000800 */
[----:B------:R-:W0:Y:S07]  /*0010*/  S2R R9, SR_TID.X ;  /* 0x0000000000097919 */ /* 0x000e2e0000002100 */
[----:B------:R-:W0:Y:S01]  /*0020*/  LDC R10, c[0x0][0x360] ;  /* 0x0000d800ff0a7b82 */ /* 0x000e220000000800 */
[----:B------:R-:W1:Y:S07]  /*0030*/  S2R R12, SR_TID.Y ;  /* 0x00000000000c7919 */ /* 0x000e6e0000002200 */
[----:B------:R-:W0:Y:S08]  /*0040*/  S2UR UR4, SR_CTAID.X ;  /* 0x00000000000479c3 */ /* 0x000e300000002500 */
[----:B------:R-:W1:Y:S08]  /*0050*/  S2UR UR5, SR_CTAID.Y ;  /* 0x00000000000579c3 */ /* 0x000e700000002600 */
[----:B------:R-:W1:Y:S08]  /*0060*/  LDC R11, c[0x0][0x364] ;  /* 0x0000d900ff0b7b82 */ /* 0x000e700000000800 */
[----:B------:R-:W2:Y:S01]  /*0070*/  LDC R4, c[0x0][0x3a0] ;  /* 0x0000e800ff047b82 */ /* 0x000ea20000000800 */
[----:B0-----:R-:W-:-:S02]  /*0080*/  IMAD R10, R10, UR4, R9 ;  /* 0x000000040a0a7c24 */ /* 0x001fc4000f8e0209 */
[----:B-1----:R-:W-:-:S05]  /*0090*/  IMAD R11, R11, UR5, R12 ;  /* 0x000000050b0b7c24 */ /* 0x002fca000f8e020c */
[----:B------:R-:W-:-:S04]  /*00a0*/  VIMNMX R3, PT, PT, R10, R11, !PT ;  /* 0x0000000b0a037248 */ /* 0x000fc80007fe0100 */
[----:B--2---:R-:W-:-:S13]  /*00b0*/  ISETP.GE.AND P0, PT, R3, R4, PT ;  /* 0x000000040300720c */ /* 0x004fda0003f06270 */
[----:B------:R-:W-:Y:S05]  /*00c0*/  @P0 EXIT ;  /* 0x000000000000094d */ /* 0x000fea0003800000 */
[----:B------:R-:W0:Y:S01]  /*00d0*/  S2R R17, SR_CTAID.Z ;  /* 0x0000000000117919 */ /* 0x000e220000002700 */
[----:B------:R-:W1:Y:S01]  /*00e0*/  LDC.64 R42, c[0x0][0x380] ;  /* 0x0000e000ff2a7b82 */ /* 0x000e620000000a00 */
[----:B------:R-:W-:Y:S01]  /*00f0*/  IMAD R0, R11, R4, R10 ;  /* 0x000000040b007224 */ /* 0x000fe200078e020a */
[----:B------:R-:W2:Y:S01]  /*0100*/  LDCU.64 UR6, c[0x0][0x358] ;  /* 0x00006b00ff0677ac */ /* 0x000ea20008000a00 */
[----:B------:R-:W-:Y:S02]  /*0110*/  VIMNMX.U32 R2, PT, PT, R9, R12, !PT ;  /* 0x0000000c09027248 */ /* 0x000fe40007fe0000 */
[----:B------:R-:W-:Y:S01]  /*0120*/  ISETP.GE.AND P2, PT, R10, RZ, PT ;  /* 0x000000ff0a00720c */ /* 0x000fe20003f46270 */
[----:B------:R-:W3:Y:S01]  /*0130*/  LDCU UR5, c[0x0][0x3a4] ;  /* 0x00007480ff0577ac */ /* 0x000ee20008000800 */
[----:B0-----:R-:W-:-:S04]  /*0140*/  LEA R0, R0, R17, 0x3 ;  /* 0x0000001100007211 */ /* 0x001fc800078e18ff */
[----:B------:R-:W-:-:S05]  /*0150*/  SHF.L.U32 R0, R0, 0x6, RZ ;  /* 0x0000000600007819 */ /* 0x000fca00000006ff */
[----:B-1----:R-:W-:-:S05]  /*0160*/  IMAD.WIDE R20, R0, 0x4, R42 ;  /* 0x0000000400147825 */ /* 0x002fca00078e022a */
[----:B--2---:R-:W2:Y:S04]  /*0170*/  LDG.E.CONSTANT R70, desc[UR6][R20.64] ;  /* 0x0000000614467981 */ /* 0x004ea8000c1e9900 */
[----:B------:R-:W4:Y:S04]  /*0180*/  LDG.E.CONSTANT R68, desc[UR6][R20.64+0x4] ;  /* 0x0000040614447981 */ /* 0x000f28000c1e9900 */
[----:B------:R-:W5:Y:S04]  /*0190*/  LDG.E.CONSTANT R66, desc[UR6][R20.64+0x8] ;  /* 0x0000080614427981 */ /* 0x000f68000c1e9900 */
[----:B------:R-:W3:Y:S04]  /*01a0*/  LDG.E.CONSTANT R65, desc[UR6][R20.64+0xc] ;  /* 0x00000c0614417981 */ /* 0x000ee8000c1e9900 */
        /* <DEDUP_REMOVED lines=40> */
[----:B------:R-:W3:Y:S01]  /*0430*/  LDG.E.CONSTANT R26, desc[UR6][R20.64+0xb0] ;  /* 0x0000b006141a7981 */ /* 0x000ee2000c1e9900 */
[----:B------:R-:W-:-:S03]  /*0440*/  ISETP.GT.U32.AND P0, PT, R2, 0x2, PT ;  /* 0x000000020200780c */ /* 0x000fc60003f04070 */
[----:B------:R-:W3:Y:S04]  /*0450*/  LDG.E.CONSTANT R25, desc[UR6][R20.64+0xb4] ;  /* 0x0000b40614197981 */ /* 0x000ee8000c1e9900 */
[----:B------:R-:W3:Y:S04]  /*0460*/  LDG.E.CONSTANT R24, desc[UR6][R20.64+0xb8] ;  /* 0x0000b80614187981 */ /* 0x000ee8000c1e9900 */
[----:B------:R-:W3:Y:S02]  /*0470*/  LDG.E.CONSTANT R23, desc[UR6][R20.64+0xbc] ;  /* 0x0000bc0614177981 */ /* 0x000ee4000c1e9900 */
[----:B------:R-:W0:Y:S02]  /*0480*/  @!P0 LDC.64 R2, c[0x0][0x390] ;  /* 0x0000e400ff028b82 */ /* 0x000e240000000a00 */
[----:B------:R-:W3:Y:S04]  /*0490*/  LDG.E.CONSTANT R22, desc[UR6][R20.64+0xc0] ;  /* 0x0000c00614167981 */ /* 0x000ee8000c1e9900 */
[----:B------:R-:W3:Y:S04]  /*04a0*/  LDG.E.CONSTANT R19, desc[UR6][R20.64+0xc4] ;  /* 0x0000c40614137981 */ /* 0x000ee8000c1e9900 */
[----:B------:R-:W3:Y:S04]  /*04b0*/  LDG.E.CONSTANT R18, desc[UR6][R20.64+0xc8] ;  /* 0x0000c80614127981 */ /* 0x000ee8000c1e9900 */
[----:B------:R-:W3:Y:S01]  /*04c0*/  LDG.E.CONSTANT R16, desc[UR6][R20.64+0xcc] ;  /* 0x0000cc0614107981 */ /* 0x000ee2000c1e9900 */
[----:B------:R-:W-:-:S03]  /*04d0*/  @!P0 IMAD R14, R12, 0x3, R9 ;  /* 0x000000030c0e8824 */ /* 0x000fc600078e0209 */
[----:B------:R-:W3:Y:S01]  /*04e0*/  LDG.E.CONSTANT R13, desc[UR6][R20.64+0xd0] ;  /* 0x0000d006140d7981 */ /* 0x000ee2000c1e9900 */
[----:B------:R-:W-:-:S03]  /*04f0*/  @!P0 IMAD R67, R17, 0x9, R14 ;  /* 0x0000000911438824 */ /* 0x000fc600078e020e */
[----:B------:R-:W3:Y:S04]  /*0500*/  LDG.E.CONSTANT R15, desc[UR6][R20.64+0xd4] ;  /* 0x0000d406140f7981 */ /* 0x000ee8000c1e9900 */
[----:B------:R-:W3:Y:S01]  /*0510*/  LDG.E.CONSTANT R14, desc[UR6][R20.64+0xd8] ;  /* 0x0000d806140e7981 */ /* 0x000ee2000c1e9900 */
[----:B0-----:R-:W-:-:S03]  /*0520*/  @!P0 IMAD.WIDE.U32 R2, R67, 0x4, R2 ;  /* 0x0000000443028825 */ /* 0x001fc600078e0002 */
[----:B------:R-:W3:Y:S04]  /*0530*/  LDG.E.CONSTANT R67, desc[UR6][R20.64+0xdc] ;  /* 0x0000dc0614437981 */ /* 0x000ee8000c1e9900 */
[----:B------:R-:W3:Y:S04]  /*0540*/  LDG.E.CONSTANT R69, desc[UR6][R20.64+0xe0] ;  /* 0x0000e00614457981 */ /* 0x000ee8000c1e9900 */
[----:B------:R-:W3:Y:S04]  /*0550*/  LDG.E.CONSTANT R72, desc[UR6][R20.64+0xf0] ;  /* 0x0000f00614487981 */ /* 0x000ee8000c1e9900 */
[----:B------:R-:W3:Y:S04]  /*0560*/  @!P0 LDG.E.CONSTANT R3, desc[UR6][R2.64] ;  /* 0x0000000602038981 */ /* 0x000ee8000c1e9900 */
[----:B------:R-:W3:Y:S01]  /*0570*/  LDG.E.CONSTANT R2, desc[UR6][R20.64+0xf8] ;  /* 0x0000f80614027981 */ /* 0x000ee2000c1e9900 */
[----:B--2---:R-:W-:-:S03]  /*0580*/  FADD R71, RZ, R70 ;  /* 0x00000046ff477221 */ /* 0x004fc60000000000 */
[----:B------:R-:W2:Y:S01]  /*0590*/  LDG.E.CONSTANT R70, desc[UR6][R20.64+0xe4] ;  /* 0x0000e40614467981 */ /* 0x000ea2000c1e9900 */
[----:B----4-:R-:W-:-:S03]  /*05a0*/  FADD R71, R71, R68 ;  /* 0x0000004447477221 */ /* 0x010fc60000000000 */
[----:B------:R-:W4:Y:S01]  /*05b0*/  LDG.E.CONSTANT R68, desc[UR6][R20.64+0xe8] ;  /* 0x0000e80614447981 */ /* 0x000f22000c1e9900 */
[----:B-----5:R-:W-:-:S03]  /*05c0*/  FADD R66, R71, R66 ;  /* 0x0000004247427221 */ /* 0x020fc60000000000 */
[----:B------:R-:W5:Y:S01]  /*05d0*/  LDG.E.CONSTANT R71, desc[UR6][R20.64+0xec] ;  /* 0x0000ec0614477981 */ /* 0x000f62000c1e9900 */
[----:B---3--:R-:W-:-:S03]  /*05e0*/  FADD R73, R66, R65 ;  /* 0x0000004142497221 */ /* 0x008fc60000000000 */
[----:B------:R-:W3:Y:S04]  /*05f0*/  LDG.E.CONSTANT R66, desc[UR6][R20.64+0xf4] ;  /* 0x0000f40614427981 */ /* 0x000ee8000c1e9900 */
[----:B------:R-:W3:Y:S01]  /*0600*/  LDG.E.CONSTANT R65, desc[UR6][R20.64+0xfc] ;  /* 0x0000fc0614417981 */ /* 0x000ee2000c1e9900 */
[----:B------:R-:W-:-:S04]  /*0610*/  FADD R8, R73, R8 ;  /* 0x0000000849087221 */ /* 0x000fc80000000000 */
        /* <DEDUP_REMOVED lines=43> */
[----:B------:R-:W-:Y:S01]  /*08d0*/  FADD R22, R23, R22 ;  /* 0x0000001617167221 */ /* 0x000fe20000000000 */
[----:B------:R-:W0:Y:S03]  /*08e0*/  S2R R8, SR_CgaCtaId ;  /* 0x0000000000087919 */ /* 0x000e260000008800 */
[----:B------:R-:W-:-:S04]  /*08f0*/  FADD R19, R22, R19 ;  /* 0x0000001316137221 */ /* 0x000fc80000000000 */
[----:B------:R-:W-:-:S04]  /*0900*/  FADD R19, R19, R18 ;  /* 0x0000001213137221 */ /* 0x000fc80000000000 */
[----:B------:R-:W-:-:S04]  /*0910*/  FADD R16, R19, R16 ;  /* 0x0000001013107221 */ /* 0x000fc80000000000 */
[----:B------:R-:W-:-:S04]  /*0920*/  FADD R16, R16, R13 ;  /* 0x0000000d10107221 */ /* 0x000fc80000000000 */
[----:B------:R-:W-:-:S04]  /*0930*/  FADD R15, R16, R15 ;  /* 0x0000000f100f7221 */ /* 0x000fc80000000000 */
[----:B------:R-:W-:Y:S01]  /*0940*/  FADD R14, R15, R14 ;  /* 0x0000000e0f0e7221 */ /* 0x000fe20000000000 */
[----:B------:R-:W-:-:S03]  /*0950*/  MOV R5, 0x400 ;  /* 0x0000040000057802 */ /* 0x000fc60000000f00 */
[----:B------:R-:W-:Y:S01]  /*0960*/  FADD R14, R14, R67 ;  /* 0x000000430e0e7221 */ /* 0x000fe20000000000 */
[----:B------:R-:W-:-:S03]  /*0970*/  @!P0 IADD3 R6, PT, PT, R5, 0x1000, RZ ;  /* 0x0000100005068810 */ /* 0x000fc60007ffe0ff */
[----:B------:R-:W-:Y:S01]  /*0980*/  FADD R69, R14, R69 ;  /* 0x000000450e457221 */ /* 0x000fe20000000000 */
[----:B0-----:R-:W-:-:S05]  /*0990*/  @!P0 LEA R7, R8, R6, 0x18 ;  /* 0x0000000608078211 */ /* 0x001fca00078ec0ff */
[----:B------:R-:W-:Y:S01]  /*09a0*/  @!P0 IMAD R6, R12, 0xc, R7 ;  /* 0x0000000c0c068824 */ /* 0x000fe200078e0207 */
[----:B------:R-:W-:-:S04]  /*09b0*/  LEA R13, R8, R5, 0x18 ;  /* 0x00000005080d7211 */ /* 0x000fc800078ec0ff */
[----:B------:R-:W-:Y:S02]  /*09c0*/  @!P0 LEA R6, R9, R6, 0x2 ;  /* 0x0000000609068211 */ /* 0x000fe400078e10ff */
[----:B------:R-:W-:-:S03]  /*09d0*/  LEA R12, R12, R13, 0x7 ;  /* 0x0000000d0c0c7211 */ /* 0x000fc600078e38ff */
[----:B------:R0:W-:Y:S01]  /*09e0*/  @!P0 STS [R6], R3 ;  /* 0x0000000306008388 */ /* 0x0001e20000000800 */
[----:B------:R-:W-:Y:S01]  /*09f0*/  BAR.SYNC.DEFER_BLOCKING 0x0 ;  /* 0x0000000000007b1d */ /* 0x000fe20000010000 */
[C---:B------:R-:W-:Y:S02]  /*0a00*/  ISETP.GT.AND P0, PT, R10.reuse, RZ, PT ;  /* 0x000000ff0a00720c */ /* 0x040fe40003f04270 */
[----:B------:R-:W-:Y:S02]  /*0a10*/  ISETP.GE.AND P3, PT, R10, -0x1, PT ;  /* 0xffffffff0a00780c */ /* 0x000fe40003f66270 */
[----:B------:R-:W-:Y:S02]  /*0a20*/  ISETP.NE.AND P1, PT, R11, RZ, PT ;  /* 0x000000ff0b00720c */ /* 0x000fe40003f25270 */
[----:B------:R-:W-:Y:S02]  /*0a30*/  SHF.L.U32 R14, R4, 0x9, RZ ;  /* 0x00000009040e7819 */ /* 0x000fe400000006ff */
[----:B------:R-:W-:Y:S01]  /*0a40*/  MOV R33, R21 ;  /* 0x0000001500217202 */ /* 0x000fe20000000f00 */
[----:B--2---:R-:W-:-:S04]  /*0a50*/  FADD R69, R69, R70 ;  /* 0x0000004645457221 */ /* 0x004fc80000000000 */
[----:B----4-:R-:W-:-:S04]  /*0a60*/  FADD R68, R69, R68 ;  /* 0x0000004445447221 */ /* 0x010fc80000000000 */
[----:B-----5:R-:W-:-:S04]  /*0a70*/  FADD R71, R68, R71 ;  /* 0x0000004744477221 */ /* 0x020fc80000000000 */
[----:B------:R-:W-:-:S04]  /*0a80*/  FADD R71, R71, R72 ;  /* 0x0000004847477221 */ /* 0x000fc80000000000 */
[----:B---3--:R-:W-:-:S04]  /*0a90*/  FADD R71, R71, R66 ;  /* 0x0000004247477221 */ /* 0x008fc80000000000 */
[----:B------:R-:W-:Y:S01]  /*0aa0*/  FADD R8, R71, R2 ;  /* 0x0000000247087221 */ /* 0x000fe20000000000 */
[----:B------:R-:W-:Y:S02]  /*0ab0*/  LEA R2, R9, R12, 0x2 ;  /* 0x0000000c09027211 */ /* 0x000fe400078e10ff */
[----:B------:R-:W-:-:S04]  /*0ac0*/  IADD3 R12, PT, PT, R4, -0x1, RZ ;  /* 0xffffffff040c7810 */ /* 0x000fc80007ffe0ff */
[C---:B------:R-:W-:Y:S02]  /*0ad0*/  VIMNMX.U32 R16, PT, PT, R10.reuse, R12, PT ;  /* 0x0000000c0a107248 */ /* 0x040fe40003fe0000 */
[C-C-:B------:R-:W-:Y:S02]  /*0ae0*/  VIADDMNMX.U32 R18, R10.reuse, 0x1, R12.reuse, PT ;  /* 0x000000010a127846 */ /* 0x140fe4000380000c */
[--C-:B------:R-:W-:Y:S02]  /*0af0*/  VIADDMNMX.U32 R10, R10, 0xffffffff, R12.reuse, PT ;  /* 0xffffffff0a0a7846 */ /* 0x100fe4000380000c */
[----:B------:R-:W-:Y:S02]  /*0b00*/  SHF.L.U32 R18, R18, 0x9, RZ ;  /* 0x0000000912127819 */ /* 0x000fe400000006ff */
[----:B------:R-:W-:Y:S02]  /*0b10*/  SHF.L.U32 R16, R16, 0x9, RZ ;  /* 0x0000000910107819 */ /* 0x000fe400000006ff */
[----:B------:R-:W-:-:S02]  /*0b20*/  VIADDMNMX.U32 R15, R11, 0xffffffff, R12, PT ;  /* 0xffffffff0b0f7846 */ /* 0x000fc4000380000c */
[----:B------:R-:W-:Y:S02]  /*0b30*/  SHF.L.U32 R10, R10, 0x9, RZ ;  /* 0x000000090a0a7819 */ /* 0x000fe400000006ff */
[C---:B------:R-:W-:Y:S02]  /*0b40*/  VIADDMNMX.U32 R22, R11.reuse, 0x1, R12, PT ;  /* 0x000000010b167846 */ /* 0x040fe4000380000c */
[----:B------:R-:W-:Y:S02]  /*0b50*/  SEL R23, R18, RZ, P3 ;  /* 0x000000ff12177207 */ /* 0x000fe40001800000 */
[----:B------:R-:W-:Y:S02]  /*0b60*/  SEL R19, R16, RZ, P2 ;  /* 0x000000ff10137207 */ /* 0x000fe40001000000 */
[----:B------:R-:W-:Y:S02]  /*0b70*/  VIMNMX.U32 R11, PT, PT, R11, R12, PT ;  /* 0x0000000c0b0b7248 */ /* 0x000fe40003fe0000 */
[----:B0-----:R-:W-:-:S02]  /*0b80*/  SEL R3, R10, RZ, P0 ;  /* 0x000000ff0a037207 */ /* 0x001fc40000000000 */
[----:B------:R-:W-:Y:S01]  /*0b90*/  SEL R15, R15, RZ, P1 ;  /* 0x000000ff0f0f7207 */ /* 0x000fe20000800000 */
[----:B------:R-:W-:Y:S01]  /*0ba0*/  FADD R9, R8, R65 ;  /* 0x0000004108097221 */ /* 0x000fe20000000000 */
[CC--:B------:R-:W-:Y:S02]  /*0bb0*/  IMAD R10, R14.reuse, R22.reuse, R23 ;  /* 0x000000160e0a7224 */ /* 0x0c0fe400078e0217 */
[CC--:B------:R-:W-:Y:S02]  /*0bc0*/  IMAD R12, R14.reuse, R22.reuse, R19 ;  /* 0x000000160e0c7224 */ /* 0x0c0fe400078e0213 */
[C---:B------:R-:W-:Y:S02]  /*0bd0*/  IMAD R16, R14.reuse, R11, R23 ;  /* 0x0000000b0e107224 */ /* 0x040fe400078e0217 */
[C---:B------:R-:W-:Y:S02]  /*0be0*/  IMAD R22, R14.reuse, R22, R3 ;  /* 0x000000160e167224 */ /* 0x040fe400078e0203 */
[----:B------:R-:W-:-:S02]  /*0bf0*/  IMAD R18, R14, R15, R23 ;  /* 0x0000000f0e127224 */ /* 0x000fc400078e0217 */
[CC--:B------:R-:W-:Y:S02]  /*0c00*/  IMAD R28, R14.reuse, R11.reuse, R19 ;  /* 0x0000000b0e1c7224 */ /* 0x0c0fe400078e0213 */
[C---:B------:R-:W-:Y:S02]  /*0c10*/  IMAD R30, R14.reuse, R11, R3 ;  /* 0x0000000b0e1e7224 */ /* 0x040fe400078e0203 */
[CC--:B------:R-:W-:Y:S02]  /*0c20*/  IMAD R32, R14.reuse, R15.reuse, R19 ;  /* 0x0000000f0e207224 */ /* 0x0c0fe400078e0213 */
[----:B------:R-:W-:Y:S01]  /*0c30*/  IMAD R34, R14, R15, R3 ;  /* 0x0000000f0e227224 */ /* 0x000fe200078e0203 */
[----:B------:R-:W-:Y:S01]  /*0c40*/  STS [R2], R9 ;  /* 0x0000000902007388 */ /* 0x000fe20000000800 */
[C---:B------:R-:W-:Y:S02]  /*0c50*/  LEA R15, R17.reuse, R16, 0x6 ;  /* 0x00000010110f7211 */ /* 0x040fe400078e30ff */
[C---:B------:R-:W-:Y:S01]  /*0c60*/  LEA R11, R17.reuse, R10, 0x6 ;  /* 0x0000000a110b7211 */ /* 0x040fe200078e30ff */
[----:B------:R-:W0:Y:S01]  /*0c70*/  LDS R8, [R13+0x1020] ;  /* 0x001020000d087984 */ /* 0x000e220000000800 */
[----:B------:R-:W-:-:S02]  /*0c80*/  LEA R12, R17, R12, 0x6 ;  /* 0x0000000c110c7211 */ /* 0x000fc400078e30ff */
[C---:B------:R-:W-:Y:S01]  /*0c90*/  LEA R18, R17.reuse, R18, 0x6 ;  /* 0x0000001211127211 */ /* 0x040fe200078e30ff */
[----:B------:R-:W1:Y:S01]  /*0ca0*/  LDS.128 R4, [R13+0x1000] ;  /* 0x001000000d047984 */ /* 0x000e620000000c00 */
[C---:B------:R-:W-:Y:S02]  /*0cb0*/  LEA R16, R17.reuse, R28, 0x6 ;  /* 0x0000001c11107211 */ /* 0x040fe400078e30ff */
[C---:B------:R-:W-:Y:S01]  /*0cc0*/  LEA R14, R17.reuse, R30, 0x6 ;  /* 0x0000001e110e7211 */ /* 0x040fe200078e30ff */
[----:B------:R2:W3:Y:S01]  /*0cd0*/  LDS.128 R24, [R13+0x1010] ;  /* 0x001010000d187984 */ /* 0x0004e20000000c00 */
[C---:B------:R-:W-:Y:S02]  /*0ce0*/  LEA R19, R17.reuse, R32, 0x6 ;  /* 0x0000002011137211 */ /* 0x040fe400078e30ff */
[----:B------:R-:W-:Y:S01]  /*0cf0*/  MOV R10, R0 ;  /* 0x00000000000a7202 */ /* 0x000fe20000000f00 */
[----:B------:R-:W-:Y:S01]  /*0d00*/  UMOV UR4, URZ ;  /* 0x000000ff00047c82 */ /* 0x000fe20008000000 */
[----:B--2---:R-:W-:-:S02]  /*0d10*/  LEA R13, R17, R22, 0x6 ;  /* 0x00000016110d7211 */ /* 0x004fc400078e30ff */
[----:B------:R-:W-:-:S07]  /*0d20*/  LEA R17, R17, R34, 0x6 ;  /* 0x0000002211117211 */ /* 0x000fce00078e30ff */
.L_x_111:
[C-C-:B------:R-:W-:Y:S01]  /*0d30*/  IMAD.WIDE R46, R17.reuse, 0x4, R42.reuse ;  /* 0x00000004112e7825 */ /* 0x140fe200078e022a */
[----:B------:R-:W-:Y:S02]  /*0d40*/  IADD3 R57, PT, PT, R17, 0x1, RZ ;  /* 0x0000000111397810 */ /* 0x000fe40007ffe0ff */
[----:B------:R-:W-:Y:S01]  /*0d50*/  IADD3 R49, PT, PT, R19, 0x1, RZ ;  /* 0x0000000113317810 */ /* 0x000fe20007ffe0ff */
[--C-:B------:R-:W-:Y:S01]  /*0d60*/  IMAD.WIDE R30, R14, 0x4, R42.reuse ;  /* 0x000000040e1e7825 */ /* 0x100fe200078e022a */
[----:B------:R2:W1:Y:S01]  /*0d70*/  LDG.E.CONSTANT R29, desc[UR6][R46.64] ;  /* 0x000000062e1d7981 */ /* 0x000462000c1e9900 */
[----:B------:R-:W-:Y:S02]  /*0d80*/  IADD3 R55, PT, PT, R16, 0x1, RZ ;  /* 0x0000000110377810 */ /* 0x000fe40007ffe0ff */
[--C-:B------:R-:W-:Y:S01]  /*0d90*/  IMAD.WIDE R56, R57, 0x4, R42.reuse ;  /* 0x0000000439387825 */ /* 0x100fe200078e022a */
[----:B------:R-:W-:Y:S01]  /*0da0*/  IADD3 R21, PT, PT, R14, 0x1, RZ ;  /* 0x000000010e157810 */ /* 0x000fe20007ffe0ff */
[----:B------:R4:W5:Y:S02]  /*0db0*/  LDG.E.CONSTANT R30, desc[UR6][R30.64] ;  /* 0x000000061e1e7981 */ /* 0x000964000c1e9900 */
[----:B------:R-:W-:-:S02]  /*0dc0*/  IMAD.WIDE R22, R18, 0x4, R42 ;  /* 0x0000000412167825 */ /* 0x000fc400078e022a */
[----:B------:R0:W3:Y:S01]  /*0dd0*/  LDG.E.CONSTANT R3, desc[UR6][R56.64] ;  /* 0x0000000638037981 */ /* 0x0000e2000c1e9900 */
[----:B--2---:R-:W-:Y:S01]  /*0de0*/  IADD3 R47, PT, PT, R18, 0x1, RZ ;  /* 0x00000001122f7810 */ /* 0x004fe20007ffe0ff */
[--C-:B------:R-:W-:Y:S02]  /*0df0*/  IMAD.WIDE R38, R19, 0x4, R42.reuse ;  /* 0x0000000413267825 */ /* 0x100fe400078e022a */
[----:B------:R-:W2:Y:S02]  /*0e00*/  LDG.E.CONSTANT R23, desc[UR6][R22.64] ;  /* 0x0000000616177981 */ /* 0x000ea4000c1e9900 */
[--C-:B------:R-:W-:Y:S01]  /*0e10*/  IMAD.WIDE R34, R13, 0x4, R42.reuse ;  /* 0x000000040d227825 */ /* 0x100fe200078e022a */
[----:B----4-:R-:W-:Y:S01]  /*0e20*/  IADD3 R31, PT, PT, R11, 0x1, RZ ;  /* 0x000000010b1f7810 */ /* 0x010fe20007ffe0ff */
[----:B------:R-:W4:Y:S02]  /*0e30*/  LDG.E.CONSTANT R28, desc[UR6][R38.64] ;  /* 0x00000006261c7981 */ /* 0x000f24000c1e9900 */
[----:B------:R-:W-:Y:S01]  /*0e40*/  IMAD.WIDE R40, R12, 0x4, R42 ;  /* 0x000000040c287825 */ /* 0x000fe200078e022a */
[----:B0-----:R-:W-:-:S03]  /*0e50*/  IADD3 R57, PT, PT, R17, 0x2, RZ ;  /* 0x0000000211397810 */ /* 0x001fc60007ffe0ff */
[--C-:B------:R-:W-:Y:S01]  /*0e60*/  IMAD.WIDE R48, R49, 0x4, R42.reuse ;  /* 0x0000000431307825 */ /* 0x100fe200078e022a */
[----:B------:R-:W-:Y:S01]  /*0e70*/  IADD3 R53, PT, PT, R15, 0x1, RZ ;  /* 0x000000010f357810 */ /* 0x000fe20007ffe0ff */
[----:B------:R-:W5:Y:S02]  /*0e80*/  LDG.E.CONSTANT R40, desc[UR6][R40.64] ;  /* 0x0000000628287981 */ /* 0x000f64000c1e9900 */
[--C-:B------:R-:W-:Y:S02]  /*0e90*/  IMAD.WIDE R46, R47, 0x4, R42.reuse ;  /* 0x000000042f2e7825 */ /* 0x100fe400078e022a */
[----:B------:R0:W5:Y:S02]  /*0ea0*/  LDG.E.CONSTANT R39, desc[UR6][R34.64] ;  /* 0x0000000622277981 */ /* 0x000164000c1e9900 */
[--C-:B------:R-:W-:Y:S02]  /*0eb0*/  IMAD.WIDE R54, R55, 0x4, R42.reuse ;  /* 0x0000000437367825 */ /* 0x100fe400078e022a */
[----:B------:R0:W5:Y:S02]  /*0ec0*/  LDG.E.CONSTANT R22, desc[UR6][R48.64] ;  /* 0x0000000630167981 */ /* 0x000164000c1e9900 */
[----:B------:R-:W-:-:S02]  /*0ed0*/  IMAD.WIDE R58, R15, 0x4, R42 ;  /* 0x000000040f3a7825 */ /* 0x000fc400078e022a */
[----:B------:R0:W5:Y:S02]  /*0ee0*/  LDG.E.CONSTANT R41, desc[UR6][R54.64] ;  /* 0x0000000636297981 */ /* 0x000164000c1e9900 */
[--C-:B------:R-:W-:Y:S01]  /*0ef0*/  IMAD.WIDE R44, R11, 0x4, R42.reuse ;  /* 0x000000040b2c7825 */ /* 0x100fe200078e022a */
[----:B------:R-:W-:Y:S01]  /*0f00*/  IADD3 R51, PT, PT, R13, 0x1, RZ ;  /* 0x000000010d337810 */ /* 0x000fe20007ffe0ff */
[----:B------:R-:W5:Y:S02]  /*0f10*/  LDG.E.CONSTANT R58, desc[UR6][R58.64] ;  /* 0x000000063a3a7981 */ /* 0x000f64000c1e9900 */
[--C-:B0-----:R-:W-:Y:S01]  /*0f20*/  IMAD.WIDE R34, R21, 0x4, R42.reuse ;  /* 0x0000000415227825 */ /* 0x101fe200078e022a */
[----:B------:R-:W-:Y:S01]  /*0f30*/  IADD3 R49, PT, PT, R19, 0x2, RZ ;  /* 0x0000000213317810 */ /* 0x000fe20007ffe0ff */
[----:B------:R0:W5:Y:S02]  /*0f40*/  LDG.E.CONSTANT R21, desc[UR6][R46.64] ;  /* 0x000000062e157981 */ /* 0x000164000c1e9900 */
[--C-:B------:R-:W-:Y:S01]  /*0f50*/  IMAD.WIDE R54, R57, 0x4, R42.reuse ;  /* 0x0000000439367825 */ /* 0x100fe200078e022a */
[----:B------:R-:W-:Y:S01]  /*0f60*/  IADD3 R57, PT, PT, R15, 0x2, RZ ;  /* 0x000000020f397810 */ /* 0x000fe20007ffe0ff */
[----:B------:R0:W5:Y:S02]  /*0f70*/  LDG.E.CONSTANT R61, desc[UR6][R44.64] ;  /* 0x000000062c3d7981 */ /* 0x000164000c1e9900 */
[--C-:B------:R-:W-:Y:S01]  /*0f80*/  IMAD.WIDE R36, R16, 0x4, R42.reuse ;  /* 0x0000000410247825 */ /* 0x100fe200078e022a */
[----:B------:R-:W-:Y:S01]  /*0f90*/  IADD3 R67, PT, PT, R17, 0x3, RZ ;  /* 0x0000000311437810 */ /* 0x000fe20007ffe0ff */
[----:B------:R0:W5:Y:S02]  /*0fa0*/  LDG.E.CONSTANT R34, desc[UR6][R34.64] ;  /* 0x0000000622227981 */ /* 0x000164000c1e9900 */
[--C-:B0-----:R-:W-:Y:S01]  /*0fb0*/  IMAD.WIDE R46, R31, 0x4, R42.reuse ;  /* 0x000000041f2e7825 */ /* 0x101fe200078e022a */
[----:B------:R-:W-:Y:S01]  /*0fc0*/  IADD3 R31, PT, PT, R18, 0x2, RZ ;  /* 0x00000002121f7810 */ /* 0x000fe20007ffe0ff */
[----:B------:R-:W5:Y:S02]  /*0fd0*/  LDG.E.CONSTANT R37, desc[UR6][R36.64] ;  /* 0x0000000624257981 */ /* 0x000f64000c1e9900 */
[--C-:B------:R-:W-:Y:S01]  /*0fe0*/  IMAD.WIDE R48, R49, 0x4, R42.reuse ;  /* 0x0000000431307825 */ /* 0x100fe200078e022a */
        /* <DEDUP_REMOVED lines=8> */
[----:B0-----:R-:W-:Y:S01]  /*1070*/  IMAD.WIDE R46, R57, 0x4, R42 ;  /* 0x00000004392e7825 */ /* 0x001fe200078e022a */
[----:B------:R-:W-:-:S02]  /*1080*/  IADD3 R57, PT, PT, R19, 0x3, RZ ;  /* 0x0000000313397810 */ /* 0x000fc40007ffe0ff */
[----:B------:R-:W-:Y:S01]  /*1090*/  IADD3 R71, PT, PT, R18, 0x3, RZ ;  /* 0x0000000312477810 */ /* 0x000fe20007ffe0ff */
[--C-:B------:R-:W-:Y:S01]  /*10a0*/  IMAD.WIDE R44, R45, 0x4, R42.reuse ;  /* 0x000000042d2c7825 */ /* 0x100fe200078e022a */
[----:B------:R0:W5:Y:S03]  /*10b0*/  LDG.E.CONSTANT R63, desc[UR6][R50.64] ;  /* 0x00000006323f7981 */ /* 0x000166000c1e9900 */
[--C-:B------:R-:W-:Y:S01]  /*10c0*/  IMAD.WIDE R48, R67, 0x4, R42.reuse ;  /* 0x0000000443307825 */ /* 0x100fe200078e022a */
[----:B------:R0:W5:Y:S03]  /*10d0*/  LDG.E.CONSTANT R38, desc[UR6][R44.64] ;  /* 0x000000062c267981 */ /* 0x000166000c1e9900 */
[--C-:B------:R-:W-:Y:S01]  /*10e0*/  IMAD.WIDE R52, R31, 0x4, R42.reuse ;  /* 0x000000041f347825 */ /* 0x100fe200078e022a */
[----:B------:R-:W5:Y:S04]  /*10f0*/  LDG.E.CONSTANT R67, desc[UR6][R48.64] ;  /* 0x0000000630437981 */ /* 0x000f68000c1e9900 */
[----:B------:R0:W5:Y:S02]  /*1100*/  LDG.E.CONSTANT R31, desc[UR6][R54.64] ;  /* 0x00000006361f7981 */ /* 0x000164000c1e9900 */
[--C-:B0-----:R-:W-:Y:S01]  /*1110*/  IMAD.WIDE R50, R35, 0x4, R42.reuse ;  /* 0x0000000423327825 */ /* 0x101fe200078e022a */
[----:B------:R-:W-:Y:S01]  /*1120*/  IADD3 R69, PT, PT, R14, 0x3, RZ ;  /* 0x000000030e457810 */ /* 0x000fe20007ffe0ff */
[----:B------:R0:W5:Y:S02]  /*1130*/  LDG.E.CONSTANT R35, desc[UR6][R52.64] ;  /* 0x0000000634237981 */ /* 0x000164000c1e9900 */
[----:B------:R-:W-:-:S02]  /*1140*/  IMAD.WIDE R44, R65, 0x4, R42 ;  /* 0x00000004412c7825 */ /* 0x000fc400078e022a */
[----:B------:R0:W5:Y:S02]  /*1150*/  LDG.E.CONSTANT R60, desc[UR6][R50.64] ;  /* 0x00000006323c7981 */ /* 0x000164000c1e9900 */
[--C-:B------:R-:W-:Y:S01]  /*1160*/  IMAD.WIDE R54, R57, 0x4, R42.reuse ;  /* 0x0000000439367825 */ /* 0x100fe200078e022a */
[----:B------:R-:W-:Y:S01]  /*1170*/  IADD3 R57, PT, PT, R13, 0x2, RZ ;  /* 0x000000020d397810 */ /* 0x000fe20007ffe0ff */
[----:B------:R0:W5:Y:S02]  /*1180*/  LDG.E.CONSTANT R65, desc[UR6][R44.64] ;  /* 0x000000062c417981 */ /* 0x000164000c1e9900 */
[--C-:B0-----:R-:W-:Y:S02]  /*1190*/  IMAD.WIDE R52, R71, 0x4, R42.reuse ;  /* 0x0000000447347825 */ /* 0x101fe400078e022a */
[----:B------:R-:W5:Y:S01]  /*11a0*/  LDG.E.CONSTANT R54, desc[UR6][R54.64] ;  /* 0x0000000636367981 */ /* 0x000f62000c1e9900 */
[----:B------:R-:W-:Y:S01]  /*11b0*/  IADD3 R71, PT, PT, R16, 0x3, RZ ;  /* 0x0000000310477810 */ /* 0x000fe20007ffe0ff */
[--C-:B------:R-:W-:Y:S01]  /*11c0*/  IMAD.WIDE R50, R57, 0x4, R42.reuse ;  /* 0x0000000439327825 */ /* 0x100fe200078e022a */
[----:B------:R-:W-:Y:S01]  /*11d0*/  IADD3 R57, PT, PT, R15, 0x3, RZ ;  /* 0x000000030f397810 */ /* 0x000fe20007ffe0ff */
[----:B------:R0:W5:Y:S02]  /*11e0*/  LDG.E.CONSTANT R62, desc[UR6][R46.64] ;  /* 0x000000062e3e7981 */ /* 0x000164000c1e9900 */
[----:B------:R-:W-:-:S02]  /*11f0*/  IMAD.WIDE R44, R69, 0x4, R42 ;  /* 0x00000004452c7825 */ /* 0x000fc400078e022a */
[----:B------:R0:W5:Y:S01]  /*1200*/  LDG.E.CONSTANT R69, desc[UR6][R52.64] ;  /* 0x0000000634457981 */ /* 0x000162000c1e9900 */
[----:B------:R-:W-:Y:S01]  /*1210*/  IADD3 R77, PT, PT, R13, 0x3, RZ ;  /* 0x000000030d4d7810 */ /* 0x000fe20007ffe0ff */
[--C-:B------:R-:W-:Y:S02]  /*1220*/  IMAD.WIDE R56, R57, 0x4, R42.reuse ;  /* 0x0000000439387825 */ /* 0x100fe400078e022a */
[----:B------:R-:W5:Y:S02]  /*1230*/  LDG.E.CONSTANT R64, desc[UR6][R44.64] ;  /* 0x000000062c407981 */ /* 0x000f64000c1e9900 */
[--C-:B0-----:R-:W-:Y:S01]  /*1240*/  IMAD.WIDE R46, R71, 0x4, R42.reuse ;  /* 0x00000004472e7825 */ /* 0x101fe200078e022a */
[----:B------:R-:W-:Y:S01]  /*1250*/  IADD3 R49, PT, PT, R12, 0x2, RZ ;  /* 0x000000020c317810 */ /* 0x000fe20007ffe0ff */
[----:B------:R0:W5:Y:S01]  /*1260*/  LDG.E.CONSTANT R71, desc[UR6][R50.64] ;  /* 0x0000000632477981 */ /* 0x000162000c1e9900 */
[----:B------:R-:W-:Y:S01]  /*1270*/  IADD3 R73, PT, PT, R11, 0x2, RZ ;  /* 0x000000020b497810 */ /* 0x000fe20007ffe0ff */
[----:B------:R-:W-:-:S02]  /*1280*/  IMAD.WIDE R52, R77, 0x4, R42 ;  /* 0x000000044d347825 */ /* 0x000fc400078e022a */
[----:B------:R0:W5:Y:S01]  /*1290*/  LDG.E.CONSTANT R55, desc[UR6][R46.64] ;  /* 0x000000062e377981 */ /* 0x000162000c1e9900 */
[----:B------:R-:W-:Y:S01]  /*12a0*/  IADD3 R75, PT, PT, R12, 0x3, RZ ;  /* 0x000000030c4b7810 */ /* 0x000fe20007ffe0ff */
[--C-:B------:R-:W-:Y:S02]  /*12b0*/  IMAD.WIDE R48, R49, 0x4, R42.reuse ;  /* 0x0000000431307825 */ /* 0x100fe400078e022a */
[----:B------:R-:W5:Y:S02]  /*12c0*/  LDG.E.CONSTANT R56, desc[UR6][R56.64] ;  /* 0x0000000638387981 */ /* 0x000f64000c1e9900 */
[--C-:B0-----:R-:W-:Y:S01]  /*12d0*/  IMAD.WIDE R50, R73, 0x4, R42.reuse ;  /* 0x0000000449327825 */ /* 0x101fe200078e022a */
[----:B------:R-:W-:Y:S01]  /*12e0*/  IADD3 R73, PT, PT, R11, 0x3, RZ ;  /* 0x000000030b497810 */ /* 0x000fe20007ffe0ff */
[----:B------:R-:W5:Y:S02]  /*12f0*/  LDG.E.CONSTANT R53, desc[UR6][R52.64] ;  /* 0x0000000634357981 */ /* 0x000f64000c1e9900 */
[----:B------:R-:W-:-:S02]  /*1300*/  IMAD.WIDE R44, R75, 0x4, R42 ;  /* 0x000000044b2c7825 */ /* 0x000fc400078e022a */
[----:B------:R-:W5:Y:S02]  /*1310*/  LDG.E.CONSTANT R48, desc[UR6][R48.64] ;  /* 0x0000000630307981 */ /* 0x000f64000c1e9900 */
[----:B------:R-:W-:Y:S02]  /*1320*/  IMAD.WIDE R46, R73, 0x4, R42 ;  /* 0x00000004492e7825 */ /* 0x000fe400078e022a */
[----:B------:R0:W5:Y:S04]  /*1330*/  LDG.E.CONSTANT R66, desc[UR6][R44.64] ;  /* 0x000000062c427981 */ /* 0x000168000c1e9900 */
[----:B------:R-:W5:Y:S04]  /*1340*/  LDG.E.CONSTANT R51, desc[UR6][R50.64] ;  /* 0x0000000632337981 */ /* 0x000f68000c1e9900 */
[----:B------:R-:W5:Y:S01]  /*1350*/  LDG.E.CONSTANT R47, desc[UR6][R46.64] ;  /* 0x000000062e2f7981 */ /* 0x000f62000c1e9900 */
[----:B0-----:R-:W-:-:S02]  /*1360*/  MOV R44, R20 ;  /* 0x00000014002c7202 */ /* 0x001fc40000000f00 */
[----:B------:R-:W-:-:S05]  /*1370*/  MOV R45, R33 ;  /* 0x00000021002d7202 */ /* 0x000fca0000000f00 */
[----:B------:R-:W5:Y:S04]  /*1380*/  LDG.E.CONSTANT R57, desc[UR6][R44.64] ;  /* 0x000000062c397981 */ /* 0x000f68000c1e9900 */
[----:B------:R-:W5:Y:S04]  /*1390*/  LDG.E.CONSTANT R20, desc[UR6][R44.64+0x4] ;  /* 0x000004062c147981 */ /* 0x000f68000c1e9900 */
[----:B------:R-:W5:Y:S04]  /*13a0*/  LDG.E.CONSTANT R33, desc[UR6][R44.64+0x8] ;  /* 0x000008062c217981 */ /* 0x000f68000c1e9900 */
[----:B------:R-:W5:Y:S01]  /*13b0*/  LDG.E.CONSTANT R49, desc[UR6][R44.64+0xc] ;  /* 0x00000c062c317981 */ /* 0x000f62000c1e9900 */
[----:B------:R-:W-:-:S04]  /*13c0*/  UIADD3 UR4, UPT, UPT, UR4, 0x4, URZ ;  /* 0x0000000404047890 */ /* 0x000fc8000fffe0ff */
[----:B------:R-:W-:Y:S01]  /*13d0*/  UISETP.NE.AND UP0, UPT, UR4, 0x40, UPT ;  /* 0x000000400400788c */ /* 0x000fe2000bf05270 */
[C---:B-1----:R-:W-:Y:S01]  /*13e0*/  FFMA R29, R4.reuse, R29, RZ ;  /* 0x0000001d041d7223 */ /* 0x042fe200000000ff */
[----:B---3--:R-:W-:-:S03]  /*13f0*/  FFMA R3, R4, R3, RZ ;  /* 0x0000000304037223 */ /* 0x008fc600000000ff */
[----:B----4-:R-:W-:-:S04]  /*1400*/  FFMA R28, R28, R5, R29 ;  /* 0x000000051c1c7223 */ /* 0x010fc8000000001d */
[----:B--2---:R-:W-:-:S04]  /*1410*/  FFMA R23, R23, R6, R28 ;  /* 0x0000000617177223 */ /* 0x004fc8000000001c */
[----:B-----5:R-:W-:Y:S01]  /*1420*/  FFMA R23, R30, R7, R23 ;  /* 0x000000071e177223 */ /* 0x020fe20000000017 */
[----:B------:R-:W-:-:S04]  /*1430*/  FFMA R22, R22, R5, R3 ;  /* 0x0000000516167223 */ /* 0x000fc80000000003 */
[----:B------:R-:W-:-:S04]  /*1440*/  FFMA R21, R21, R6, R22 ;  /* 0x0000000615157223 */ /* 0x000fc80000000016 */
[----:B------:R-:W-:Y:S01]  /*1450*/  FFMA R34, R34, R7, R21 ;  /* 0x0000000722227223 */ /* 0x000fe20000000015 */
[----:B------:R-:W-:-:S03]  /*1460*/  FFMA R23, R24, R37, R23 ;  /* 0x0000002518177223 */ /* 0x000fc60000000017 */
[----:B------:R-:W-:Y:S01]  /*1470*/  FFMA R41, R24, R41, R34 ;  /* 0x0000002918297223 */ /* 0x000fe20000000022 */
[----:B------:R-:W-:-:S04]  /*1480*/  FFMA R58, R58, R25, R23 ;  /* 0x000000193a3a7223 */ /* 0x000fc80000000017 */
[----:B------:R-:W-:Y:S01]  /*1490*/  FFMA R39, R39, R26, R58 ;  /* 0x0000001a27277223 */ /* 0x000fe2000000003a */
[----:B------:R-:W-:-:S03]  /*14a0*/  FFMA R32, R32, R25, R41 ;  /* 0x0000001920207223 */ /* 0x000fc60000000029 */
[----:B------:R-:W-:Y:S01]  /*14b0*/  FFMA R39, R40, R27, R39 ;  /* 0x0000001b28277223 */ /* 0x000fe20000000027 */
[----:B------:R-:W-:Y:S01]  /*14c0*/  FFMA R63, R63, R26, R32 ;  /* 0x0000001a3f3f7223 */ /* 0x000fe20000000020 */
[C---:B------:R-:W-:Y:S01]  /*14d0*/  FFMA R67, R4.reuse, R67, RZ ;  /* 0x0000004304437223 */ /* 0x040fe200000000ff */
[----:B------:R-:W-:-:S04]  /*14e0*/  FFMA R31, R4, R31, RZ ;  /* 0x0000001f041f7223 */ /* 0x000fc800000000ff */
[----:B------:R-:W-:-:S04]  /*14f0*/  FFMA R36, R36, R5, R31 ;  /* 0x0000000524247223 */ /* 0x000fc8000000001f */
[-C--:B------:R-:W-:Y:S01]  /*1500*/  FFMA R35, R35, R6.reuse, R36 ;  /* 0x0000000623237223 */ /* 0x080fe20000000024 */
[----:B------:R-:W-:Y:S02]  /*1510*/  HFMA2 R32, -RZ, RZ, 0.96630859375, -0.0022525787353515625 ;  /* 0x3bbb989dff207431 */ /* 0x000fe400000001ff */
[----:B------:R-:W-:Y:S01]  /*1520*/  FFMA R54, R54, R5, R67 ;  /* 0x0000000536367223 */ /* 0x000fe20000000043 */
[----:B------:R-:W-:Y:S01]  /*1530*/  FFMA R35, R60, R7, R35 ;  /* 0x000000073c237223 */ /* 0x000fe20000000023 */
[----:B------:R-:W-:Y:S01]  /*1540*/  FFMA R61, R8, R61, R39 ;  /* 0x0000003d083d7223 */ /* 0x000fe20000000027 */
[----:B------:R-:W-:Y:S01]  /*1550*/  FFMA R38, R38, R27, R63 ;  /* 0x0000001b26267223 */ /* 0x000fe2000000003f */
[----:B------:R-:W-:Y:S01]  /*1560*/  FFMA R69, R69, R6, R54 ;  /* 0x0000000645457223 */ /* 0x000fe20000000036 */
[----:B------:R-:W-:-:S03]  /*1570*/  FFMA R35, R24, R65, R35 ;  /* 0x0000004118237223 */ /* 0x000fc60000000023 */
[----:B------:R-:W-:Y:S01]  /*1580*/  FFMA R69, R64, R7, R69 ;  /* 0x0000000740457223 */ /* 0x000fe20000000045 */
[----:B------:R-:W-:Y:S01]  /*1590*/  FMUL R3, R61, -R61 ;  /* 0x8000003d3d037220 */ /* 0x000fe20000400000 */
[----:B------:R-:W-:Y:S01]  /*15a0*/  FFMA R59, R8, R59, R38 ;  /* 0x0000003b083b7223 */ /* 0x000fe20000000026 */
[----:B------:R-:W-:Y:S01]  /*15b0*/  FFMA R62, R62, R25, R35 ;  /* 0x000000193e3e7223 */ /* 0x000fe20000000023 */
[----:B------:R-:W-:Y:S01]  /*15c0*/  MOV R38, 0x437c0000 ;  /* 0x437c000000267802 */ /* 0x000fe20000000f00 */
[----:B------:R-:W-:Y:S01]  /*15d0*/  FFMA.SAT R21, R3, R32, 0.5 ;  /* 0x3f00000003157423 */ /* 0x000fe20000002020 */
[----:B------:R-:W-:Y:S01]  /*15e0*/  FFMA R55, R24, R55, R69 ;  /* 0x0000003718377223 */ /* 0x000fe20000000045 */
[----:B------:R-:W-:-:S03]  /*15f0*/  FFMA R71, R71, R26, R62 ;  /* 0x0000001a47477223 */ /* 0x000fc6000000003e */
[----:B------:R-:W-:Y:S01]  /*1600*/  FFMA R56, R56, R25, R55 ;  /* 0x0000001938387223 */ /* 0x000fe20000000037 */
[----:B------:R-:W-:Y:S01]  /*1610*/  FMUL R28, R59, -R59 ;  /* 0x8000003b3b1c7220 */ /* 0x000fe20000400000 */
[----:B------:R-:W-:Y:S02]  /*1620*/  FFMA.RM R29, R21, R38, 12582913 ;  /* 0x4b400001151d7423 */ /* 0x000fe40000004026 */
[----:B------:R-:W-:Y:S01]  /*1630*/  FFMA R53, R53, R26, R56 ;  /* 0x0000001a35357223 */ /* 0x000fe20000000038 */
[----:B------:R-:W-:Y:S01]  /*1640*/  FFMA.SAT R21, R28, R32, 0.5 ;  /* 0x3f0000001c157423 */ /* 0x000fe20000002020 */
[----:B------:R-:W-:Y:S01]  /*1650*/  FADD R22, R29, -12583039 ;  /* 0xcb40007f1d167421 */ /* 0x000fe20000000000 */
[-C--:B------:R-:W-:Y:S02]  /*1660*/  FFMA R71, R48, R27.reuse, R71 ;  /* 0x0000001b30477223 */ /* 0x080fe40000000047 */
[----:B------:R-:W-:Y:S01]  /*1670*/  FFMA.RM R31, R21, R38, 12582913 ;  /* 0x4b400001151f7423 */ /* 0x000fe20000004026 */
[----:B------:R-:W-:Y:S01]  /*1680*/  FFMA R53, R66, R27, R53 ;  /* 0x0000001b42357223 */ /* 0x000fe20000000035 */
[----:B------:R-:W-:Y:S01]  /*1690*/  FFMA R22, R3, 1.4426950216293334961, -R22 ;  /* 0x3fb8aa3b03167823 */ /* 0x000fe20000000816 */
[C---:B------:R-:W-:Y:S01]  /*16a0*/  FFMA R51, R8.reuse, R51, R71 ;  /* 0x0000003308337223 */ /* 0x040fe20000000047 */
[----:B------:R-:W-:Y:S01]  /*16b0*/  FADD R21, R31, -12583039 ;  /* 0xcb40007f1f157421 */ /* 0x000fe20000000000 */
[----:B------:R-:W-:-:S02]  /*16c0*/  FFMA R47, R8, R47, R53 ;  /* 0x0000002f082f7223 */ /* 0x000fc40000000035 */
[----:B------:R-:W-:Y:S01]  /*16d0*/  FMUL R34, R51, -R51 ;  /* 0x8000003333227220 */ /* 0x000fe20000400000 */
[----:B------:R-:W-:Y:S01]  /*16e0*/  FFMA R23, R3, 1.925963033500011079e-08, R22 ;  /* 0x32a5706003177823 */ /* 0x000fe20000000016 */
[----:B------:R-:W-:Y:S02]  /*16f0*/  FMUL R3, R47, -R47 ;  /* 0x8000002f2f037220 */ /* 0x000fe40000400000 */
[-C--:B------:R-:W-:Y:S01]  /*1700*/  FFMA.SAT R30, R34, R32.reuse, 0.5 ;  /* 0x3f000000221e7423 */ /* 0x080fe20000002020 */
[----:B------:R-:W-:Y:S01]  /*1710*/  FFMA R35, R28, 1.4426950216293334961, -R21 ;  /* 0x3fb8aa3b1c237823 */ /* 0x000fe20000000815 */
[----:B------:R-:W-:Y:S02]  /*1720*/  FFMA.SAT R21, R3, R32, 0.5 ;  /* 0x3f00000003157423 */ /* 0x000fe40000002020 */
[-C--:B------:R-:W-:Y:S02]  /*1730*/  FFMA.RM R36, R30, R38.reuse, 12582913 ;  /* 0x4b4000011e247423 */ /* 0x080fe40000004026 */
[----:B------:R-:W-:-:S02]  /*1740*/  FFMA.RM R21, R21, R38, 12582913 ;  /* 0x4b40000115157423 */ /* 0x000fc40000004026 */
[----:B------:R-:W-:Y:S02]  /*1750*/  FADD R37, R36, -12583039 ;  /* 0xcb40007f24257421 */ /* 0x000fe40000000000 */
[----:B------:R-:W-:Y:S02]  /*1760*/  FADD R22, R21, -12583039 ;  /* 0xcb40007f15167421 */ /* 0x000fe40000000000 */
[C---:B------:R-:W-:Y:S02]  /*1770*/  FFMA R37, R34.reuse, 1.4426950216293334961, -R37 ;  /* 0x3fb8aa3b22257823 */ /* 0x040fe40000000825 */
[C---:B------:R-:W-:Y:S02]  /*1780*/  FFMA R22, R3.reuse, 1.4426950216293334961, -R22 ;  /* 0x3fb8aa3b03167823 */ /* 0x040fe40000000816 */
[----:B------:R-:W-:Y:S01]  /*1790*/  FFMA R37, R34, 1.925963033500011079e-08, R37 ;  /* 0x32a5706022257823 */ /* 0x000fe20000000025 */
[----:B------:R-:W-:Y:S01]  /*17a0*/  FFMA R35, R28, 1.925963033500011079e-08, R35 ;  /* 0x32a570601c237823 */ /* 0x000fe20000000023 */
[----:B------:R0:W1:Y:S01]  /*17b0*/  MUFU.EX2 R30, R23 ;  /* 0x00000017001e7308 */ /* 0x0000620000000800 */
[----:B------:R-:W-:-:S07]  /*17c0*/  FFMA R3, R3, 1.925963033500011079e-08, R22 ;  /* 0x32a5706003037823 */ /* 0x000fce0000000016 */
[----:B------:R-:W2:Y:S01]  /*17d0*/  MUFU.EX2 R32, R35 ;  /* 0x0000002300207308 */ /* 0x000ea20000000800 */
[----:B0-----:R-:W0:Y:S07]  /*17e0*/  LDC.64 R22, c[0x0][0x388] ;  /* 0x0000e200ff167b82 */ /* 0x001e2e0000000a00 */
[----:B------:R-:W3:Y:S08]  /*17f0*/  MUFU.EX2 R37, R37 ;  /* 0x0000002500257308 */ /* 0x000ef00000000800 */
[----:B------:R-:W4:Y:S01]  /*1800*/  MUFU.EX2 R28, R3 ;  /* 0x00000003001c7308 */ /* 0x000f220000000800 */
[----:B------:R-:W-:-:S02]  /*1810*/  SHF.L.U32 R29, R29, 0x17, RZ ;  /* 0x000000171d1d7819 */ /* 0x000fc400000006ff */
[----:B------:R-:W-:Y:S02]  /*1820*/  SHF.L.U32 R31, R31, 0x17, RZ ;  /* 0x000000171f1f7819 */ /* 0x000fe400000006ff */
[----:B------:R-:W-:Y:S02]  /*1830*/  SHF.L.U32 R36, R36, 0x17, RZ ;  /* 0x0000001724247819 */ /* 0x000fe400000006ff */
[----:B------:R-:W-:Y:S01]  /*1840*/  SHF.L.U32 R21, R21, 0x17, RZ ;  /* 0x0000001715157819 */ /* 0x000fe200000006ff */
[----:B-1----:R-:W-:Y:S01]  /*1850*/  FMUL R30, R29, R30 ;  /* 0x0000001e1d1e7220 */ /* 0x002fe20000400000 */
[----:B--2---:R-:W-:Y:S01]  /*1860*/  FMUL R32, R31, R32 ;  /* 0x000000201f207220 */ /* 0x004fe20000400000 */
[----:B---3--:R-:W-:Y:S01]  /*1870*/  FMUL R36, R36, R37 ;  /* 0x0000002524247220 */ /* 0x008fe20000400000 */
[C---:B------:R-:W-:Y:S01]  /*1880*/  IADD3 R35, PT, PT, R10.reuse, 0x1, RZ ;  /* 0x000000010a237810 */ /* 0x040fe20007ffe0ff */
[----:B------:R-:W-:Y:S01]  /*1890*/  FMUL R30, R61, R30 ;  /* 0x0000001e3d1e7220 */ /* 0x000fe20000400000 */
[----:B------:R-:W-:Y:S01]  /*18a0*/  FMUL R59, R59, R32 ;  /* 0x000000203b3b7220 */ /* 0x000fe20000400000 */
[----:B------:R-:W-:Y:S01]  /*18b0*/  FMUL R36, R51, R36 ;  /* 0x0000002433247220 */ /* 0x000fe20000400000 */
[----:B----4-:R-:W-:Y:S01]  /*18c0*/  FMUL R28, R21, R28 ;  /* 0x0000001c151c7220 */ /* 0x010fe20000400000 */
[----:B------:R-:W-:Y:S01]  /*18d0*/  IADD3 R37, PT, PT, R10, 0x2, RZ ;  /* 0x000000020a257810 */ /* 0x000fe20007ffe0ff */
[----:B------:R-:W-:Y:S01]  /*18e0*/  FFMA R57, R30, UR5, R57 ;  /* 0x000000051e397c23 */ /* 0x000fe20008000039 */
[C---:B------:R-:W-:Y:S01]  /*18f0*/  IADD3 R29, PT, PT, R10.reuse, 0x3, RZ ;  /* 0x000000030a1d7810 */ /* 0x040fe20007ffe0ff */
[----:B------:R-:W-:Y:S01]  /*1900*/  FMUL R28, R47, R28 ;  /* 0x0000001c2f1c7220 */ /* 0x000fe20000400000 */
[----:B0-----:R-:W-:-:S04]  /*1910*/  IMAD.WIDE R30, R10, 0x4, R22 ;  /* 0x000000040a1e7825 */ /* 0x001fc800078e0216 */
[----:B------:R-:W-:Y:S01]  /*1920*/  FFMA R59, R59, UR5, R20 ;  /* 0x000000053b3b7c23 */ /* 0x000fe20008000014 */
[----:B------:R-:W-:Y:S01]  /*1930*/  FFMA R3, R36, UR5, R33 ;  /* 0x0000000524037c23 */ /* 0x000fe20008000021 */
[----:B------:R-:W-:Y:S01]  /*1940*/  FFMA R49, R28, UR5, R49 ;  /* 0x000000051c317c23 */ /* 0x000fe20008000031 */
[--C-:B------:R-:W-:Y:S01]  /*1950*/  IMAD.WIDE R34, R35, 0x4, R22.reuse ;  /* 0x0000000423227825 */ /* 0x100fe200078e0216 */
[----:B------:R2:W-:Y:S03]  /*1960*/  STG.E desc[UR6][R30.64], R57 ;  /* 0x000000391e007986 */ /* 0x0005e6000c101906 */
[--C-:B------:R-:W-:Y:S01]  /*1970*/  IMAD.WIDE R36, R37, 0x4, R22.reuse ;  /* 0x0000000425247825 */ /* 0x100fe200078e0216 */
[----:B------:R2:W-:Y:S03]  /*1980*/  STG.E desc[UR6][R34.64], R59 ;  /* 0x0000003b22007986 */ /* 0x0005e6000c101906 */
[----:B------:R-:W-:Y:S01]  /*1990*/  IMAD.WIDE R28, R29, 0x4, R22 ;  /* 0x000000041d1c7825 */ /* 0x000fe200078e0216 */
[----:B------:R2:W-:Y:S04]  /*19a0*/  STG.E desc[UR6][R36.64], R3 ;  /* 0x0000000324007986 */ /* 0x0005e8000c101906 */
[----:B------:R2:W-:Y:S01]  /*19b0*/  STG.E desc[UR6][R28.64], R49 ;  /* 0x000000311c007986 */ /* 0x0005e2000c101906 */
[----:B------:R-:W-:-:S02]  /*19c0*/  IADD3 R20, P0, PT, R44, 0x10, RZ ;  /* 0x000000102c147810 */ /* 0x000fc40007f1e0ff */
[----:B------:R-:W-:Y:S02]  /*19d0*/  IADD3 R19, PT, PT, R19, 0x4, RZ ;  /* 0x0000000413137810 */ /* 0x000fe40007ffe0ff */
[----:B------:R-:W-:Y:S02]  /*19e0*/  IADD3.X R33, PT, PT, RZ, R45, RZ, P0, !PT ;  /* 0x0000002dff217210 */ /* 0x000fe400007fe4ff */
[----:B------:R-:W-:Y:S02]  /*19f0*/  IADD3 R17, PT, PT, R17, 0x4, RZ ;  /* 0x0000000411117810 */ /* 0x000fe40007ffe0ff */
[----:B------:R-:W-:Y:S02]  /*1a00*/  IADD3 R18, PT, PT, R18, 0x4, RZ ;  /* 0x0000000412127810 */ /* 0x000fe40007ffe0ff */
[----:B------:R-:W-:Y:S02]  /*1a10*/  IADD3 R14, PT, PT, R14, 0x4, RZ ;  /* 0x000000040e0e7810 */ /* 0x000fe40007ffe0ff */
[----:B------:R-:W-:-:S02]  /*1a20*/  IADD3 R16, PT, PT, R16, 0x4, RZ ;  /* 0x0000000410107810 */ /* 0x000fc40007ffe0ff */
[----:B------:R-:W-:Y:S02]  /*1a30*/  IADD3 R15, PT, PT, R15, 0x4, RZ ;  /* 0x000000040f0f7810 */ /* 0x000fe40007ffe0ff */
[----:B------:R-:W-:Y:S02]  /*1a40*/  IADD3 R13, PT, PT, R13, 0x4, RZ ;  /* 0x000000040d0d7810 */ /* 0x000fe40007ffe0ff */
[----:B------:R-:W-:Y:S02]  /*1a50*/  IADD3 R12, PT, PT, R12, 0x4, RZ ;  /* 0x000000040c0c7810 */ /* 0x000fe40007ffe0ff */
[----:B------:R-:W-:Y:S02]  /*1a60*/  IADD3 R11, PT, PT, R11, 0x4, RZ ;  /* 0x000000040b0b7810 */ /* 0x000fe40007ffe0ff */
[----:B------:R-:W-:Y:S01]  /*1a70*/  IADD3 R10, PT, PT, R10, 0x4, RZ ;  /* 0x000000040a0a7810 */ /* 0x000fe20007ffe0ff */
[----:B--2---:R-:W-:Y:S06]  /*1a80*/  BRA.U UP0, `(.L_x_111) ;  /* 0xfffffff100a87547 */ /* 0x004fec000b83ffff */
[----:B------:R-:W-:Y:S01]  /*1a90*/  BAR.SYNC.DEFER_BLOCKING 0x0 ;  /* 0x0000000000007b1d */ /* 0x000fe20000010000 */
[----:B------:R-:W-:-:S05]  /*1aa0*/  IMAD.WIDE R4, R0, 0x4, R22 ;  /* 0x0000000400047825 */ /* 0x000fca00078e0216 */
[----:B------:R-:W2:Y:S04]  /*1ab0*/  LDG.E R65, desc[UR6][R4.64] ;  /* 0x0000000604417981 */ /* 0x000ea8000c1e1900 */
[----:B------:R-:W3:Y:S04]  /*1ac0*/  LDG.E R76, desc[UR6][R4.64+0x4] ;  /* 0x00000406044c7981 */ /* 0x000ee8000c1e1900 */
[----:B------:R-:W4:Y:S04]  /*1ad0*/  LDG.E R74, desc[UR6][R4.64+0x8] ;  /* 0x00000806044a7981 */ /* 0x000f28000c1e1900 */
[----:B------:R-:W5:Y:S04]  /*1ae0*/  LDG.E R72, desc[UR6][R4.64+0xc] ;  /* 0x00000c0604487981 */ /* 0x000f68000c1e1900 */
        /* <DEDUP_REMOVED lines=124> */
[----:B------:R-:W-:-:S05]  /*22b0*/  FADD R63, R0, R59 ;  /* 0x0000003b003f7221 */ /* 0x000fca0000000000 */
[----:B------:R-:W-:-:S13]  /*22c0*/  FSETP.GT.AND P0, PT, |R63|, 9.9999999747524270788e-07, PT ;  /* 0x358637bd3f00780b */ /* 0x000fda0003f04200 */
[----:B------:R-:W-:Y:S05]  /*22d0*/  @!P0 BRA `(.L_x_113) ;  /* 0x0000000800388947 */ /* 0x000fea0003800000 */
[----:B------:R-:W0:Y:S01]  /*22e0*/  LDS R2, [R2] ;  /* 0x0000000002027984 */ /* 0x000e220000000800 */
[----:B------:R-:W1:Y:S01]  /*22f0*/  MUFU.RCP R0, R63 ;  /* 0x0000003f00007308 */ /* 0x000e620000001000 */
[----:B------:R-:W-:Y:S01]  /*2300*/  BSSY.RECONVERGENT B1, `(.L_x_114) ;  /* 0x000000b000017945 */ /* 0x000fe20003800200 */
[----:B-1----:R-:W-:-:S04]  /*2310*/  FFMA R3, -R63, R0, 1 ;  /* 0x3f8000003f037423 */ /* 0x002fc80000000100 */
[----:B------:R-:W-:Y:S02]  /*2320*/  FFMA R3, R0, R3, R0 ;  /* 0x0000000300037223 */ /* 0x000fe40000000000 */
[----:B0-----:R-:W0:Y:S02]  /*2330*/  FCHK P0, R2, R63 ;  /* 0x0000003f02007302 */ /* 0x001e240000000000 */
[----:B------:R-:W-:-:S04]  /*2340*/  FFMA R0, R2, R3, RZ ;  /* 0x0000000302007223 */ /* 0x000fc800000000ff */
[----:B------:R-:W-:-:S04]  /*2350*/  FFMA R67, -R63, R0, R2 ;  /* 0x000000003f437223 */ /* 0x000fc80000000102 */
[----:B------:R-:W-:Y:S01]  /*2360*/  FFMA R3, R3, R67, R0 ;  /* 0x0000004303037223 */ /* 0x000fe20000000000 */
[----:B0-----:R-:W-:Y:S06]  /*2370*/  @!P0 BRA `(.L_x_115) ;  /* 0x00000000000c8947 */ /* 0x001fec0003800000 */
[----:B------:R-:W-:-:S07]  /*2380*/  MOV R67, 0x23a0 ;  /* 0x000023a000437802 */ /* 0x000fce0000000f00 */
[----:B------:R-:W-:Y:S05]  /*2390*/  CALL.REL.NOINC `($__internal_4_$__cuda_sm3x_div_rn_noftz_f32_slowpath) ;  /* 0x0000000800547944 */ /* 0x000fea0003c00000 */
[----:B------:R-:W-:-:S07]  /*23a0*/  MOV R3, R0 ;  /* 0x0000000000037202 */ /* 0x000fce0000000f00 */
.L_x_115:
[----:B------:R-:W-:Y:S05]  /*23b0*/  BSYNC.RECONVERGENT B1 ;  /* 0x0000000000017941 */ /* 0x000fea0003800200 */
.L_x_114:
[-C--:B------:R-:W-:Y:S01]  /*23c0*/  FMUL R65, R65, R3.reuse ;  /* 0x0000000341417220 */ /* 0x080fe20000400000 */
        /* <DEDUP_REMOVED lines=62> */
[----:B------:R-:W-:Y:S01]  /*27b0*/  FMUL R3, R59, R3 ;  /* 0x000000033b037220 */ /* 0x000fe20000400000 */
[----:B------:R0:W-:Y:S04]  /*27c0*/  STG.E desc[UR6][R4.64], R65 ;  /* 0x0000004104007986 */ /* 0x0001e8000c101906 */
        /* <DEDUP_REMOVED lines=62> */
[----:B------:R0:W-:Y:S02]  /*2bb0*/  STG.E desc[UR6][R4.64+0xfc], R3 ;  /* 0x0000fc0304007986 */ /* 0x0001e4000c101906 */
.L_x_113:
[----:B------:R-:W-:Y:S05]  /*2bc0*/  BSYNC.RECONVERGENT B0 ;  /* 0x0000000000007941 */ /* 0x000fea0003800200 */
.L_x_112:
[----:B0-----:R-:W0:Y:S01]  /*2bd0*/  S2R R0, SR_TID.Y ;  /* 0x0000000000007919 */ /* 0x001e220000002200 */
[----:B------:R-:W1:Y:S01]  /*2be0*/  LDCU.64 UR4, c[0x0][0x398] ;  /* 0x00007300ff0477ac */ /* 0x000e620008000a00 */
[----:B------:R-:W2:Y:S01]  /*2bf0*/  LDC.64 R2, c[0x0][0x398] ;  /* 0x0000e600ff027b82 */ /* 0x000ea20000000a00 */
[----:B------:R-:W-:Y:S01]  /*2c00*/  BSSY.RECONVERGENT B0, `(.L_x_116) ;  /* 0x000000b000007945 */ /* 0x000fe20003800200 */
[----:B------:R-:W0:Y:S01]  /*2c10*/  S2R R5, SR_TID.X ;  /* 0x0000000000057919 */ /* 0x000e220000002100 */
[----:B------:R-:W2:Y:S01]  /*2c20*/  S2R R7, SR_CTAID.Z ;  /* 0x0000000000077919 */ /* 0x000ea20000002700 */
[----:B-1----:R-:W-:Y:S02]  /*2c30*/  ISETP.EQ.U32.AND P1, PT, RZ, UR4, PT ;  /* 0x00000004ff007c0c */ /* 0x002fe4000bf22070 */
[----:B0-----:R-:W-:-:S04]  /*2c40*/  LOP3.LUT P0, R0, R5, RZ, R0, 0xfa, !PT ;  /* 0x000000ff05007212 */ /* 0x001fc8000780fa00 */
[----:B------:R-:W-:Y:S01]  /*2c50*/  ISETP.EQ.OR.EX P0, PT, RZ, UR5, P0, P1 ;  /* 0x00000005ff007c0c */ /* 0x000fe20008702710 */
[----:B--2---:R-:W-:-:S12]  /*2c60*/  IMAD.WIDE.U32 R2, R7, 0x4, R2 ;  /* 0x0000000407027825 */ /* 0x004fd800078e0002 */
[----:B------:R0:W-:Y:S01]  /*2c70*/  @!P0 STG.E desc[UR6][R2.64], R63 ;  /* 0x0000003f02008986 */ /* 0x0001e2000c101906 */
[----:B------:R-:W-:Y:S05]  /*2c80*/  @!P0 BRA `(.L_x_117) ;  /* 0x0000000000088947 */ /* 0x000fea0003800000 */
[----:B------:R-:W-:-:S13]  /*2c90*/  ISETP.NE.AND P0, PT, R0, RZ, PT ;  /* 0x000000ff0000720c */ /* 0x000fda0003f05270 */
[----:B------:R-:W-:Y:S05]  /*2ca0*/  @P0 EXIT ;  /* 0x000000000000094d */ /* 0x000fea0003800000 */
.L_x_117:
[----:B------:R-:W-:Y:S05]  /*2cb0*/  BSYNC.RECONVERGENT B0 ;  /* 0x0000000000007941 */ /* 0x000fea0003800200 */
.L_x_116:
[----:B------:R-:W-:-:S05]  /*2cc0*/  FADD R9, -R9, R63 ;  /* 0x0000003f09097221 */ /* 0x000fca0000000100 */
[----:B------:R-:W-:Y:S01]  /*2cd0*/  REDG.E.ADD.F32.FTZ.RN.STRONG.GPU desc[UR6][R2.64], R9 ;  /* 0x00000009020079a6 */ /* 0x000fe2000c12f306 */
[----:B------:R-:W-:Y:S05]  /*2ce0*/  EXIT ;  /* 0x000000000000794d */ /* 0x000fea0003800000 */
        .weak           $__internal_4_$__cuda_sm3x_div_rn_noftz_f32_slowpath
        .type           $__internal_4_$__cuda_sm3x_div_rn_noftz_f32_slowpath,@function
        .size           $__internal_4_$__cuda_sm3x_div_rn_noftz_f32_slowpath,(.L_x_141 - $__internal_4_$__cuda_sm3x_div_rn_noftz_f32_slowpath)
$__internal_4_$__cuda_sm3x_div_rn_noftz_f32_slowpath:
[----:B------:R-:W-:Y:S01]  /*2cf0*/  SHF.R.U32.HI R69, RZ, 0x17, R63 ;  /* 0x00000017ff457819 */ /* 0x000fe2000001163f */
[----:B------:R-:W-:Y:S01]  /*2d00*/  BSSY.RECONVERGENT B2, `(.L_x_118) ;  /* 0x0000067000027945 */ /* 0x000fe20003800200 */
[----:B------:R-:W-:Y:S02]  /*2d10*/  SHF.R.U32.HI R73, RZ, 0x17, R2 ;  /* 0x00000017ff497819 */ /* 0x000fe40000011602 */
[----:B------:R-:W-:Y:S02]  /*2d20*/  LOP3.LUT R69, R69, 0xff, RZ, 0xc0, !PT ;  /* 0x000000ff45457812 */ /* 0x000fe400078ec0ff */
[----:B------:R-:W-:Y:S02]  /*2d30*/  LOP3.LUT R73, R73, 0xff, RZ, 0xc0, !PT ;  /* 0x000000ff49497812 */ /* 0x000fe400078ec0ff */
[----:B------:R-:W-:Y:S02]  /*2d40*/  IADD3 R0, PT, PT, R69, -0x1, RZ ;  /* 0xffffffff45007810 */ /* 0x000fe40007ffe0ff */
[----:B------:R-:W-:-:S02]  /*2d50*/  MOV R71, R2 ;  /* 0x0000000200477202 */ /* 0x000fc40000000f00 */
[----:B------:R-:W-:Y:S02]  /*2d60*/  ISETP.GT.U32.AND P0, PT, R0, 0xfd, PT ;  /* 0x000000fd0000780c */ /* 0x000fe40003f04070 */
[----:B------:R-:W-:-:S04]  /*2d70*/  IADD3 R0, PT, PT, R73, -0x1, RZ ;  /* 0xffffffff49007810 */ /* 0x000fc80007ffe0ff */
[----:B------:R-:W-:Y:S02]  /*2d80*/  ISETP.GT.U32.OR P0, PT, R0, 0xfd, P0 ;  /* 0x000000fd0000780c */ /* 0x000fe40000704470 */
[----:B------:R-:W-:-:S11]  /*2d90*/  MOV R0, R63 ;  /* 0x0000003f00007202 */ /* 0x000fd60000000f00 */
[----:B------:R-:W-:Y:S01]  /*2da0*/  @!P0 MOV R3, RZ ;  /* 0x000000ff00038202 */ /* 0x000fe20000000f00 */
[----:B------:R-:W-:Y:S06]  /*2db0*/  @!P0 BRA `(.L_x_119) ;  /* 0x0000000000688947 */ /* 0x000fec0003800000 */
[----:B------:R-:W-:Y:S02]  /*2dc0*/  FSETP.GTU.FTZ.AND P1, PT, |R63|, +INF , PT ;  /* 0x7f8000003f00780b */ /* 0x000fe40003f3c200 */
[----:B------:R-:W-:Y:S02]  /*2dd0*/  FSETP.GTU.FTZ.AND P0, PT, |R2|, +INF , PT ;  /* 0x7f8000000200780b */ /* 0x000fe40003f1c200 */
[----:B------:R-:W-:Y:S02]  /*2de0*/  MOV R3, R63 ;  /* 0x0000003f00037202 */ /* 0x000fe40000000f00 */
        /* <DEDUP_REMOVED lines=14> */
[----:B------:R-:W-:-:S04]  /*2ed0*/  IADD3 R75, PT, PT, R73, -0x1, RZ ;  /* 0xffffffff494b7810 */ /* 0x000fc80007ffe0ff */
[----:B------:R-:W-:-:S13]  /*2ee0*/  ISETP.GE.AND P0, PT, R75, RZ, PT ;  /* 0x000000ff4b00720c */ /* 0x000fda0003f06270 */
[----:B------:R-:W-:Y:S01]  /*2ef0*/  @!P0 FFMA R71, R2, 1.84467440737095516160e+19, RZ ;  /* 0x5f80000002478823 */ /* 0x000fe200000000ff */
[----:B------:R-:W-:-:S04]  /*2f00*/  IADD3 R2, PT, PT, R69, -0x1, RZ ;  /* 0xffffffff45027810 */ /* 0x000fc80007ffe0ff */
[----:B------:R-:W-:-:S13]  /*2f10*/  ISETP.GE.AND P1, PT, R2, RZ, PT ;  /* 0x000000ff0200720c */ /* 0x000fda0003f26270 */
[----:B------:R-:W-:Y:S01]  /*2f20*/  @!P1 FFMA R0, R3, 1.84467440737095516160e+19, RZ ;  /* 0x5f80000003009823 */ /* 0x000fe200000000ff */
[----:B------:R-:W-:Y:S02]  /*2f30*/  @P0 MOV R3, RZ ;  /* 0x000000ff00030202 */ /* 0x000fe40000000f00 */
[----:B------:R-:W-:-:S04]  /*2f40*/  @!P0 MOV R3, 0xffffffc0 ;  /* 0xffffffc000038802 */ /* 0x000fc80000000f00 */
[----:B------:R-:W-:-:S07]  /*2f50*/  @!P1 IADD3 R3, PT, PT, R3, 0x40, RZ ;  /* 0x0000004003039810 */ /* 0x000fce0007ffe0ff */
.L_x_119:
[----:B------:R-:W-:Y:S01]  /*2f60*/  IADD3 R2, PT, PT, R73, -0x7f, RZ ;  /* 0xffffff8149027810 */ /* 0x000fe20007ffe0ff */
[----:B------:R-:W-:Y:S01]  /*2f70*/  BSSY.RECONVERGENT B3, `(.L_x_124) ;  /* 0x0000036000037945 */ /* 0x000fe20003800200 */
[----:B------:R-:W-:Y:S02]  /*2f80*/  LEA R73, R69, 0xc0800000, 0x17 ;  /* 0xc080000045497811 */ /* 0x000fe400078eb8ff */
[C---:B------:R-:W-:Y:S02]  /*2f90*/  IADD3 R69, PT, PT, R2.reuse, 0x7f, -R69 ;  /* 0x0000007f02457810 */ /* 0x040fe40007ffe845 */
[----:B------:R-:W-:Y:S01]  /*2fa0*/  IADD3 R73, PT, PT, -R73, R0, RZ ;  /* 0x0000000049497210 */ /* 0x000fe20007ffe1ff */
[----:B------:R-:W-:Y:S01]  /*2fb0*/  IMAD R0, R2, -0x800000, R71 ;  /* 0xff80000002007824 */ /* 0x000fe200078e0247 */
[----:B------:R-:W-:Y:S02]  /*2fc0*/  IADD3 R3, PT, PT, R69, R3, RZ ;  /* 0x0000000345037210 */ /* 0x000fe40007ffe0ff */
[----:B------:R-:W0:Y:S01]  /*2fd0*/  MUFU.RCP R2, R73 ;  /* 0x0000004900027308 */ /* 0x000e220000001000 */
[----:B------:R-:W-:-:S04]  /*2fe0*/  FADD.FTZ R71, -R73, -RZ ;  /* 0x800000ff49477221 */ /* 0x000fc80000010100 */
        /* <DEDUP_REMOVED lines=9> */
[----:B------:R-:W-:-:S04]  /*3080*/  IADD3 R73, PT, PT, R73, R3, RZ ;  /* 0x0000000349497210 */ /* 0x000fc80007ffe0ff */
[----:B------:R-:W-:-:S04]  /*3090*/  IADD3 R75, PT, PT, R73, -0x1, RZ ;  /* 0xffffffff494b7810 */ /* 0x000fc80007ffe0ff */
        /* <DEDUP_REMOVED lines=9> */
[CCC-:B------:R-:W-:Y:S01]  /*3130*/  FFMA.RP R3, R69.reuse, R71.reuse, R2.reuse ;  /* 0x0000004745037223 */ /* 0x1c0fe20000008002 */
[CCC-:B------:R-:W-:Y:S01]  /*3140*/  FFMA.RM R75, R69.reuse, R71.reuse, R2.reuse ;  /* 0x00000047454b7223 */ /* 0x1c0fe20000004002 */
[----:B------:R-:W-:Y:S01]  /*3150*/  FFMA.RZ R2, R69, R71, R2 ;  /* 0x0000004745027223 */ /* 0x000fe2000000c002 */
[C---:B------:R-:W-:Y:S02]  /*3160*/  ISETP.NE.AND P2, PT, R73.reuse, RZ, PT ;  /* 0x000000ff4900720c */ /* 0x040fe40003f45270 */
[----:B------:R-:W-:Y:S02]  /*3170*/  ISETP.NE.AND P1, PT, R73, RZ, PT ;  /* 0x000000ff4900720c */ /* 0x000fe40003f25270 */
[----:B------:R-:W-:Y:S02]  /*3180*/  LOP3.LUT R2, R2, 0x7fffff, RZ, 0xc0, !PT ;  /* 0x007fffff02027812 */ /* 0x000fe400078ec0ff */
[----:B------:R-:W-:Y:S02]  /*3190*/  FSETP.NEU.FTZ.AND P0, PT, R3, R75, PT ;  /* 0x0000004b0300720b */ /* 0x000fe40003f1d000 */
[----:B------:R-:W-:-:S02]  /*31a0*/  LOP3.LUT R2, R2, 0x800000, RZ, 0xfc, !PT ;  /* 0x0080000002027812 */ /* 0x000fc400078efcff */
[C---:B------:R-:W-:Y:S02]  /*31b0*/  IADD3 R3, PT, PT, R73.reuse, 0x20, RZ ;  /* 0x0000002049037810 */ /* 0x040fe40007ffe0ff */
[----:B------:R-:W-:Y:S02]  /*31c0*/  IADD3 R73, PT, PT, -R73, RZ, RZ ;  /* 0x000000ff49497210 */ /* 0x000fe40007ffe1ff */
[----:B------:R-:W-:-:S04]  /*31d0*/  SHF.L.U32 R3, R2, R3, RZ ;  /* 0x0000000302037219 */ /* 0x000fc800000006ff */
[----:B------:R-:W-:Y:S02]  /*31e0*/  ISETP.NE.AND P1, PT, R3, RZ, P1 ;  /* 0x000000ff0300720c */ /* 0x000fe40000f25270 */
[----:B------:R-:W-:Y:S02]  /*31f0*/  SEL R3, R73, RZ, P2 ;  /* 0x000000ff49037207 */ /* 0x000fe40001000000 */
[----:B------:R-:W-:Y:S02]  /*3200*/  PLOP3.LUT P0, PT, P0, P1, PT, 0xf8, 0x8f ;  /* 0x00000000008f781c */ /* 0x000fe40000703f70 */
[----:B------:R-:W-:Y:S02]  /*3210*/  SHF.R.U32.HI R3, RZ, R3, R2 ;  /* 0x00000003ff037219 */ /* 0x000fe40000011602 */
[----:B------:R-:W-:Y:S02]  /*3220*/  SEL R2, RZ, 0x1, !P0 ;  /* 0x00000001ff027807 */ /* 0x000fe40004000000 */
[----:B------:R-:W-:-:S04]  /*3230*/  SHF.R.U32.HI R69, RZ, 0x1, R3 ;  /* 0x00000001ff457819 */ /* 0x000fc80000011603 */
[----:B------:R-:W-:-:S04]  /*3240*/  LOP3.LUT R2, R2, 0x1, R69, 0xf8, !PT ;  /* 0x0000000102027812 */ /* 0x000fc800078ef845 */
[----:B------:R-:W-:-:S04]  /*3250*/  LOP3.LUT R2, R2, R3, RZ, 0xc0, !PT ;  /* 0x0000000302027212 */ /* 0x000fc800078ec0ff */
[----:B------:R-:W-:-:S04]  /*3260*/  IADD3 R69, PT, PT, R69, R2, RZ ;  /* 0x0000000245457210 */ /* 0x000fc80007ffe0ff */
[----:B------:R-:W-:Y:S01]  /*3270*/  LOP3.LUT R0, R69, R0, RZ, 0xfc, !PT ;  /* 0x0000000045007212 */ /* 0x000fe200078efcff */
[----:B------:R-:W-:Y:S06]  /*3280*/  BRA `(.L_x_127) ;  /* 0x0000000000107947 */ /* 0x000fec0003800000 */
.L_x_126:
[----:B------:R-:W-:-:S04]  /*3290*/  LOP3.LUT R0, R0, 0x80000000, RZ, 0xc0, !PT ;  /* 0x8000000000007812 */ /* 0x000fc800078ec0ff */
[----:B------:R-:W-:Y:S01]  /*32a0*/  LOP3.LUT R0, R0, 0x7f800000, RZ, 0xfc, !PT ;  /* 0x7f80000000007812 */ /* 0x000fe200078efcff */
[----:B------:R-:W-:Y:S06]  /*32b0*/  BRA `(.L_x_127) ;  /* 0x0000000000047947 */ /* 0x000fec0003800000 */
.L_x_125:
[----:B------:R-:W-:-:S07]  /*32c0*/  LEA R0, R3, R0, 0x17 ;  /* 0x0000000003007211 */ /* 0x000fce00078eb8ff */
.L_x_127:
[----:B------:R-:W-:Y:S05]  /*32d0*/  BSYNC.RECONVERGENT B3 ;  /* 0x0000000000037941 */ /* 0x000fea0003800200 */
.L_x_124:
[----:B------:R-:W-:Y:S05]  /*32e0*/  BRA `(.L_x_128) ;  /* 0x0000000000207947 */ /* 0x000fea0003800000 */
.L_x_123:
[----:B------:R-:W-:-:S04]  /*32f0*/  LOP3.LUT R0, R0, 0x80000000, R71, 0x48, !PT ;  /* 0x8000000000007812 */ /* 0x000fc800078e4847 */
[----:B------:R-:W-:Y:S01]  /*3300*/  LOP3.LUT R0, R0, 0x7f800000, RZ, 0xfc, !PT ;  /* 0x7f80000000007812 */ /* 0x000fe200078efcff */
[----:B------:R-:W-:Y:S06]  /*3310*/  BRA `(.L_x_128) ;  /* 0x0000000000147947 */ /* 0x000fec0003800000 */
.L_x_122:
[----:B------:R-:W-:Y:S01]  /*3320*/  LOP3.LUT R0, R0, 0x80000000, R71, 0x48, !PT ;  /* 0x8000000000007812 */ /* 0x000fe200078e4847 */
[----:B------:R-:W-:Y:S06]  /*3330*/  BRA `(.L_x_128) ;  /* 0x00000000000c7947 */ /* 0x000fec0003800000 */
.L_x_121:
[----:B------:R-:W0:Y:S01]  /*3340*/  MUFU.RSQ R0, -QNAN ;  /* 0xffc0000000007908 */ /* 0x000e220000001400 */
[----:B------:R-:W-:Y:S05]  /*3350*/  BRA `(.L_x_128) ;  /* 0x0000000000047947 */ /* 0x000fea0003800000 */
.L_x_120:
[----:B------:R-:W-:-:S07]  /*3360*/  FADD.FTZ R0, R2, R3 ;  /* 0x0000000302007221 */ /* 0x000fce0000010000 */
.L_x_128:
[----:B------:R-:W-:Y:S05]  /*3370*/  BSYNC.RECONVERGENT B2 ;  /* 0x0000000000027941 */ /* 0x000fea0003800200 */
.L_x_118:
[----:B------:R-:W-:Y:S01]  /*3380*/  HFMA2 R3, -RZ, RZ, 0, 0 ;  /* 0x00000000ff037431 */ /* 0x000fe200000001ff */
[----:B------:R-:W-:-:S04]  /*3390*/  MOV R2, R67 ;  /* 0x0000004300027202 */ /* 0x000fc80000000f00 */
[----:B0-----:R-:W-:Y:S05]  /*33a0*/  RET.REL.NODEC R2 `(_Z26flow_lenia_dynamics_kernelPfS_S_S_if) ;  /* 0xffffffcc02147950 */ /* 0x001fea0003c3ffff */
.L_x_129:
        /* <DEDUP_REMOVED lines=13> */
.L_x_141:


//--------------------- .text._Z20multi_head_ca_kernelPfS_S_S_S_ii --------------------------
	.section	.text._Z20multi_head_ca_kernelPfS_S_S_S_ii,"ax",@progbits
	.align	128
        .global         _Z20multi_head_ca_kernelPfS_S_S_S_ii
        .type           _Z20multi_head_ca_kernelPfS_S_S_S_ii,@function
        .size           _Z20multi_head_ca_kernelPfS_S_S_S_ii,(.L_x_148 - _Z20multi_head_ca_kernelPfS_S_S_S_ii)
        .other          _Z20multi_head_ca_kernelPfS_S_S_S_ii,@"STO_CUDA_ENTRY STV_DEFAULT"
_Z20multi_head_ca_kernelPfS_S_S_S_ii:
.text._Z20multi_head_ca_kernelPfS_S_S_S_ii:
[----:B------:R-:W0:Y:S01]  /*0000*/  LDC R1, c[0x0][0x37c] ;  /* 0x0000df00ff017b82 */ /* 0x000e220000000800 */
[----:B------:R-:W1:Y:S07]  /*0010*/  S2R R3, SR_TID.X ;  /* 0x0000000000037919 */ /* 0x000e6e0000002100 */
[----:B------:R-:W1:Y:S01]  /*0020*/  LDC R84, c[0x0][0x360] ;  /* 0x0000d800ff547b82 */ /* 0x000e620000000800 */
[----:B0-----:R-:W-:Y:S01]  /*0030*/  IADD3 R1, PT, PT, R1, -0x200, RZ ;  /* 0xfffffe0001017810 */ /* 0x001fe20007ffe0ff */
[----:B------:R-:W0:Y:S06]  /*0040*/  S2R R0, SR_TID.Y ;  /* 0x0000000000007919 */ /* 0x000e2c0000002200 */
[----:B------:R-:W1:Y:S08]  /*0050*/  S2UR UR4, SR_CTAID.X ;  /* 0x00000000000479c3 */ /* 0x000e700000002500 */
[----:B------:R-:W0:Y:S08]  /*0060*/  LDC R83, c[0x0][0x364] ;  /* 0x0000d900ff537b82 */ /* 0x000e300000000800 */
[----:B------:R-:W2:Y:S01]  /*0070*/  LDC R15, c[0x0][0x3ac] ;  /* 0x0000eb00ff0f7b82 */ /* 0x000ea20000000800 */
[----:B-1----:R-:W-:-:S02]  /*0080*/  IMAD R84, R84, UR4, R3 ;  /* 0x0000000454547c24 */ /* 0x002fc4000f8e0203 */
[----:B0-----:R-:W-:-:S05]  /*0090*/  IMAD R83, R83, UR4, R0 ;  /* 0x0000000453537c24 */ /* 0x001fca000f8e0200 */
[----:B------:R-:W-:-:S04]  /*00a0*/  VIMNMX R0, PT, PT, R84, R83, !PT ;  /* 0x0000005354007248 */ /* 0x000fc80007fe0100 */
[----:B--2---:R-:W-:-:S13]  /*00b0*/  ISETP.GE.AND P0, PT, R0, R15, PT ;  /* 0x0000000f0000720c */ /* 0x004fda0003f06270 */
[----:B------:R-:W-:Y:S05]  /*00c0*/  @P0 EXIT ;  /* 0x000000000000094d */ /* 0x000fea0003800000 */
[----:B------:R-:W0:Y:S01]  /*00d0*/  S2UR UR4, SR_CTAID.Z ;  /* 0x00000000000479c3 */ /* 0x000e220000002700 */
[----:B------:R-:W1:Y:S01]  /*00e0*/  S2R R29, SR_TID.Z ;  /* 0x00000000001d7919 */ /* 0x000e620000002300 */
[----:B------:R-:W-:Y:S01]  /*00f0*/  IADD3 R0, PT, PT, R15, -0x1, RZ ;  /* 0xffffffff0f007810 */ /* 0x000fe20007ffe0ff */
[----:B------:R-:W2:Y:S01]  /*0100*/  LDCU.64 UR8, c[0x0][0x358] ;  /* 0x00006b00ff0877ac */ /* 0x000ea20008000a00 */
[C---:B------:R-:W-:Y:S02]  /*0110*/  VIMNMX R4, PT, PT, R83.reuse, 0x1, !PT ;  /* 0x0000000153047848 */ /* 0x040fe40007fe0100 */
[C---:B------:R-:W-:Y:S02]  /*0120*/  ISETP.GE.AND P2, PT, R83.reuse, RZ, PT ;  /* 0x000000ff5300720c */ /* 0x040fe40003f46270 */
[----:B------:R-:W3:Y:S01]  /*0130*/  LDC.64 R2, c[0x0][0x380] ;  /* 0x0000e000ff027b82 */ /* 0x000ee20000000a00 */
[C---:B------:R-:W-:Y:S02]  /*0140*/  VIMNMX R11, PT, PT, R83.reuse, R0, PT ;  /* 0x00000000530b7248 */ /* 0x040fe40003fe0100 */
[----:B------:R-:W-:-:S02]  /*0150*/  ISETP.GE.AND P3, PT, R83, -0x1, PT ;  /* 0xffffffff5300780c */ /* 0x000fc40003f66270 */
[--C-:B------:R-:W-:Y:S02]  /*0160*/  VIADDMNMX R12, R83, 0x1, R0.reuse, PT ;  /* 0x00000001530c7846 */ /* 0x100fe40003800100 */
[----:B------:R-:W-:Y:S02]  /*0170*/  ISETP.GE.AND P0, PT, R84, RZ, PT ;  /* 0x000000ff5400720c */ /* 0x000fe40003f06270 */
[C---:B------:R-:W-:Y:S02]  /*0180*/  SHF.L.U32 R5, R15.reuse, 0x6, RZ ;  /* 0x000000060f057819 */ /* 0x040fe400000006ff */
[----:B------:R-:W-:Y:S02]  /*0190*/  IADD3 R6, PT, PT, R4, -0x1, RZ ;  /* 0xffffffff04067810 */ /* 0x000fe40007ffe0ff */
[C---:B------:R-:W-:Y:S02]  /*01a0*/  VIMNMX R8, PT, PT, R84.reuse, R0, PT ;  /* 0x0000000054087248 */ /* 0x040fe40003fe0100 */
[C---:B------:R-:W-:Y:S01]  /*01b0*/  VIADDMNMX R10, R84.reuse, 0x1, R0, PT ;  /* 0x00000001540a7846 */ /* 0x040fe20003800100 */
[----:B0-----:R-:W-:Y:S01]  /*01c0*/  IMAD R4, R15, UR4, RZ ;  /* 0x000000040f047c24 */ /* 0x001fe2000f8e02ff */
[C---:B------:R-:W-:Y:S01]  /*01d0*/  ISETP.GE.AND P1, PT, R84.reuse, -0x1, PT ;  /* 0xffffffff5400780c */ /* 0x040fe20003f26270 */
[----:B------:R-:W-:Y:S01]  /*01e0*/  IMAD R6, R5, R6, RZ ;  /* 0x0000000605067224 */ /* 0x000fe200078e02ff */
[----:B------:R-:W-:-:S02]  /*01f0*/  VIMNMX R7, PT, PT, R84, 0x1, !PT ;  /* 0x0000000154077848 */ /* 0x000fc40007fe0100 */
[----:B------:R-:W-:Y:S02]  /*0200*/  SEL R0, R11, RZ, P2 ;  /* 0x000000ff0b007207 */ /* 0x000fe40001000000 */
[----:B------:R-:W-:Y:S01]  /*0210*/  SEL R12, R12, RZ, P3 ;  /* 0x000000ff0c0c7207 */ /* 0x000fe20001800000 */
[----:B------:R-:W-:Y:S01]  /*0220*/  IMAD R7, R4, R15, R7 ;  /* 0x0000000f04077224 */ /* 0x000fe200078e0207 */
[----:B------:R-:W-:Y:S01]  /*0230*/  SEL R9, R8, RZ, P0 ;  /* 0x000000ff08097207 */ /* 0x000fe20000000000 */
[C---:B------:R-:W-:Y:S01]  /*0240*/  IMAD R0, R5.reuse, R0, RZ ;  /* 0x0000000005007224 */ /* 0x040fe200078e02ff */
[----:B------:R-:W-:Y:S01]  /*0250*/  SEL R13, R10, RZ, P1 ;  /* 0x000000ff0a0d7207 */ /* 0x000fe20000800000 */
[----:B------:R-:W-:Y:S01]  /*0260*/  IMAD R12, R5, R12, RZ ;  /* 0x0000000c050c7224 */ /* 0x000fe200078e02ff */
[----:B-1----:R-:W-:Y:S01]  /*0270*/  LOP3.LUT R6, R6, R29, RZ, 0xfc, !PT ;  /* 0x0000001d06067212 */ /* 0x002fe200078efcff */
[CC--:B------:R-:W-:Y:S01]  /*0280*/  IMAD R11, R4.reuse, R15.reuse, R9 ;  /* 0x0000000f040b7224 */ /* 0x0c0fe200078e0209 */
[----:B------:R-:W-:Y:S01]  /*0290*/  LEA R7, R7, 0xffffffc0, 0x6 ;  /* 0xffffffc007077811 */ /* 0x000fe200078e30ff */
[----:B------:R-:W-:Y:S01]  /*02a0*/  IMAD R13, R4, R15, R13 ;  /* 0x0000000f040d7224 */ /* 0x000fe200078e020d */
[----:B------:R-:W-:-:S02]  /*02b0*/  LOP3.LUT R0, R0, R29, RZ, 0xfc, !PT ;  /* 0x0000001d00007212 */ /* 0x000fc400078efcff */
[----:B------:R-:W-:Y:S02]  /*02c0*/  LOP3.LUT R12, R12, R29, RZ, 0xfc, !PT ;  /* 0x0000001d0c0c7212 */ /* 0x000fe400078efcff */
[-C--:B------:R-:W-:Y:S02]  /*02d0*/  LEA R9, R11, R6.reuse, 0x6 ;  /* 0x000000060b097211 */ /* 0x080fe400078e30ff */
[----:B------:R-:W-:Y:S02]  /*02e0*/  LEA R15, R13, R6, 0x6 ;  /* 0x000000060d0f7211 */ /* 0x000fe400078e30ff */
[-C--:B------:R-:W-:Y:S02]  /*02f0*/  IADD3 R17, PT, PT, R7, R0.reuse, RZ ;  /* 0x0000000007117210 */ /* 0x080fe40007ffe0ff */
[----:B------:R-:W-:Y:S02]  /*0300*/  LEA R19, R11, R0, 0x6 ;  /* 0x000000000b137211 */ /* 0x000fe400078e30ff */
[----:B------:R-:W-:-:S02]  /*0310*/  IADD3 R5, PT, PT, R7, R6, RZ ;  /* 0x0000000607057210 */ /* 0x000fc40007ffe0ff */
[----:B------:R-:W-:Y:S02]  /*0320*/  LEA R21, R13, R0, 0x6 ;  /* 0x000000000d157211 */ /* 0x000fe400078e30ff */
[-C--:B------:R-:W-:Y:S01]  /*0330*/  IADD3 R23, PT, PT, R7, R12.reuse, RZ ;  /* 0x0000000c07177210 */ /* 0x080fe20007ffe0ff */
[--C-:B---3--:R-:W-:Y:S01]  /*0340*/  IMAD.WIDE.U32 R6, R9, 0x4, R2.reuse ;  /* 0x0000000409067825 */ /* 0x108fe200078e0002 */
[-C--:B------:R-:W-:Y:S02]  /*0350*/  LEA R25, R11, R12.reuse, 0x6 ;  /* 0x0000000c0b197211 */ /* 0x080fe400078e30ff */
[----:B------:R-:W-:Y:S01]  /*0360*/  LEA R27, R13, R12, 0x6 ;  /* 0x0000000c0d1b7211 */ /* 0x000fe200078e30ff */
[--C-:B------:R-:W-:Y:S02]  /*0370*/  IMAD.WIDE.U32 R8, R15, 0x4, R2.reuse ;  /* 0x000000040f087825 */ /* 0x100fe400078e0002 */
[----:B--2---:R-:W2:Y:S02]  /*0380*/  LDG.E.CONSTANT R7, desc[UR8][R6.64] ;  /* 0x0000000806077981 */ /* 0x004ea4000c1e9900 */
[----:B------:R-:W-:-:S02]  /*0390*/  IMAD.WIDE.U32 R10, R17, 0x4, R2 ;  /* 0x00000004110a7825 */ /* 0x000fc400078e0002 */
[----:B------:R-:W3:Y:S02]  /*03a0*/  LDG.E.CONSTANT R9, desc[UR8][R8.64] ;  /* 0x0000000808097981 */ /* 0x000ee4000c1e9900 */
[--C-:B------:R-:W-:Y:S02]  /*03b0*/  IMAD.WIDE.U32 R12, R19, 0x4, R2.reuse ;  /* 0x00000004130c7825 */ /* 0x100fe400078e0002 */
[----:B------:R-:W4:Y:S02]  /*03c0*/  LDG.E.CONSTANT R11, desc[UR8][R10.64] ;  /* 0x000000080a0b7981 */ /* 0x000f24000c1e9900 */
[--C-:B------:R-:W-:Y:S02]  /*03d0*/  IMAD.WIDE.U32 R4, R5, 0x4, R2.reuse ;  /* 0x0000000405047825 */ /* 0x100fe400078e0002 */
[----:B------:R-:W5:Y:S02]  /*03e0*/  LDG.E.CONSTANT R13, desc[UR8][R12.64] ;  /* 0x000000080c0d7981 */ /* 0x000f64000c1e9900 */
[----:B------:R-:W-:-:S02]  /*03f0*/  IMAD.WIDE.U32 R14, R21, 0x4, R2 ;  /* 0x00000004150e7825 */ /* 0x000fc400078e0002 */
[----:B------:R-:W5:Y:S02]  /*0400*/  LDG.E.CONSTANT R5, desc[UR8][R4.64] ;  /* 0x0000000804057981 */ /* 0x000f64000c1e9900 */
[--C-:B------:R-:W-:Y:S02]  /*0410*/  IMAD.WIDE.U32 R18, R25, 0x4, R2.reuse ;  /* 0x0000000419127825 */ /* 0x100fe400078e0002 */
[----:B------:R-:W5:Y:S02]  /*0420*/  LDG.E.CONSTANT R15, desc[UR8][R14.64] ;  /* 0x000000080e0f7981 */ /* 0x000f64000c1e9900 */
[--C-:B------:R-:W-:Y:S02]  /*0430*/  IMAD.WIDE.U32 R16, R23, 0x4, R2.reuse ;  /* 0x0000000417107825 */ /* 0x100fe400078e0002 */
[----:B------:R-:W5:Y:S02]  /*0440*/  LDG.E.CONSTANT R19, desc[UR8][R18.64] ;  /* 0x0000000812137981 */ /* 0x000f64000c1e9900 */
[----:B------:R-:W-:-:S02]  /*0450*/  IMAD.WIDE.U32 R2, R27, 0x4, R2 ;  /* 0x000000041b027825 */ /* 0x000fc400078e0002 */
[----:B------:R-:W5:Y:S04]  /*0460*/  LDG.E.CONSTANT R17, desc[UR8][R16.64] ;  /* 0x0000000810117981 */ /* 0x000f68000c1e9900 */
[----:B------:R-:W5:Y:S01]  /*0470*/  LDG.E.CONSTANT R3, desc[UR8][R2.64] ;  /* 0x0000000802037981 */ /* 0x000f62000c1e9900 */
[----:B------:R-:W0:Y:S01]  /*0480*/  S2UR UR5, SR_CgaCtaId ;  /* 0x00000000000579c3 */ /* 0x000e220000008800 */
[----:B------:R-:W-:Y:S02]  /*0490*/  UMOV UR4, 0x400 ;  /* 0x0000040000047882 */ /* 0x000fe40000000000 */
[----:B0-----:R-:W-:-:S06]  /*04a0*/  ULEA UR4, UR5, UR4, 0x18 ;  /* 0x0000000405047291 */ /* 0x001fcc000f8ec0ff */
[----:B------:R-:W-:Y:S01]  /*04b0*/  LEA R0, R29, UR4, 0x2 ;  /* 0x000000041d007c11 */ /* 0x000fe2000f8e10ff */
[----:B------:R-:W-:-:S04]  /*04c0*/  HFMA2 R82, -RZ, RZ, 0, 0 ;  /* 0x00000000ff527431 */ /* 0x000fc800000001ff */
[----:B--2---:R0:W-:Y:S04]  /*04d0*/  STS [R0+0x100], R7 ;  /* 0x0001000700007388 */ /* 0x0041e80000000800 */
[----:B---3--:R0:W-:Y:S04]  /*04e0*/  STS [R0+0x200], R9 ;  /* 0x0002000900007388 */ /* 0x0081e80000000800 */
[----:B----4-:R0:W-:Y:S04]  /*04f0*/  STS [R0+0x300], R11 ;  /* 0x0003000b00007388 */ /* 0x0101e80000000800 */
[----:B-----5:R0:W-:Y:S04]  /*0500*/  STS [R0+0x400], R13 ;  /* 0x0004000d00007388 */ /* 0x0201e80000000800 */
[----:B------:R0:W-:Y:S04]  /*0510*/  STS [R0], R5 ;  /* 0x0000000500007388 */ /* 0x0001e80000000800 */
[----:B------:R0:W-:Y:S04]  /*0520*/  STS [R0+0x500], R15 ;  /* 0x0005000f00007388 */ /* 0x0001e80000000800 */
[----:B------:R0:W-:Y:S04]  /*0530*/  STS [R0+0x700], R19 ;  /* 0x0007001300007388 */ /* 0x0001e80000000800 */
[----:B------:R0:W-:Y:S04]  /*0540*/  STS [R0+0x600], R17 ;  /* 0x0006001100007388 */ /* 0x0001e80000000800 */
[----:B------:R0:W-:Y:S01]  /*0550*/  STS [R0+0x800], R3 ;  /* 0x0008000300007388 */ /* 0x0001e20000000800 */
[----:B------:R-:W-:Y:S06]  /*0560*/  BAR.SYNC.DEFER_BLOCKING 0x0 ;  /* 0x0000000000007b1d */ /* 0x000fec0000010000 */
.L_x_132:
[----:B0-----:R-:W0:Y:S01]  /*0570*/  S2R R3, SR_CTAID.Y ;  /* 0x0000000000037919 */ /* 0x001e220000002600 */
[----:B------:R-:W1:Y:S01]  /*0580*/  LDC.64 R20, c[0x0][0x388] ;  /* 0x0000e200ff147b82 */ /* 0x000e620000000a00 */
[----:B0-----:R-:W-:-:S05]  /*0590*/  LEA R3, R3, R82, 0x11 ;  /* 0x0000005203037211 */ /* 0x001fca00078e88ff */
[----:B-1----:R-:W-:-:S05]  /*05a0*/  IMAD.WIDE.U32 R20, R3, 0x4, R20 ;  /* 0x0000000403147825 */ /* 0x002fca00078e0014 */
[----:B------:R0:W5:Y:S04]  /*05b0*/  LDG.E.CONSTANT R81, desc[UR8][R20.64] ;  /* 0x0000000814517981 */ /* 0x000168000c1e9900 */
        /* <DEDUP_REMOVED lines=62> */
[----:B------:R0:W5:Y:S01]  /*09a0*/  LDG.E.CONSTANT R44, desc[UR8][R20.64+0xfc00] ;  /* 0x00fc0008142c7981 */ /* 0x000162000c1e9900 */
[----:B------:R-:W-:Y:S01]  /*09b0*/  MOV R28, RZ ;  /* 0x000000ff001c7202 */ /* 0x000fe20000000f00 */
[----:B------:R-:W-:-:S06]  /*09c0*/  UMOV UR4, URZ ;  /* 0x000000ff00047c82 */ /* 0x000fcc0008000000 */
.L_x_131:
[----:B------:R-:W1:Y:S01]  /*09d0*/  S2UR UR6, SR_CgaCtaId ;  /* 0x00000000000679c3 */ /* 0x000e620000008800 */
[----:B------:R-:W-:Y:S01]  /*09e0*/  UMOV UR5, 0x400 ;  /* 0x0000040000057882 */ /* 0x000fe20000000000 */
[----:B------:R-:W-:Y:S01]  /*09f0*/  MOV R80, 0x80 ;  /* 0x0000008000507802 */ /* 0x000fe20000000f00 */
[----:B-1----:R-:W-:-:S04]  /*0a00*/  ULEA UR5, UR6, UR5, 0x18 ;  /* 0x0000000506057291 */ /* 0x002fc8000f8ec0ff */
[----:B------:R-:W-:Y:S02]  /*0a10*/  UIMAD UR5, UR4, 0x300, UR5 ;  /* 0x00000300040578a4 */ /* 0x000fe4000f8e0205 */
[----:B------:R-:W-:-:S04]  /*0a20*/  UIADD3 UR4, UPT, UPT, UR4, 0x1, URZ ;  /* 0x0000000104047890 */ /* 0x000fc8000fffe0ff */
[----:B------:R-:W-:-:S11]  /*0a30*/  UISETP.NE.AND UP0, UPT, UR4, 0x3, UPT ;  /* 0x000000030400788c */ /* 0x000fd6000bf05270 */
.L_x_130:
[----:B0-----:R-:W0:Y:S04]  /*0a40*/  LDS.128 R20, [R80+UR5+-0x80] ;  /* 0xffff800550147984 */ /* 0x001e280008000c00 */
[----:B------:R-:W1:Y:S04]  /*0a50*/  LDS.128 R32, [R80+UR5+-0x70] ;  /* 0xffff900550207984 */ /* 0x000e680008000c00 */
[----:B------:R-:W2:Y:S01]  /*0a60*/  LDS.128 R24, [R80+UR5+-0x60] ;  /* 0xffffa00550187984 */ /* 0x000ea20008000c00 */
[----:B0----5:R-:W-:-:S04]  /*0a70*/  FFMA R29, R81, R20, R28 ;  /* 0x00000014511d7223 */ /* 0x021fc8000000001c */
[----:B------:R-:W-:Y:S02]  /*0a80*/  FFMA R20, R78, R21, R29 ;  /* 0x000000154e147223 */ /* 0x000fe4000000001d */
[----:B------:R-:W0:Y:S02]  /*0a90*/  LDS.128 R28, [R80+UR5+-0x50] ;  /* 0xffffb005501c7984 */ /* 0x000e240008000c00 */
[----:B------:R-:W-:-:S04]  /*0aa0*/  FFMA R21, R79, R22, R20 ;  /* 0x000000164f157223 */ /* 0x000fc80000000014 */
[----:B------:R-:W-:-:S04]  /*0ab0*/  FFMA R20, R76, R23, R21 ;  /* 0x000000174c147223 */ /* 0x000fc80000000015 */
[----:B-1----:R-:W-:-:S04]  /*0ac0*/  FFMA R21, R77, R32, R20 ;  /* 0x000000204d157223 */ /* 0x002fc80000000014 */
[----:B------:R-:W-:-:S04]  /*0ad0*/  FFMA R20, R74, R33, R21 ;  /* 0x000000214a147223 */ /* 0x000fc80000000015 */
[----:B------:R-:W-:Y:S02]  /*0ae0*/  FFMA R33, R75, R34, R20 ;  /* 0x000000224b217223 */ /* 0x000fe40000000014 */
[----:B------:R-:W1:Y:S02]  /*0af0*/  LDS.128 R20, [R80+UR5+-0x40] ;  /* 0xffffc00550147984 */ /* 0x000e640008000c00 */
[----:B------:R-:W-:-:S04]  /*0b00*/  FFMA R32, R72, R35, R33 ;  /* 0x0000002348207223 */ /* 0x000fc80000000021 */
[----:B--2---:R-:W-:-:S04]  /*0b10*/  FFMA R33, R73, R24, R32 ;  /* 0x0000001849217223 */ /* 0x004fc80000000020 */
[----:B------:R-:W-:Y:S02]  /*0b20*/  FFMA R24, R70, R25, R33 ;  /* 0x0000001946187223 */ /* 0x000fe40000000021 */
[----:B------:R-:W2:Y:S02]  /*0b30*/  LDS.128 R32, [R80+UR5+-0x30] ;  /* 0xffffd00550207984 */ /* 0x000ea40008000c00 */
[----:B------:R-:W-:-:S04]  /*0b40*/  FFMA R25, R71, R26, R24 ;  /* 0x0000001a47197223 */ /* 0x000fc80000000018 */
[----:B------:R-:W-:-:S04]  /*0b50*/  FFMA R24, R68, R27, R25 ;  /* 0x0000001b44187223 */ /* 0x000fc80000000019 */
[----:B0-----:R-:W-:-:S04]  /*0b60*/  FFMA R25, R69, R28, R24 ;  /* 0x0000001c45197223 */ /* 0x001fc80000000018 */
[----:B------:R-:W-:-:S04]  /*0b70*/  FFMA R24, R66, R29, R25 ;  /* 0x0000001d42187223 */ /* 0x000fc80000000019 */
[----:B------:R-:W-:Y:S02]  /*0b80*/  FFMA R29, R67, R30, R24 ;  /* 0x0000001e431d7223 */ /* 0x000fe40000000018 */
[----:B------:R-:W0:Y:S02]  /*0b90*/  LDS.128 R24, [R80+UR5+-0x20] ;  /* 0xffffe00550187984 */ /* 0x000e240008000c00 */
[----:B------:R-:W-:-:S04]  /*0ba0*/  FFMA R28, R64, R31, R29 ;  /* 0x0000001f401c7223 */ /* 0x000fc8000000001d */
[----:B-1----:R-:W-:-:S04]  /*0bb0*/  FFMA R29, R65, R20, R28 ;  /* 0x00000014411d7223 */ /* 0x002fc8000000001c */
[----:B------:R-:W-:Y:S02]  /*0bc0*/  FFMA R20, R62, R21, R29 ;  /* 0x000000153e147223 */ /* 0x000fe4000000001d */
[----:B------:R-:W1:Y:S02]  /*0bd0*/  LDS.128 R28, [R80+UR5+-0x10] ;  /* 0xfffff005501c7984 */ /* 0x000e640008000c00 */
[----:B------:R-:W-:-:S04]  /*0be0*/  FFMA R21, R63, R22, R20 ;  /* 0x000000163f157223 */ /* 0x000fc80000000014 */
[----:B------:R-:W-:-:S04]  /*0bf0*/  FFMA R20, R60, R23, R21 ;  /* 0x000000173c147223 */ /* 0x000fc80000000015 */
[----:B--2---:R-:W-:-:S04]  /*0c00*/  FFMA R21, R61, R32, R20 ;  /* 0x000000203d157223 */ /* 0x004fc80000000014 */
[----:B------:R-:W-:-:S04]  /*0c10*/  FFMA R20, R58, R33, R21 ;  /* 0x000000213a147223 */ /* 0x000fc80000000015 */
[----:B------:R-:W-:Y:S02]  /*0c20*/  FFMA R33, R59, R34, R20 ;  /* 0x000000223b217223 */ /* 0x000fe40000000014 */
[----:B------:R-:W2:Y:S02]  /*0c30*/  LDS.128 R20, [R80+UR5] ;  /* 0x0000000550147984 */ /* 0x000ea40008000c00 */
[----:B------:R-:W-:-:S04]  /*0c40*/  FFMA R32, R56, R35, R33 ;  /* 0x0000002338207223 */ /* 0x000fc80000000021 */
[----:B0-----:R-:W-:-:S04]  /*0c50*/  FFMA R33, R57, R24, R32 ;  /* 0x0000001839217223 */ /* 0x001fc80000000020 */
[----:B------:R-:W-:Y:S02]  /*0c60*/  FFMA R24, R54, R25, R33 ;  /* 0x0000001936187223 */ /* 0x000fe40000000021 */
[----:B------:R-:W0:Y:S02]  /*0c70*/  LDS.128 R32, [R80+UR5+0x10] ;  /* 0x0000100550207984 */ /* 0x000e240008000c00 */
[----:B------:R-:W-:-:S04]  /*0c80*/  FFMA R25, R55, R26, R24 ;  /* 0x0000001a37197223 */ /* 0x000fc80000000018 */
[----:B------:R-:W-:-:S04]  /*0c90*/  FFMA R24, R52, R27, R25 ;  /* 0x0000001b34187223 */ /* 0x000fc80000000019 */
[----:B-1----:R-:W-:-:S04]  /*0ca0*/  FFMA R25, R53, R28, R24 ;  /* 0x0000001c35197223 */ /* 0x002fc80000000018 */
[----:B------:R-:W-:-:S04]  /*0cb0*/  FFMA R24, R50, R29, R25 ;  /* 0x0000001d32187223 */ /* 0x000fc80000000019 */
[----:B------:R-:W-:Y:S02]  /*0cc0*/  FFMA R29, R51, R30, R24 ;  /* 0x0000001e331d7223 */ /* 0x000fe40000000018 */
[----:B------:R-:W1:Y:S02]  /*0cd0*/  LDS.128 R24, [R80+UR5+0x20] ;  /* 0x0000200550187984 */ /* 0x000e640008000c00 */
[----:B------:R-:W-:-:S04]  /*0ce0*/  FFMA R28, R48, R31, R29 ;  /* 0x0000001f301c7223 */ /* 0x000fc8000000001d */
[----:B--2---:R-:W-:-:S04]  /*0cf0*/  FFMA R29, R49, R20, R28 ;  /* 0x00000014311d7223 */ /* 0x004fc8000000001c */
[----:B------:R-:W-:Y:S02]  /*0d00*/  FFMA R20, R46, R21, R29 ;  /* 0x000000152e147223 */ /* 0x000fe4000000001d */
[----:B------:R-:W2:Y:S02]  /*0d10*/  LDS.128 R28, [R80+UR5+0x30] ;  /* 0x00003005501c7984 */ /* 0x000ea40008000c00 */
[----:B------:R-:W-:-:S04]  /*0d20*/  FFMA R21, R47, R22, R20 ;  /* 0x000000162f157223 */ /* 0x000fc80000000014 */
[----:B------:R-:W-:-:S04]  /*0d30*/  FFMA R20, R0, R23, R21 ;  /* 0x0000001700147223 */ /* 0x000fc80000000015 */
[----:B0-----:R-:W-:-:S04]  /*0d40*/  FFMA R21, R3, R32, R20 ;  /* 0x0000002003157223 */ /* 0x001fc80000000014 */
[----:B------:R-:W-:-:S04]  /*0d50*/  FFMA R20, R2, R33, R21 ;  /* 0x0000002102147223 */ /* 0x000fc80000000015 */
[----:B------:R-:W-:Y:S02]  /*0d60*/  FFMA R33, R5, R34, R20 ;  /* 0x0000002205217223 */ /* 0x000fe40000000014 */
[----:B------:R-:W0:Y:S02]  /*0d70*/  LDS.128 R20, [R80+UR5+0x40] ;  /* 0x0000400550147984 */ /* 0x000e240008000c00 */
[----:B------:R-:W-:-:S04]  /*0d80*/  FFMA R32, R4, R35, R33 ;  /* 0x0000002304207223 */ /* 0x000fc80000000021 */
[----:B-1----:R-:W-:-:S04]  /*0d90*/  FFMA R33, R7, R24, R32 ;  /* 0x0000001807217223 */ /* 0x002fc80000000020 */
[----:B------:R-:W-:Y:S02]  /*0da0*/  FFMA R24, R6, R25, R33 ;  /* 0x0000001906187223 */ /* 0x000fe40000000021 */
[----:B------:R-:W1:Y:S02]  /*0db0*/  LDS.128 R32, [R80+UR5+0x50] ;  /* 0x0000500550207984 */ /* 0x000e640008000c00 */
[----:B------:R-:W-:-:S04]  /*0dc0*/  FFMA R25, R9, R26, R24 ;  /* 0x0000001a09197223 */ /* 0x000fc80000000018 */
[----:B------:R-:W-:-:S04]  /*0dd0*/  FFMA R24, R8, R27, R25 ;  /* 0x0000001b08187223 */ /* 0x000fc80000000019 */
[----:B--2---:R-:W-:-:S04]  /*0de0*/  FFMA R25, R11, R28, R24 ;  /* 0x0000001c0b197223 */ /* 0x004fc80000000018 */
[----:B------:R-:W-:-:S04]  /*0df0*/  FFMA R24, R10, R29, R25 ;  /* 0x0000001d0a187223 */ /* 0x000fc80000000019 */
[----:B------:R-:W-:Y:S02]  /*0e00*/  FFMA R29, R13, R30, R24 ;  /* 0x0000001e0d1d7223 */ /* 0x000fe40000000018 */
[----:B------:R-:W2:Y:S02]  /*0e10*/  LDS.128 R24, [R80+UR5+0x60] ;  /* 0x0000600550187984 */ /* 0x000ea40008000c00 */
[----:B------:R-:W-:-:S04]  /*0e20*/  FFMA R28, R12, R31, R29 ;  /* 0x0000001f0c1c7223 */ /* 0x000fc8000000001d */
[----:B0-----:R-:W-:-:S04]  /*0e30*/  FFMA R29, R15, R20, R28 ;  /* 0x000000140f1d7223 */ /* 0x001fc8000000001c */
[----:B------:R-:W-:Y:S02]  /*0e40*/  FFMA R20, R14, R21, R29 ;  /* 0x000000150e147223 */ /* 0x000fe4000000001d */
[----:B------:R0:W3:Y:S02]  /*0e50*/  LDS.128 R28, [R80+UR5+0x70] ;  /* 0x00007005501c7984 */ /* 0x0000e40008000c00 */
[----:B------:R-:W-:-:S04]  /*0e60*/  FFMA R21, R17, R22, R20 ;  /* 0x0000001611157223 */ /* 0x000fc80000000014 */
[----:B------:R-:W-:Y:S01]  /*0e70*/  FFMA R20, R16, R23, R21 ;  /* 0x0000001710147223 */ /* 0x000fe20000000015 */
[----:B0-----:R-:W-:-:S03]  /*0e80*/  IADD3 R80, PT, PT, R80, 0x100, RZ ;  /* 0x0000010050507810 */ /* 0x001fc60007ffe0ff */
[----:B-1----:R-:W-:Y:S01]  /*0e90*/  FFMA R21, R19, R32, R20 ;  /* 0x0000002013157223 */ /* 0x002fe20000000014 */
[----:B------:R-:W-:-:S03]  /*0ea0*/  ISETP.NE.AND P0, PT, R80, 0x380, PT ;  /* 0x000003805000780c */ /* 0x000fc60003f05270 */
[----:B------:R-:W-:-:S04]  /*0eb0*/  FFMA R20, R18, R33, R21 ;  /* 0x0000002112147223 */ /* 0x000fc80000000015 */
[----:B------:R-:W-:-:S04]  /*0ec0*/  FFMA R21, R37, R34, R20 ;  /* 0x0000002225157223 */ /* 0x000fc80000000014 */
[----:B------:R-:W-:-:S04]  /*0ed0*/  FFMA R20, R36, R35, R21 ;  /* 0x0000002324147223 */ /* 0x000fc80000000015 */
[----:B--2---:R-:W-:-:S04]  /*0ee0*/  FFMA R21, R39, R24, R20 ;  /* 0x0000001827157223 */ /* 0x004fc80000000014 */
[----:B------:R-:W-:-:S04]  /*0ef0*/  FFMA R20, R38, R25, R21 ;  /* 0x0000001926147223 */ /* 0x000fc80000000015 */
[----:B------:R-:W-:-:S04]  /*0f00*/  FFMA R21, R41, R26, R20 ;  /* 0x0000001a29157223 */ /* 0x000fc80000000014 */
[----:B------:R-:W-:-:S04]  /*0f10*/  FFMA R20, R40, R27, R21 ;  /* 0x0000001b28147223 */ /* 0x000fc80000000015 */
[----:B---3--:R-:W-:-:S04]  /*0f20*/  FFMA R21, R43, R28, R20 ;  /* 0x0000001c2b157223 */ /* 0x008fc80000000014 */
[----:B------:R-:W-:-:S04]  /*0f30*/  FFMA R20, R42, R29, R21 ;  /* 0x0000001d2a147223 */ /* 0x000fc80000000015 */
[----:B------:R-:W-:-:S04]  /*0f40*/  FFMA R21, R45, R30, R20 ;  /* 0x0000001e2d157223 */ /* 0x000fc80000000014 */
[----:B------:R-:W-:Y:S01]  /*0f50*/  FFMA R28, R44, R31, R21 ;  /* 0x0000001f2c1c7223 */ /* 0x000fe20000000015 */
[----:B------:R-:W-:Y:S06]  /*0f60*/  @P0 BRA `(.L_x_130) ;  /* 0xfffffff800b40947 */ /* 0x000fec000383ffff */
[----:B------:R-:W-:Y:S05]  /*0f70*/  BRA.U UP0, `(.L_x_131) ;  /* 0xfffffff900947547 */ /* 0x000fea000b83ffff */
[----:B------:R-:W-:Y:S02]  /*0f80*/  FMNMX R28, RZ, R28, !PT ;  /* 0x0000001cff1c7209 */ /* 0x000fe40007800000 */
[C---:B------:R-:W-:Y:S02]  /*0f90*/  LEA R3, R82.reuse, R1, 0x2 ;  /* 0x0000000152037211 */ /* 0x040fe400078e10ff */
[----:B------:R-:W-:-:S03]  /*0fa0*/  IADD3 R82, PT, PT, R82, 0x1, RZ ;  /* 0x0000000152527810 */ /* 0x000fc60007ffe0ff */
[----:B------:R1:W-:Y:S01]  /*0fb0*/  STL [R3], R28 ;  /* 0x0000001c03007387 */ /* 0x0003e20000100800 */
[----:B------:R-:W-:-:S13]  /*0fc0*/  ISETP.NE.AND P0, PT, R82, 0x40, PT ;  /* 0x000000405200780c */ /* 0x000fda0003f05270 */
[----:B-1----:R-:W-:Y:S05]  /*0fd0*/  @P0 BRA `(.L_x_132) ;  /* 0xfffffff400640947 */ /* 0x002fea000383ffff */
[----:B------:R0:W5:Y:S04]  /*0fe0*/  LDL.128 R4, [R1] ;  /* 0x0000000001047983 */ /* 0x0001680000100c00 */
[----:B------:R0:W5:Y:S04]  /*0ff0*/  LDL.128 R8, [R1+0x10] ;  /* 0x0000100001087983 */ /* 0x0001680000100c00 */
        /* <DEDUP_REMOVED lines=13> */
[----:B------:R0:W5:Y:S01]  /*10d0*/  LDL.128 R64, [R1+0xf0] ;  /* 0x0000f00001407983 */ /* 0x0001620000100c00 */
[----:B------:R-:W-:Y:S01]  /*10e0*/  HFMA2 R2, -RZ, RZ, 0, 0 ;  /* 0x00000000ff027431 */ /* 0x000fe200000001ff */
[----:B------:R-:W1:Y:S06]  /*10f0*/  S2R R0, SR_CTAID.Y ;  /* 0x0000000000007919 */ /* 0x000e6c0000002600 */
.L_x_133:
[----:B------:R-:W2:Y:S01]  /*1100*/  LDC.64 R68, c[0x0][0x390] ;  /* 0x0000e400ff447b82 */ /* 0x000ea20000000a00 */
[----:B-1----:R-:W-:-:S05]  /*1110*/  LEA R3, R0, R2, 0x11 ;  /* 0x0000000200037211 */ /* 0x002fca00078e88ff */
[----:B--2---:R-:W-:-:S05]  /*1120*/  IMAD.WIDE.U32 R68, R3, 0x4, R68 ;  /* 0x0000000403447825 */ /* 0x004fca00078e0044 */
[----:B------:R-:W2:Y:S04]  /*1130*/  LDG.E.CONSTANT R73, desc[UR8][R68.64] ;  /* 0x0000000844497981 */ /* 0x000ea8000c1e9900 */
[----:B------:R-:W3:Y:S04]  /*1140*/  LDG.E.CONSTANT R79, desc[UR8][R68.64+0x400] ;  /* 0x00040008444f7981 */ /* 0x000ee8000c1e9900 */
[----:B------:R-:W4:Y:S04]  /*1150*/  LDG.E.CONSTANT R81, desc[UR8][R68.64+0x800] ;  /* 0x0008000844517981 */ /* 0x000f28000c1e9900 */
        /* <DEDUP_REMOVED lines=13> */
[----:B------:R-:W4:Y:S01]  /*1230*/  LDG.E.CONSTANT R87, desc[UR8][R68.64+0x4000] ;  /* 0x0040000844577981 */ /* 0x000f22000c1e9900 */
[----:B--2--5:R-:W-:-:S04]  /*1240*/  FFMA R74, R4, R73, RZ ;  /* 0x00000049044a7223 */ /* 0x024fc800000000ff */
[----:B---3--:R-:W-:-:S04]  /*1250*/  FFMA R79, R5, R79, R74 ;  /* 0x0000004f054f7223 */ /* 0x008fc8000000004a */
[----:B----4-:R-:W-:Y:S02]  /*1260*/  FFMA R74, R6, R81, R79 ;  /* 0x00000051064a7223 */ /* 0x010fe4000000004f */
[----:B------:R-:W2:Y:S02]  /*1270*/  LDG.E.CONSTANT R81, desc[UR8][R68.64+0x5800] ;  /* 0x0058000844517981 */ /* 0x000ea4000c1e9900 */
[----:B------:R-:W-:Y:S02]  /*1280*/  FFMA R73, R7, R82, R74 ;  /* 0x0000005207497223 */ /* 0x000fe4000000004a */
[----:B------:R-:W3:Y:S02]  /*1290*/  LDG.E.CONSTANT R74, desc[UR8][R68.64+0x4400] ;  /* 0x00440008444a7981 */ /* 0x000ee4000c1e9900 */
[----:B------:R-:W-:Y:S02]  /*12a0*/  FFMA R88, R8, R88, R73 ;  /* 0x0000005808587223 */ /* 0x000fe40000000049 */
[----:B------:R-:W4:Y:S02]  /*12b0*/  LDG.E.CONSTANT R73, desc[UR8][R68.64+0x4800] ;  /* 0x0048000844497981 */ /* 0x000f24000c1e9900 */
[----:B------:R-:W-:-:S02]  /*12c0*/  FFMA R79, R9, R72, R88 ;  /* 0x00000048094f7223 */ /* 0x000fc40000000058 */
[----:B------:R-:W2:Y:S02]  /*12d0*/  LDG.E.CONSTANT R72, desc[UR8][R68.64+0x4c00] ;  /* 0x004c000844487981 */ /* 0x000ea4000c1e9900 */
[----:B------:R-:W-:Y:S02]  /*12e0*/  FFMA R82, R10, R3, R79 ;  /* 0x000000030a527223 */ /* 0x000fe4000000004f */
[----:B------:R-:W2:Y:S02]  /*12f0*/  LDG.E.CONSTANT R3, desc[UR8][R68.64+0x5000] ;  /* 0x0050000844037981 */ /* 0x000ea4000c1e9900 */
[----:B------:R-:W-:Y:S02]  /*1300*/  FFMA R79, R11, R76, R82 ;  /* 0x0000004c0b4f7223 */ /* 0x000fe40000000052 */
[----:B------:R-:W2:Y:S02]  /*1310*/  LDG.E.CONSTANT R76, desc[UR8][R68.64+0x5400] ;  /* 0x00540008444c7981 */ /* 0x000ea4000c1e9900 */
[----:B------:R-:W-:-:S02]  /*1320*/  FFMA R82, R12, R77, R79 ;  /* 0x0000004d0c527223 */ /* 0x000fc4000000004f */
[----:B------:R-:W2:Y:S02]  /*1330*/  LDG.E.CONSTANT R79, desc[UR8][R68.64+0x6000] ;  /* 0x00600008444f7981 */ /* 0x000ea4000c1e9900 */
[----:B------:R-:W-:Y:S02]  /*1340*/  FFMA R77, R13, R80, R82 ;  /* 0x000000500d4d7223 */ /* 0x000fe40000000052 */
[----:B------:R-:W2:Y:S02]  /*1350*/  LDG.E.CONSTANT R82, desc[UR8][R68.64+0x5c00] ;  /* 0x005c000844527981 */ /* 0x000ea4000c1e9900 */
[----:B------:R-:W-:Y:S02]  /*1360*/  FFMA R80, R14, R75, R77 ;  /* 0x0000004b0e507223 */ /* 0x000fe4000000004d */
[----:B------:R-:W2:Y:S02]  /*1370*/  LDG.E.CONSTANT R77, desc[UR8][R68.64+0x6800] ;  /* 0x00680008444d7981 */ /* 0x000ea4000c1e9900 */
[----:B------:R-:W-:-:S02]  /*1380*/  FFMA R89, R15, R78, R80 ;  /* 0x0000004e0f597223 */ /* 0x000fc40000000050 */
[----:B------:R-:W2:Y:S04]  /*1390*/  LDG.E.CONSTANT R80, desc[UR8][R68.64+0x6400] ;  /* 0x0064000844507981 */ /* 0x000ea8000c1e9900 */
[----:B------:R-:W2:Y:S04]  /*13a0*/  LDG.E.CONSTANT R78, desc[UR8][R68.64+0x6c00] ;  /* 0x006c0008444e7981 */ /* 0x000ea8000c1e9900 */
[----:B------:R-:W2:Y:S01]  /*13b0*/  LDG.E.CONSTANT R75, desc[UR8][R68.64+0x7000] ;  /* 0x00700008444b7981 */ /* 0x000ea2000c1e9900 */
[----:B------:R-:W-:-:S04]  /*13c0*/  FFMA R88, R16, R71, R89 ;  /* 0x0000004710587223 */ /* 0x000fc80000000059 */
[----:B------:R-:W-:Y:S02]  /*13d0*/  FFMA R71, R17, R70, R88 ;  /* 0x0000004611477223 */ /* 0x000fe40000000058 */
[----:B------:R-:W2:Y:S02]  /*13e0*/  LDG.E.CONSTANT R88, desc[UR8][R68.64+0xa400] ;  /* 0x00a4000844587981 */ /* 0x000ea4000c1e9900 */
[----:B------:R-:W-:-:S04]  /*13f0*/  FFMA R70, R18, R85, R71 ;  /* 0x0000005512467223 */ /* 0x000fc80000000047 */
[----:B------:R-:W-:Y:S02]  /*1400*/  FFMA R71, R19, R86, R70 ;  /* 0x0000005613477223 */ /* 0x000fe40000000046 */
[----:B------:R-:W2:Y:S02]  /*1410*/  LDG.E.CONSTANT R70, desc[UR8][R68.64+0x7400] ;  /* 0x0074000844467981 */ /* 0x000ea4000c1e9900 */
[----:B------:R-:W-:Y:S02]  /*1420*/  FFMA R86, R20, R87, R71 ;  /* 0x0000005714567223 */ /* 0x000fe40000000047 */
[----:B------:R-:W2:Y:S02]  /*1430*/  LDG.E.CONSTANT R71, desc[UR8][R68.64+0x7800] ;  /* 0x0078000844477981 */ /* 0x000ea4000c1e9900 */
[----:B---3--:R-:W-:Y:S02]  /*1440*/  FFMA R85, R21, R74, R86 ;  /* 0x0000004a15557223 */ /* 0x008fe40000000056 */
[----:B------:R-:W3:Y:S02]  /*1450*/  LDG.E.CONSTANT R74, desc[UR8][R68.64+0x7c00] ;  /* 0x007c0008444a7981 */ /* 0x000ee4000c1e9900 */
[----:B----4-:R-:W-:-:S02]  /*1460*/  FFMA R86, R22, R73, R85 ;  /* 0x0000004916567223 */ /* 0x010fc40000000055 */
[----:B------:R-:W4:Y:S02]  /*1470*/  LDG.E.CONSTANT R73, desc[UR8][R68.64+0x8000] ;  /* 0x0080000844497981 */ /* 0x000f24000c1e9900 */
[----:B--2---:R-:W-:Y:S02]  /*1480*/  FFMA R85, R23, R72, R86 ;  /* 0x0000004817557223 */ /* 0x004fe40000000056 */
        /* <DEDUP_REMOVED lines=18> */
[----:B------:R-:W2:Y:S04]  /*15b0*/  LDG.E.CONSTANT R85, desc[UR8][R68.64+0xa800] ;  /* 0x00a8000844557981 */ /* 0x000ea8000c1e9900 */
[----:B------:R-:W2:Y:S04]  /*15c0*/  LDG.E.CONSTANT R75, desc[UR8][R68.64+0xb000] ;  /* 0x00b00008444b7981 */ /* 0x000ea8000c1e9900 */
[----:B------:R-:W2:Y:S01]  /*15d0*/  LDG.E.CONSTANT R78, desc[UR8][R68.64+0xb400] ;  /* 0x00b40008444e7981 */ /* 0x000ea2000c1e9900 */
[----:B------:R-:W-:-:S04]  /*15e0*/  FFMA R87, R33, R70, R90 ;  /* 0x0000004621577223 */ /* 0x000fc8000000005a */
[----:B------:R-:W-:Y:S02]  /*15f0*/  FFMA R70, R34, R71, R87 ;  /* 0x0000004722467223 */ /* 0x000fe40000000057 */
[----:B------:R-:W2:Y:S02]  /*1600*/  LDG.E.CONSTANT R87, desc[UR8][R68.64+0xe800] ;  /* 0x00e8000844577981 */ /* 0x000ea4000c1e9900 */
[----:B---3--:R-:W-:-:S04]  /*1610*/  FFMA R71, R35, R74, R70 ;  /* 0x0000004a23477223 */ /* 0x008fc80000000046 */
[----:B----4-:R-:W-:Y:S02]  /*1620*/  FFMA R70, R36, R73, R71 ;  /* 0x0000004924467223 */ /* 0x010fe40000000047 */
[----:B------:R-:W3:Y:S02]  /*1630*/  LDG.E.CONSTANT R71, desc[UR8][R68.64+0xb800] ;  /* 0x00b8000844477981 */ /* 0x000ee4000c1e9900 */
[----:B--2---:R-:W-:Y:S02]  /*1640*/  FFMA R73, R37, R72, R70 ;  /* 0x0000004825497223 */ /* 0x004fe40000000046 */
[----:B------:R-:W2:Y:S02]  /*1650*/  LDG.E.CONSTANT R70, desc[UR8][R68.64+0xbc00] ;  /* 0x00bc000844467981 */ /* 0x000ea4000c1e9900 */
[----:B------:R-:W-:Y:S02]  /*1660*/  FFMA R72, R38, R3, R73 ;  /* 0x0000000326487223 */ /* 0x000fe40000000049 */
[----:B------:R-:W4:Y:S02]  /*1670*/  LDG.E.CONSTANT R3, desc[UR8][R68.64+0xc000] ;  /* 0x00c0000844037981 */ /* 0x000f24000c1e9900 */
[----:B------:R-:W-:-:S02]  /*1680*/  FFMA R73, R39, R76, R72 ;  /* 0x0000004c27497223 */ /* 0x000fc40000000048 */
[----:B------:R-:W4:Y:S02]  /*1690*/  LDG.E.CONSTANT R72, desc[UR8][R68.64+0xc400] ;  /* 0x00c4000844487981 */ /* 0x000f24000c1e9900 */
[----:B------:R-:W-:Y:S02]  /*16a0*/  FFMA R74, R40, R81, R73 ;  /* 0x00000051284a7223 */ /* 0x000fe40000000049 */
[----:B------:R-:W4:Y:S02]  /*16b0*/  LDG.E.CONSTANT R73, desc[UR8][R68.64+0xc800] ;  /* 0x00c8000844497981 */ /* 0x000f24000c1e9900 */
        /* <DEDUP_REMOVED lines=17> */
[----:B------:R-:W4:Y:S04]  /*17d0*/  LDG.E.CONSTANT R86, desc[UR8][R68.64+0xec00] ;  /* 0x00ec000844567981 */ /* 0x000f28000c1e9900 */
[----:B------:R-:W4:Y:S04]  /*17e0*/  LDG.E.CONSTANT R78, desc[UR8][R68.64+0xf400] ;  /* 0x00f40008444e7981 */ /* 0x000f28000c1e9900 */
[----:B------:R-:W4:Y:S04]  /*17f0*/  LDG.E.CONSTANT R75, desc[UR8][R68.64+0xf800] ;  /* 0x00f80008444b7981 */ /* 0x000f28000c1e9900 */
[----:B------:R1:W4:Y:S01]  /*1800*/  LDG.E.CONSTANT R88, desc[UR8][R68.64+0xfc00] ;  /* 0x00fc000844587981 */ /* 0x000322000c1e9900 */
[----:B---3--:R-:W-:-:S04]  /*1810*/  FFMA R90, R50, R71, R89 ;  /* 0x00000047325a7223 */ /* 0x008fc80000000059 */
[----:B--2---:R-:W-:-:S04]  /*1820*/  FFMA R71, R51, R70, R90 ;  /* 0x0000004633477223 */ /* 0x004fc8000000005a */
[----:B----4-:R-:W-:-:S04]  /*1830*/  FFMA R70, R52, R3, R71 ;  /* 0x0000000334467223 */ /* 0x010fc80000000047 */
[----:B------:R-:W-:-:S04]  /*1840*/  FFMA R3, R53, R72, R70 ;  /* 0x0000004835037223 */ /* 0x000fc80000000046 */
[----:B------:R-:W-:-:S04]  /*1850*/  FFMA R70, R54, R73, R3 ;  /* 0x0000004936467223 */ /* 0x000fc80000000003 */
[----:B------:R-:W-:-:S04]  /*1860*/  FFMA R3, R55, R74, R70 ;  /* 0x0000004a37037223 */ /* 0x000fc80000000046 */
[----:B------:R-:W-:-:S04]  /*1870*/  FFMA R70, R56, R79, R3 ;  /* 0x0000004f38467223 */ /* 0x000fc80000000003 */
[----:B------:R-:W-:-:S04]  /*1880*/  FFMA R3, R57, R76, R70 ;  /* 0x0000004c39037223 */ /* 0x000fc80000000046 */
[----:B------:R-:W-:-:S04]  /*1890*/  FFMA R70, R58, R77, R3 ;  /* 0x0000004d3a467223 */ /* 0x000fc80000000003 */
[----:B------:R-:W-:-:S04]  /*18a0*/  FFMA R3, R59, R80, R70 ;  /* 0x000000503b037223 */ /* 0x000fc80000000046 */
[----:B-1----:R-:W-:-:S04]  /*18b0*/  FFMA R68, R60, R81, R3 ;  /* 0x000000513c447223 */ /* 0x002fc80000000003 */
[----:B------:R-:W-:-:S04]  /*18c0*/  FFMA R3, R61, R82, R68 ;  /* 0x000000523d037223 */ /* 0x000fc80000000044 */
[----:B------:R-:W-:-:S04]  /*18d0*/  FFMA R68, R62, R87, R3 ;  /* 0x000000573e447223 */ /* 0x000fc80000000003 */
[----:B------:R-:W-:-:S04]  /*18e0*/  FFMA R3, R63, R86, R68 ;  /* 0x000000563f037223 */ /* 0x000fc80000000044 */
[----:B------:R-:W-:-:S04]  /*18f0*/  FFMA R68, R64, R85, R3 ;  /* 0x0000005540447223 */ /* 0x000fc80000000003 */
[----:B------:R-:W-:-:S04]  /*1900*/  FFMA R3, R65, R78, R68 ;  /* 0x0000004e41037223 */ /* 0x000fc80000000044 */
[----:B------:R-:W-:-:S04]  /*1910*/  FFMA R68, R66, R75, R3 ;  /* 0x0000004b42447223 */ /* 0x000fc80000000003 */
[----:B------:R-:W-:-:S04]  /*1920*/  FFMA R68, R67, R88, R68 ;  /* 0x0000005843447223 */ /* 0x000fc80000000044 */
[----:B------:R-:W-:-:S04]  /*1930*/  FMUL R3, R68, 0.044714998453855514526 ;  /* 0x3d37271344037820 */ /* 0x000fc80000400000 */
[----:B------:R-:W-:-:S04]  /*1940*/  FMUL R3, R68, R3 ;  /* 0x0000000344037220 */ /* 0x000fc80000400000 */
[----:B------:R-:W-:-:S04]  /*1950*/  FFMA R3, R68, R3, R68 ;  /* 0x0000000344037223 */ /* 0x000fc80000000044 */
[----:B------:R-:W-:-:S04]  /*1960*/  FMUL R69, R3, 0.79788452386856079102 ;  /* 0x3f4c422903457820 */ /* 0x000fc80000400000 */
[----:B------:R-:W-:-:S06]  /*1970*/  FMUL R3, |R69|, 2.8853900432586669922 ;  /* 0x4038aa3b45037820 */ /* 0x000fcc0000400200 */
[----:B------:R-:W1:Y:S01]  /*1980*/  MUFU.EX2 R3, R3 ;  /* 0x0000000300037308 */ /* 0x000e620000000800 */
[----:B------:R-:W-:Y:S01]  /*1990*/  MOV R73, 0x3c80f082 ;  /* 0x3c80f08200497802 */ /* 0x000fe20000000f00 */
[----:B------:R-:W-:Y:S01]  /*19a0*/  FMUL R74, R69, R69 ;  /* 0x00000045454a7220 */ /* 0x000fe20000400000 */
[----:B-1----:R-:W-:-:S06]  /*19b0*/  FADD R70, R3, 1 ;  /* 0x3f80000003467421 */ /* 0x002fcc0000000000 */
[----:B------:R-:W1:Y:S01]  /*19c0*/  MUFU.RCP R70, R70 ;  /* 0x0000004600467308 */ /* 0x000e620000001000 */
[C---:B------:R-:W-:Y:S01]  /*19d0*/  FFMA R73, R74.reuse, R73, -0.052303962409496307373 ;  /* 0xbd563cae4a497423 */ /* 0x040fe20000000049 */
[----:B------:R-:W-:Y:S02]  /*19e0*/  MOV R71, 0x3f800000 ;  /* 0x3f80000000477802 */ /* 0x000fe40000000f00 */
[C---:B------:R-:W-:Y:S01]  /*19f0*/  FSETP.GE.AND P1, PT, |R69|.reuse, 0.60000002384185791016, PT ;  /* 0x3f19999a4500780b */ /* 0x040fe20003f26200 */
[----:B------:R-:W-:Y:S01]  /*1a00*/  FFMA R73, R74, R73, 0.1331529766321182251 ;  /* 0x3e0859414a497423 */ /* 0x000fe20000000049 */
[----:B------:R-:W-:-:S03]  /*1a10*/  FSETP.GE.AND P0, PT, |R69|, 9.010913848876953125, PT ;  /* 0x41102cb44500780b */ /* 0x000fc60003f06200 */
[----:B------:R-:W-:Y:S01]  /*1a20*/  FFMA R3, R74, R73, -0.33332768082618713379 ;  /* 0xbeaaa9ed4a037423 */ /* 0x000fe20000000049 */
[----:B-1----:R-:W-:-:S03]  /*1a30*/  FFMA R71, R70, -2, R71 ;  /* 0xc000000046477823 */ /* 0x002fc60000000047 */
[----:B------:R-:W-:Y:S02]  /*1a40*/  FFMA R74, R74, R3, RZ ;  /* 0x000000034a4a7223 */ /* 0x000fe400000000ff */
[----:B------:R-:W-:-:S04]  /*1a50*/  FSEL R72, R71, 1, !P0 ;  /* 0x3f80000047487808 */ /* 0x000fc80004000000 */
[--C-:B------:R-:W-:Y:S01]  /*1a60*/  LOP3.LUT R72, R72, 0x80000000, R69.reuse, 0xb8, !PT ;  /* 0x8000000048487812 */ /* 0x100fe200078eb845 */
[----:B------:R-:W-:Y:S01]  /*1a70*/  @!P1 FFMA R72, R69, R74, R69 ;  /* 0x0000004a45489223 */ /* 0x000fe20000000045 */
[----:B------:R-:W-:-:S03]  /*1a80*/  FMUL R68, R68, 0.5 ;  /* 0x3f00000044447820 */ /* 0x000fc60000400000 */
[----:B------:R-:W-:Y:S01]  /*1a90*/  FADD R69, R72, 1 ;  /* 0x3f80000048457421 */ /* 0x000fe20000000000 */
[----:B------:R-:W-:-:S03]  /*1aa0*/  LEA R3, R2, R1, 0x2 ;  /* 0x0000000102037211 */ /* 0x000fc600078e10ff */
[----:B------:R-:W-:Y:S01]  /*1ab0*/  FMUL R68, R68, R69 ;  /* 0x0000004544447220 */ /* 0x000fe20000400000 */
[----:B------:R-:W-:-:S04]  /*1ac0*/  IADD3 R2, PT, PT, R2, 0x1, RZ ;  /* 0x0000000102027810 */ /* 0x000fc80007ffe0ff */
[----:B------:R2:W-:Y:S01]  /*1ad0*/  STL [R3], R68 ;  /* 0x0000004403007387 */ /* 0x0005e20000100800 */
[----:B------:R-:W-:-:S13]  /*1ae0*/  ISETP.NE.AND P0, PT, R2, 0x40, PT ;  /* 0x000000400200780c */ /* 0x000fda0003f05270 */
[----:B--2---:R-:W-:Y:S05]  /*1af0*/  @P0 BRA `(.L_x_133) ;  /* 0xfffffff400800947 */ /* 0x004fea000383ffff */
[----:B------:R-:W-:Y:S02]  /*1b00*/  MOV R3, RZ ;  /* 0x000000ff00037202 */ /* 0x000fe40000000f00 */
[----:B------:R-:W-:-:S07]  /*1b10*/  IADD3 R40, PT, PT, R1, 0x100, RZ ;  /* 0x0000010001287810 */ /* 0x000fce0007ffe0ff */
.L_x_135:
[----:B------:R-:W-:Y:S01]  /*1b20*/  HFMA2 R5, -RZ, RZ, 0, 0 ;  /* 0x00000000ff057431 */ /* 0x000fe200000001ff */
[----:B------:R-:W-:Y:S02]  /*1b30*/  LEA R42, R0, R3, 0x11 ;  /* 0x00000003002a7211 */ /* 0x000fe400078e88ff */
[----:B------:R-:W-:-:S07]  /*1b40*/  MOV R8, RZ ;  /* 0x000000ff00087202 */ /* 0x000fce0000000f00 */
.L_x_134:
[----:B------:R-:W1:Y:S01]  /*1b50*/  LDC.64 R6, c[0x0][0x398] ;  /* 0x0000e600ff067b82 */ /* 0x000e620000000a00 */
[C---:B------:R-:W-:Y:S02]  /*1b60*/  SHF.L.U32 R10, R5.reuse, 0x2, RZ ;  /* 0x00000002050a7819 */ /* 0x040fe400000006ff */
[----:B------:R-:W-:Y:S02]  /*1b70*/  LEA R9, R5, R42, 0x9 ;  /* 0x0000002a05097211 */ /* 0x000fe400078e48ff */
[C---:B------:R-:W-:Y:S02]  /*1b80*/  LOP3.LUT R2, R10.reuse, 0xc0, RZ, 0xc0, !PT ;  /* 0x000000c00a027812 */ /* 0x040fe400078ec0ff */
[----:B------:R-:W-:Y:S02]  /*1b90*/  IADD3 R4, PT, PT, R10, 0x4, RZ ;  /* 0x000000040a047810 */ /* 0x000fe40007ffe0ff */
[----:B------:R-:W-:Y:S02]  /*1ba0*/  IADD3 R17, PT, PT, R1, R2, RZ ;  /* 0x0000000201117210 */ /* 0x000fe40007ffe0ff */
[----:B------:R-:W-:-:S04]  /*1bb0*/  LOP3.LUT R4, R4, 0xc4, RZ, 0xc0, !PT ;  /* 0x000000c404047812 */ /* 0x000fc800078ec0ff */
[----:B------:R-:W-:Y:S02]  /*1bc0*/  IADD3 R41, PT, PT, R1, R4, RZ ;  /* 0x0000000401297210 */ /* 0x000fe40007ffe0ff */
[----:B------:R-:W-:-:S03]  /*1bd0*/  IADD3 R13, PT, PT, R10, 0x10, RZ ;  /* 0x000000100a0d7810 */ /* 0x000fc60007ffe0ff */
[----:B------:R-:W2:Y:S01]  /*1be0*/  LDL R4, [R41] ;  /* 0x0000000029047983 */ /* 0x000ea20000100800 */
[----:B-1----:R-:W-:Y:S01]  /*1bf0*/  IMAD.WIDE.U32 R6, R9, 0x4, R6 ;  /* 0x0000000409067825 */ /* 0x002fe200078e0006 */
[----:B------:R-:W-:Y:S02]  /*1c00*/  IADD3 R9, PT, PT, R10, 0x8, RZ ;  /* 0x000000080a097810 */ /* 0x000fe40007ffe0ff */
[----:B------:R-:W3:Y:S02]  /*1c10*/  LDL R15, [R41+0x8] ;  /* 0x00000800290f7983 */ /* 0x000ee40000100800 */
[----:B------:R-:W-:Y:S02]  /*1c20*/  LOP3.LUT R2, R9, 0xc8, RZ, 0xc0, !PT ;  /* 0x000000c809027812 */ /* 0x000fe400078ec0ff */
[----:B------:R-:W4:Y:S04]  /*1c30*/  LDG.E.CONSTANT R11, desc[UR8][R6.64] ;  /* 0x00000008060b7981 */ /* 0x000f28000c1e9900 */
[----:B------:R-:W4:Y:S01]  /*1c40*/  LDL R9, [R17] ;  /* 0x0000000011097983 */ /* 0x000f220000100800 */
[----:B------:R-:W-:-:S03]  /*1c50*/  IADD3 R39, PT, PT, R1, R2, RZ ;  /* 0x0000000201277210 */ /* 0x000fc60007ffe0ff */
[----:B------:R-:W2:Y:S01]  /*1c60*/  LDG.E.CONSTANT R12, desc[UR8][R6.64+0x800] ;  /* 0x00080008060c7981 */ /* 0x000ea2000c1e9900 */
[----:B------:R-:W-:-:S03]  /*1c70*/  LOP3.LUT R2, R13, 0xd0, RZ, 0xc0, !PT ;  /* 0x000000d00d027812 */ /* 0x000fc600078ec0ff */
[----:B------:R-:W5:Y:S01]  /*1c80*/  LDG.E.CONSTANT R14, desc[UR8][R6.64+0x1000] ;  /* 0x00100008060e7981 */ /* 0x000f62000c1e9900 */
[----:B------:R-:W-:-:S03]  /*1c90*/  IADD3 R33, PT, PT, R1, R2, RZ ;  /* 0x0000000201217210 */ /* 0x000fc60007ffe0ff */
[----:B------:R-:W5:Y:S04]  /*1ca0*/  LDL R13, [R39] ;  /* 0x00000000270d7983 */ /* 0x000f680000100800 */
[----:B------:R-:W3:Y:S01]  /*1cb0*/  LDG.E.CONSTANT R16, desc[UR8][R6.64+0x1800] ;  /* 0x0018000806107981 */ /* 0x000ee2000c1e9900 */
[----:B------:R-:W-:-:S03]  /*1cc0*/  IADD3 R2, PT, PT, R10, 0x20, RZ ;  /* 0x000000200a027810 */ /* 0x000fc60007ffe0ff */
[----:B------:R-:W3:Y:S04]  /*1cd0*/  LDG.E.CONSTANT R18, desc[UR8][R6.64+0x2000] ;  /* 0x0020000806127981 */ /* 0x000ee8000c1e9900 */
[----:B------:R-:W3:Y:S01]  /*1ce0*/  LDL R17, [R33] ;  /* 0x0000000021117983 */ /* 0x000ee20000100800 */
[----:B------:R-:W-:-:S03]  /*1cf0*/  LOP3.LUT R2, R2, 0xe0, RZ, 0xc0, !PT ;  /* 0x000000e002027812 */ /* 0x000fc600078ec0ff */
[----:B------:R-:W3:Y:S04]  /*1d00*/  LDG.E.CONSTANT R19, desc[UR8][R6.64+0x2800] ;  /* 0x0028000806137981 */ /* 0x000ee8000c1e9900 */
[----:B------:R-:W3:Y:S01]  /*1d10*/  LDL R10, [R41+0x10] ;  /* 0x00001000290a7983 */ /* 0x000ee20000100800 */
[----:B------:R-:W-:-:S03]  /*1d20*/  IADD3 R25, PT, PT, R1, R2, RZ ;  /* 0x0000000201197210 */ /* 0x000fc60007ffe0ff */
[----:B------:R-:W3:Y:S04]  /*1d30*/  LDG.E.CONSTANT R20, desc[UR8][R6.64+0x3000] ;  /* 0x0030000806147981 */ /* 0x000ee8000c1e9900 */
[----:B------:R-:W3:Y:S04]  /*1d40*/  LDL R21, [R39+0x10] ;  /* 0x0000100027157983 */ /* 0x000ee80000100800 */
[----:B------:R-:W3:Y:S04]  /*1d50*/  LDG.E.CONSTANT R24, desc[UR8][R6.64+0x3800] ;  /* 0x0038000806187981 */ /* 0x000ee8000c1e9900 */
[----:B------:R-:W3:Y:S04]  /*1d60*/  LDL R2, [R41+0x18] ;  /* 0x0000180029027983 */ /* 0x000ee80000100800 */
[----:B------:R-:W3:Y:S04]  /*1d70*/  LDG.E.CONSTANT R26, desc[UR8][R6.64+0x4000] ;  /* 0x00400008061a7981 */ /* 0x000ee8000c1e9900 */
[----:B------:R-:W3:Y:S04]  /*1d80*/  LDL R25, [R25] ;  /* 0x0000000019197983 */ /* 0x000ee80000100800 */
[----:B------:R-:W3:Y:S04]  /*1d90*/  LDG.E.CONSTANT R27, desc[UR8][R6.64+0x4800] ;  /* 0x00480008061b7981 */ /* 0x000ee8000c1e9900 */
[----:B------:R-:W3:Y:S04]  /*1da0*/  LDL R22, [R41+0x20] ;  /* 0x0000200029167983 */ /* 0x000ee80000100800 */
        /* <DEDUP_REMOVED lines=11> */
[----:B------:R-:W3:Y:S01]  /*1e60*/  LDL R31, [R41+0x38] ;  /* 0x00003800291f7983 */ /* 0x000ee20000100800 */
[----:B------:R-:W-:-:S04]  /*1e70*/  IADD3 R5, PT, PT, R5, 0x10, RZ ;  /* 0x0000001005057810 */ /* 0x000fc80007ffe0ff */
[----:B------:R-:W-:Y:S01]  /*1e80*/  ISETP.NE.AND P0, PT, R5, 0x100, PT ;  /* 0x000001000500780c */ /* 0x000fe20003f05270 */
[----:B----4-:R-:W-:-:S04]  /*1e90*/  FFMA R9, R9, R11, R8 ;  /* 0x0000000b09097223 */ /* 0x010fc80000000008 */
[----:B--2---:R-:W-:-:S04]  /*1ea0*/  FFMA R4, R4, R12, R9 ;  /* 0x0000000c04047223 */ /* 0x004fc80000000009 */
[----:B-----5:R-:W-:-:S04]  /*1eb0*/  FFMA R4, R13, R14, R4 ;  /* 0x0000000e0d047223 */ /* 0x020fc80000000004 */
[----:B---3--:R-:W-:-:S04]  /*1ec0*/  FFMA R4, R15, R16, R4 ;  /* 0x000000100f047223 */ /* 0x008fc80000000004 */
[----:B------:R-:W-:-:S04]  /*1ed0*/  FFMA R17, R17, R18, R4 ;  /* 0x0000001211117223 */ /* 0x000fc80000000004 */
        /* <DEDUP_REMOVED lines=10> */
[----:B------:R-:W-:Y:S01]  /*1f80*/  FFMA R8, R31, R38, R30 ;  /* 0x000000261f087223 */ /* 0x000fe2000000001e */
[----:B------:R-:W-:Y:S06]  /*1f90*/  @P0 BRA `(.L_x_134) ;  /* 0xfffffff800ec0947 */ /* 0x000fec000383ffff */
[C---:B------:R-:W-:Y:S02]  /*1fa0*/  LEA R5, R3.reuse, R40, 0x2 ;  /* 0x0000002803057211 */ /* 0x040fe400078e10ff */
[----:B------:R-:W-:-:S03]  /*1fb0*/  IADD3 R3, PT, PT, R3, 0x1, RZ ;  /* 0x0000000103037810 */ /* 0x000fc60007ffe0ff */
[----:B------:R1:W-:Y:S01]  /*1fc0*/  STL [R5], R8 ;  /* 0x0000000805007387 */ /* 0x0003e20000100800 */
[----:B------:R-:W-:-:S13]  /*1fd0*/  ISETP.NE.AND P0, PT, R3, 0x40, PT ;  /* 0x000000400300780c */ /* 0x000fda0003f05270 */
[----:B-1----:R-:W-:Y:S05]  /*1fe0*/  @P0 BRA `(.L_x_135) ;  /* 0xfffffff800cc0947 */ /* 0x002fea000383ffff */
[----:B------:R-:W2:Y:S04]  /*1ff0*/  LDL.128 R64, [R1+0x100] ;  /* 0x0001000001407983 */ /* 0x000ea80000100c00 */
[----:B------:R-:W3:Y:S04]  /*2000*/  LDL.128 R60, [R1+0x110] ;  /* 0x00011000013c7983 */ /* 0x000ee80000100c00 */
[----:B------:R-:W4:Y:S04]  /*2010*/  LDL.128 R56, [R1+0x120] ;  /* 0x0001200001387983 */ /* 0x000f280000100c00 */
[----:B------:R-:W5:Y:S04]  /*2020*/  LDL.128 R52, [R1+0x130] ;  /* 0x0001300001347983 */ /* 0x000f680000100c00 */
        /* <DEDUP_REMOVED lines=11> */
[----:B------:R-:W5:Y:S01]  /*20e0*/  LDL.128 R4, [R1+0x1f0] ;  /* 0x0001f00001047983 */ /* 0x000f620000100c00 */
[----:B------:R-:W1:Y:S08]  /*20f0*/  S2UR UR4, SR_CTAID.Z ;  /* 0x00000000000479c3 */ /* 0x000e700000002700 */
[----:B------:R-:W1:Y:S08]  /*2100*/  LDC R69, c[0x0][0x3ac] ;  /* 0x0000eb00ff457b82 */ /* 0x000e700000000800 */
[----:B------:R-:W0:Y:S01]  /*2110*/  LDC.64 R2, c[0x0][0x3a0] ;  /* 0x0000e800ff027b82 */ /* 0x000e220000000a00 */
[----:B-1----:R-:W-:-:S02]  /*2120*/  IMAD R68, R69, UR4, RZ ;  /* 0x0000000445447c24 */ /* 0x002fc4000f8e02ff */
[----:B------:R-:W-:-:S03]  /*2130*/  IMAD R0, R0, R69, RZ ;  /* 0x0000004500007224 */ /* 0x000fc600078e02ff */
[----:B------:R-:W-:-:S05]  /*2140*/  LEA R83, R68, R83, 0x3 ;  /* 0x0000005344537211 */ /* 0x000fca00078e18ff */
[----:B------:R-:W-:-:S04]  /*2150*/  IMAD R83, R83, R69, R84 ;  /* 0x0000004553537224 */ /* 0x000fc800078e0254 */
[----:B------:R-:W-:-:S05]  /*2160*/  IMAD R0, R0, R69, R83 ;  /* 0x0000004500007224 */ /* 0x000fca00078e0253 */
[----:B------:R-:W-:-:S05]  /*2170*/  SHF.L.U32 R0, R0, 0x6, RZ ;  /* 0x0000000600007819 */ /* 0x000fca00000006ff */
[----:B0-----:R-:W-:-:S05]  /*2180*/  IMAD.WIDE R2, R0, 0x4, R2 ;  /* 0x0000000400027825 */ /* 0x001fca00078e0202 */
[----:B--2---:R-:W-:Y:S04]  /*2190*/  STG.E desc[UR8][R2.64], R64 ;  /* 0x0000004002007986 */ /* 0x004fe8000c101908 */
[----:B------:R-:W-:Y:S04]  /*21a0*/  STG.E desc[UR8][R2.64+0x4], R65 ;  /* 0x0000044102007986 */ /* 0x000fe8000c101908 */
[----:B------:R-:W-:Y:S04]  /*21b0*/  STG.E desc[UR8][R2.64+0x8], R66 ;  /* 0x0000084202007986 */ /* 0x000fe8000c101908 */
[----:B------:R-:W-:Y:S04]  /*21c0*/  STG.E desc[UR8][R2.64+0xc], R67 ;  /* 0x00000c4302007986 */ /* 0x000fe8000c101908 */
[----:B---3--:R-:W-:Y:S04]  /*21d0*/  STG.E desc[UR8][R2.64+0x10], R60 ;  /* 0x0000103c02007986 */ /* 0x008fe8000c101908 */
[----:B------:R-:W-:Y:S04]  /*21e0*/  STG.E desc[UR8][R2.64+0x14], R61 ;  /* 0x0000143d02007986 */ /* 0x000fe8000c101908 */
[----:B------:R-:W-:Y:S04]  /*21f0*/  STG.E desc[UR8][R2.64+0x18], R62 ;  /* 0x0000183e02007986 */ /* 0x000fe8000c101908 */
[----:B------:R-:W-:Y:S04]  /*2200*/  STG.E desc[UR8][R2.64+0x1c], R63 ;  /* 0x00001c3f02007986 */ /* 0x000fe8000c101908 */
[----:B----4-:R-:W-:Y:S04]  /*2210*/  STG.E desc[UR8][R2.64+0x20], R56 ;  /* 0x0000203802007986 */ /* 0x010fe8000c101908 */
[----:B------:R-:W-:Y:S04]  /*2220*/  STG.E desc[UR8][R2.64+0x24], R57 ;  /* 0x0000243902007986 */ /* 0x000fe8000c101908 */
[----:B------:R-:W-:Y:S04]  /*2230*/  STG.E desc[UR8][R2.64+0x28], R58 ;  /* 0x0000283a02007986 */ /* 0x000fe8000c101908 */
[----:B------:R-:W-:Y:S04]  /*2240*/  STG.E desc[UR8][R2.64+0x2c], R59 ;  /* 0x00002c3b02007986 */ /* 0x000fe8000c101908 */
[----:B-----5:R-:W-:Y:S04]  /*2250*/  STG.E desc[UR8][R2.64+0x30], R52 ;  /* 0x0000303402007986 */ /* 0x020fe8000c101908 */
[----:B------:R-:W-:Y:S04]  /*2260*/  STG.E desc[UR8][R2.64+0x34], R53 ;  /* 0x0000343502007986 */ /* 0x000fe8000c101908 */
        /* <DEDUP_REMOVED lines=49> */
[----:B------:R-:W-:Y:S01]  /*2580*/  STG.E desc[UR8][R2.64+0xfc], R7 ;  /* 0x0000fc0702007986 */ /* 0x000fe2000c101908 */
[----:B------:R-:W-:Y:S05]  /*2590*/  EXIT ;  /* 0x000000000000794d */ /* 0x000fea0003800000 */
.L_x_136:
        /* <DEDUP_REMOVED lines=14> */
.L_x_148:


//--------------------- .nv.global.init           --------------------------
	.section	.nv.global.init,"aw",@progbits
	.align	4
.nv.global.init:
	.type		mrg32k3aM1SubSeq,@object
	.size		mrg32k3aM1SubSeq,(mrg32k3aM2SubSeq - mrg32k3aM1SubSeq)
mrg32k3aM1SubSeq:
        /*0000*/ 	.byte	0x0b, 0xcc, 0xee, 0x04, 0x73, 0x29, 0x8b, 0x6f, 0xf6, 0x53, 0x03, 0xf6, 0x23, 0xf6, 0xea, 0xda
        /* <DEDUP_REMOVED lines=125> */
	.type		mrg32k3aM2SubSeq,@object
	.size		mrg32k3aM2SubSeq,(mrg32k3aM1 - mrg32k3aM2SubSeq)
mrg32k3aM2SubSeq:
        /* <DEDUP_REMOVED lines=126> */
	.type		mrg32k3aM1,@object
	.size		mrg32k3aM1,(mrg32k3aM1Seq - mrg32k3aM1)
mrg32k3aM1:
        /* <DEDUP_REMOVED lines=144> */
	.type		mrg32k3aM1Seq,@object
	.size		mrg32k3aM1Seq,(mrg32k3aM2 - mrg32k3aM1Seq)
mrg32k3aM1Seq:
        /* <DEDUP_REMOVED lines=144> */
	.type		mrg32k3aM2,@object
	.size		mrg32k3aM2,(mrg32k3aM2Seq - mrg32k3aM2)
mrg32k3aM2:
        /* <DEDUP_REMOVED lines=144> */
	.type		mrg32k3aM2Seq,@object
	.size		mrg32k3aM2Seq,(precalc_xorwow_matrix - mrg32k3aM2Seq)
mrg32k3aM2Seq:
        /* <DEDUP_REMOVED lines=144> */
	.type		precalc_xorwow_matrix,@object
	.size		precalc_xorwow_matrix,(precalc_xorwow_offset_matrix - precalc_xorwow_matrix)
precalc_xorwow_matrix:
        /* <DEDUP_REMOVED lines=6400> */
	.type		precalc_xorwow_offset_matrix,@object
	.size		precalc_xorwow_offset_matrix,(.L_1 - precalc_xorwow_offset_matrix)
precalc_xorwow_offset_matrix:
        /* <DEDUP_REMOVED lines=6400> */
.L_1:


//--------------------- .nv.shared.reserved.0     --------------------------
	.section	.nv.shared.reserved.0,"aw",@nobits
	.weak		__nv_reservedSMEM_offset_0_alias
	.size		__nv_reservedSMEM_offset_0_alias, 0, 64
	.other		__nv_reservedSMEM_offset_0_alias,@"STO_CUDA_RESERVED_SHARED STV_DEFAULT"
__nv_reservedSMEM_offset_0_alias:
	.zero		0
	.zero		64


//--------------------- .nv.shared._Z24compute_coherence_kernelPfS_i --------------------------
	.section	.nv.shared._Z24compute_coherence_kernelPfS_i,"aw",@nobits
	.sectionflags	@""
	.align	4
.nv.shared._Z24compute_coherence_kernelPfS_i:
	.zero		2048


//--------------------- .nv.shared._Z29compute_effective_rank_kernelPfS_i --------------------------
	.section	.nv.shared._Z29compute_effective_rank_kernelPfS_i,"aw",@nobits
	.sectionflags	@""
	.align	4
.nv.shared._Z29compute_effective_rank_kernelPfS_i:
	.zero		2048


//--------------------- .nv.shared._Z26flow_lenia_dynamics_kernelPfS_S_S_if --------------------------
	.section	.nv.shared._Z26flow_lenia_dynamics_kernelPfS_S_S_if,"aw",@nobits
	.sectionflags	@""
	.align	4
.nv.shared._Z26flow_lenia_dynamics_kernelPfS_S_S_if:
	.zero		5156


//--------------------- .nv.shared._Z20multi_head_ca_kernelPfS_S_S_S_ii --------------------------
	.section	.nv.shared._Z20multi_head_ca_kernelPfS_S_S_S_ii,"aw",@nobits
	.sectionflags	@""
	.align	4
.nv.shared._Z20multi_head_ca_kernelPfS_S_S_S_ii:
	.zero		3328


//--------------------- .nv.constant0._Z24init_multihead_ca_kernelP16MultiHeadCAStatej --------------------------
	.section	.nv.constant0._Z24init_multihead_ca_kernelP16MultiHeadCAStatej,"a",@progbits
	.sectionflags	@""
	.align	4
.nv.constant0._Z24init_multihead_ca_kernelP16MultiHeadCAStatej:
	.zero		908


//--------------------- .nv.constant0._Z24compute_coherence_kernelPfS_i --------------------------
	.section	.nv.constant0._Z24compute_coherence_kernelPfS_i,"a",@progbits
	.sectionflags	@""
	.align	4
.nv.constant0._Z24compute_coherence_kernelPfS_i:
	.zero		916


//--------------------- .nv.constant0._Z29compute_effective_rank_kernelPfS_i --------------------------
	.section	.nv.constant0._Z29compute_effective_rank_kernelPfS_i,"a",@progbits
	.sectionflags	@""
	.align	4
.nv.constant0._Z29compute_effective_rank_kernelPfS_i:
	.zero		916


//--------------------- .nv.constant0._Z21tensor_core_ca_kernelP6__halfS0_Pfiii --------------------------
	.section	.nv.constant0._Z21tensor_core_ca_kernelP6__halfS0_Pfiii,"a",@progbits
	.sectionflags	@""
	.align	4
.nv.constant0._Z21tensor_core_ca_kernelP6__halfS0_Pfiii:
	.zero		932


//--------------------- .nv.constant0._Z16mix_heads_kernelPfS_S_ii --------------------------
	.section	.nv.constant0._Z16mix_heads_kernelPfS_S_ii,"a",@progbits
	.sectionflags	@""
	.align	4
.nv.constant0._Z16mix_heads_kernelPfS_S_ii:
	.zero		928


//--------------------- .nv.constant0._Z26flow_lenia_dynamics_kernelPfS_S_S_if --------------------------
	.section	.nv.constant0._Z26flow_lenia_dynamics_kernelPfS_S_S_if,"a",@progbits
	.sectionflags	@""
	.align	4
.nv.constant0._Z26flow_lenia_dynamics_kernelPfS_S_S_if:
	.zero		936


//--------------------- .nv.constant0._Z20multi_head_ca_kernelPfS_S_S_S_ii --------------------------
	.section	.nv.constant0._Z20multi_head_ca_kernelPfS_S_S_S_ii,"a",@progbits
	.sectionflags	@""
	.align	4
.nv.constant0._Z20multi_head_ca_kernelPfS_S_S_S_ii:
	.zero		944


//--------------------- SYMBOLS --------------------------

	.type		.nv.reservedSmem.offset0,@object
	.size		.nv.reservedSmem.offset0,0x4
	.type		.nv.reservedSmem.cap,@object
	.size		.nv.reservedSmem.cap,0x4
